//
// Generated by NVIDIA NVVM Compiler
//
// Compiler Build ID: CL-36424714
// Cuda compilation tools, release 13.0, V13.0.88
// Based on NVVM 20.0.0
//

.version 9.0
.target sm_100
.address_size 64

	// .globl	_Z11curveThreadPjS_S_S_S_S_i
.extern .func  (.param .b32 func_retval0) vprintf
(
	.param .b64 vprintf_param_0,
	.param .b64 vprintf_param_1
)
;
.extern .func  (.param .b64 func_retval0) malloc
(
	.param .b64 malloc_param_0
)
;
.extern .func free
(
	.param .b64 free_param_0
)
;
.extern .shared .align 16 .b8 p[];
.global .align 1 .b8 $str[17] = {37, 105, 58, 32, 37, 117, 32, 37, 117, 32, 37, 117, 32, 37, 117, 10};

.visible .entry _Z11curveThreadPjS_S_S_S_S_i(
	.param .u64 .ptr .align 1 _Z11curveThreadPjS_S_S_S_S_i_param_0,
	.param .u64 .ptr .align 1 _Z11curveThreadPjS_S_S_S_S_i_param_1,
	.param .u64 .ptr .align 1 _Z11curveThreadPjS_S_S_S_S_i_param_2,
	.param .u64 .ptr .align 1 _Z11curveThreadPjS_S_S_S_S_i_param_3,
	.param .u64 .ptr .align 1 _Z11curveThreadPjS_S_S_S_S_i_param_4,
	.param .u64 .ptr .align 1 _Z11curveThreadPjS_S_S_S_S_i_param_5,
	.param .u32 _Z11curveThreadPjS_S_S_S_S_i_param_6
)
{
	.local .align 16 .b8 	__local_depot0[208];
	.reg .b64 	%SP;
	.reg .b64 	%SPL;
	.reg .pred 	%p<512>;
	.reg .b16 	%rs<22>;
	.reg .b32 	%r<1901>;
	.reg .b64 	%rd<5457>;

	mov.u64 	%SPL, __local_depot0;
	cvta.local.u64 	%SP, %SPL;
	ld.param.u64 	%rd107, [_Z11curveThreadPjS_S_S_S_S_i_param_0];
	ld.param.u64 	%rd108, [_Z11curveThreadPjS_S_S_S_S_i_param_1];
	ld.param.u64 	%rd111, [_Z11curveThreadPjS_S_S_S_S_i_param_2];
	ld.param.u64 	%rd112, [_Z11curveThreadPjS_S_S_S_S_i_param_3];
	ld.param.u32 	%r703, [_Z11curveThreadPjS_S_S_S_S_i_param_6];
	cvta.to.global.u64 	%rd1, %rd112;
	cvta.to.global.u64 	%rd113, %rd111;
	add.u64 	%rd5450, %SPL, 64;
	add.u64 	%rd5451, %SPL, 16;
	add.u64 	%rd5452, %SPL, 48;
	add.u64 	%rd5453, %SPL, 0;
	add.u64 	%rd6, %SPL, 32;
	add.u64 	%rd5454, %SPL, 80;
	add.u64 	%rd8, %SPL, 80;
	add.u64 	%rd5429, %SPL, 96;
	add.u64 	%rd5430, %SPL, 144;
	add.u64 	%rd5431, %SPL, 160;
	mov.u32 	%r704, %ctaid.x;
	mov.u32 	%r1, %ntid.x;
	mov.u32 	%r1682, %tid.x;
	mad.lo.s32 	%r705, %r704, %r1, %r1682;
	add.s32 	%r706, %r705, %r703;
	add.s32 	%r3, %r706, 6;
	ld.global.u32 	%r4, [%rd113];
	add.s32 	%r707, %r1682, %r1;
	max.u32 	%r708, %r707, 1200;
	setp.lt.u32 	%p6, %r707, 1200;
	selp.u32 	%r709, 1, 0, %p6;
	add.s32 	%r710, %r707, %r709;
	sub.s32 	%r711, %r708, %r710;
	div.u32 	%r712, %r711, %r1;
	add.s32 	%r5, %r712, %r709;
	and.b32  	%r713, %r5, 3;
	setp.eq.s32 	%p7, %r713, 3;
	@%p7 bra 	$L__BB0_3;
	add.s32 	%r714, %r5, 1;
	and.b32  	%r715, %r714, 3;
	shl.b32 	%r716, %r1682, 2;
	mov.u32 	%r717, p;
	add.s32 	%r1676, %r717, %r716;
	shl.b32 	%r7, %r1, 2;
	mul.wide.u32 	%rd124, %r1682, 4;
	add.s64 	%rd5410, %rd1, %rd124;
	mul.wide.u32 	%rd13, %r1, 4;
	neg.s32 	%r1675, %r715;
	mad.lo.s32 	%r1682, %r1, %r715, %r1682;
$L__BB0_2:
	.pragma "nounroll";
	ld.global.u32 	%r718, [%rd5410];
	st.shared.u32 	[%r1676], %r718;
	add.s32 	%r1676, %r1676, %r7;
	add.s64 	%rd5410, %rd5410, %rd13;
	add.s32 	%r1675, %r1675, 1;
	setp.ne.s32 	%p8, %r1675, 0;
	@%p8 bra 	$L__BB0_2;
$L__BB0_3:
	setp.lt.u32 	%p9, %r5, 3;
	@%p9 bra 	$L__BB0_6;
	mov.u32 	%r719, p;
	mad.lo.s32 	%r15, %r1, 12, %r719;
	shl.b32 	%r1681, %r1682, 2;
	shl.b32 	%r17, %r1, 4;
	mad.lo.s32 	%r1680, %r1, 3, %r1682;
	shl.b32 	%r19, %r1, 2;
	shl.b32 	%r720, %r1, 3;
	add.s32 	%r20, %r719, %r720;
	shl.b32 	%r721, %r1, 1;
	add.s32 	%r1679, %r1682, %r721;
	add.s32 	%r22, %r719, %r19;
	add.s32 	%r1678, %r1, %r1682;
$L__BB0_5:
	mul.wide.u32 	%rd125, %r1682, 4;
	add.s64 	%rd126, %rd1, %rd125;
	ld.global.u32 	%r722, [%rd126];
	add.s32 	%r724, %r719, %r1681;
	st.shared.u32 	[%r724], %r722;
	add.s32 	%r725, %r1682, %r1;
	mul.wide.u32 	%rd127, %r1678, 4;
	add.s64 	%rd128, %rd1, %rd127;
	ld.global.u32 	%r726, [%rd128];
	add.s32 	%r727, %r22, %r1681;
	st.shared.u32 	[%r727], %r726;
	add.s32 	%r728, %r725, %r1;
	mul.wide.u32 	%rd129, %r1679, 4;
	add.s64 	%rd130, %rd1, %rd129;
	ld.global.u32 	%r729, [%rd130];
	add.s32 	%r730, %r20, %r1681;
	st.shared.u32 	[%r730], %r729;
	add.s32 	%r731, %r728, %r1;
	mul.wide.u32 	%rd131, %r1680, 4;
	add.s64 	%rd132, %rd1, %rd131;
	ld.global.u32 	%r732, [%rd132];
	add.s32 	%r733, %r15, %r1681;
	st.shared.u32 	[%r733], %r732;
	add.s32 	%r1682, %r731, %r1;
	add.s32 	%r1681, %r1681, %r17;
	add.s32 	%r1680, %r1680, %r19;
	add.s32 	%r1679, %r1679, %r19;
	add.s32 	%r1678, %r1678, %r19;
	setp.lt.u32 	%p10, %r1682, 1200;
	@%p10 bra 	$L__BB0_5;
$L__BB0_6:
	cvta.to.global.u64 	%rd133, %rd108;
	cvta.to.global.u64 	%rd134, %rd107;
	bar.sync 	0;
	mov.b32 	%r1701, 0;
	st.local.v4.u32 	[%rd5429], {%r1701, %r1701, %r1701, %r1701};
	mul.wide.u32 	%rd135, %r3, %r3;
	cvt.u32.u64 	%r740, %rd135;
	{ .reg .b32 tmp; mov.b64 {tmp, %r741}, %rd135; }
	setp.lt.u32 	%p11, %r740, 5;
	selp.u32 	%r742, 1, 0, %p11;
	add.s64 	%rd136, %rd135, 4294967291;
	setp.lt.u32 	%p12, %r741, %r742;
	selp.b64 	%rd137, 4294967295, 0, %p12;
	selp.s32 	%r743, -1, 0, %p11;
	add.s32 	%r744, %r741, %r743;
	shl.b32 	%r745, %r3, 2;
	shr.u32 	%r746, %r3, 30;
	st.local.v4.u32 	[%rd5454], {%r1701, %r1701, %r1701, %r1701};
	ld.global.u32 	%r34, [%rd134];
	ld.global.u32 	%r747, [%rd133];
	cvt.u64.u32 	%rd16, %r747;
	and.b64  	%rd138, %rd136, 4294967295;
	mul.lo.s64 	%rd139, %rd138, %rd16;
	cvt.u32.u64 	%r748, %rd139;
	shr.u64 	%rd140, %rd139, 32;
	mul.wide.u32 	%rd141, %r747, %r744;
	add.s64 	%rd142, %rd140, %rd141;
	shr.u64 	%rd143, %rd142, 32;
	mul.lo.s64 	%rd144, %rd137, %rd16;
	add.s64 	%rd145, %rd143, %rd144;
	shr.u64 	%rd146, %rd145, 32;
	add.s64 	%rd147, %rd146, %rd144;
	mul.lo.s32 	%r749, %r4, %r748;
	and.b64  	%rd148, %rd139, 4294967295;
	mul.wide.u32 	%rd149, %r749, %r34;
	add.s64 	%rd150, %rd149, %rd148;
	shr.u64 	%rd151, %rd150, 32;
	shr.u64 	%rd152, %rd147, 32;
	and.b64  	%rd153, %rd142, 4294967295;
	ld.global.u32 	%r35, [%rd134+4];
	mul.wide.u32 	%rd154, %r35, %r749;
	add.s64 	%rd155, %rd151, %rd153;
	add.s64 	%rd156, %rd155, %rd154;
	shr.u64 	%rd157, %rd156, 32;
	and.b64  	%rd158, %rd145, 4294967295;
	ld.global.u32 	%r36, [%rd134+8];
	mul.wide.u32 	%rd159, %r36, %r749;
	add.s64 	%rd160, %rd157, %rd158;
	add.s64 	%rd161, %rd160, %rd159;
	shr.u64 	%rd162, %rd161, 32;
	and.b64  	%rd163, %rd147, 4294967295;
	ld.global.u32 	%r37, [%rd134+12];
	mul.wide.u32 	%rd164, %r37, %r749;
	add.s64 	%rd165, %rd162, %rd163;
	add.s64 	%rd166, %rd165, %rd164;
	shr.u64 	%rd167, %rd166, 32;
	add.s64 	%rd168, %rd167, %rd152;
	ld.global.u32 	%r750, [%rd133+4];
	cvt.u64.u32 	%rd17, %r750;
	shr.u64 	%rd169, %rd168, 32;
	and.b64  	%rd170, %rd156, 4294967295;
	mad.lo.s64 	%rd171, %rd138, %rd17, %rd170;
	cvt.u32.u64 	%r751, %rd171;
	shr.u64 	%rd172, %rd171, 32;
	and.b64  	%rd173, %rd161, 4294967295;
	mul.wide.u32 	%rd174, %r750, %r744;
	add.s64 	%rd175, %rd172, %rd173;
	add.s64 	%rd176, %rd175, %rd174;
	shr.u64 	%rd177, %rd176, 32;
	and.b64  	%rd178, %rd166, 4294967295;
	mul.lo.s64 	%rd179, %rd137, %rd17;
	add.s64 	%rd180, %rd177, %rd178;
	add.s64 	%rd181, %rd180, %rd179;
	shr.u64 	%rd182, %rd181, 32;
	and.b64  	%rd183, %rd168, 4294967295;
	add.s64 	%rd184, %rd182, %rd183;
	add.s64 	%rd185, %rd184, %rd179;
	shr.u64 	%rd186, %rd185, 32;
	add.s64 	%rd187, %rd186, %rd169;
	mul.lo.s32 	%r752, %r4, %r751;
	and.b64  	%rd188, %rd171, 4294967295;
	mul.wide.u32 	%rd189, %r752, %r34;
	add.s64 	%rd190, %rd189, %rd188;
	shr.u64 	%rd191, %rd190, 32;
	shr.u64 	%rd192, %rd187, 32;
	and.b64  	%rd193, %rd176, 4294967295;
	mul.wide.u32 	%rd194, %r35, %r752;
	add.s64 	%rd195, %rd191, %rd193;
	add.s64 	%rd196, %rd195, %rd194;
	shr.u64 	%rd197, %rd196, 32;
	and.b64  	%rd198, %rd181, 4294967295;
	mul.wide.u32 	%rd199, %r36, %r752;
	add.s64 	%rd200, %rd197, %rd198;
	add.s64 	%rd201, %rd200, %rd199;
	shr.u64 	%rd202, %rd201, 32;
	and.b64  	%rd203, %rd185, 4294967295;
	mul.wide.u32 	%rd204, %r37, %r752;
	add.s64 	%rd205, %rd202, %rd203;
	add.s64 	%rd206, %rd205, %rd204;
	shr.u64 	%rd207, %rd206, 32;
	and.b64  	%rd208, %rd187, 4294967295;
	add.s64 	%rd209, %rd207, %rd208;
	shr.u64 	%rd210, %rd209, 32;
	add.s64 	%rd211, %rd210, %rd192;
	ld.global.u32 	%r753, [%rd133+8];
	cvt.u64.u32 	%rd18, %r753;
	and.b64  	%rd212, %rd196, 4294967295;
	mad.lo.s64 	%rd213, %rd138, %rd18, %rd212;
	cvt.u32.u64 	%r754, %rd213;
	shr.u64 	%rd214, %rd213, 32;
	and.b64  	%rd215, %rd201, 4294967295;
	mul.wide.u32 	%rd216, %r753, %r744;
	add.s64 	%rd217, %rd214, %rd215;
	add.s64 	%rd218, %rd217, %rd216;
	shr.u64 	%rd219, %rd218, 32;
	and.b64  	%rd220, %rd206, 4294967295;
	mul.lo.s64 	%rd221, %rd137, %rd18;
	add.s64 	%rd222, %rd219, %rd220;
	add.s64 	%rd223, %rd222, %rd221;
	shr.u64 	%rd224, %rd223, 32;
	and.b64  	%rd225, %rd209, 4294967295;
	add.s64 	%rd226, %rd224, %rd225;
	add.s64 	%rd227, %rd226, %rd221;
	shr.u64 	%rd228, %rd227, 32;
	add.s64 	%rd229, %rd228, %rd211;
	mul.lo.s32 	%r755, %r4, %r754;
	and.b64  	%rd230, %rd213, 4294967295;
	mul.wide.u32 	%rd231, %r755, %r34;
	add.s64 	%rd232, %rd231, %rd230;
	shr.u64 	%rd233, %rd232, 32;
	shr.u64 	%rd234, %rd229, 32;
	and.b64  	%rd235, %rd218, 4294967295;
	mul.wide.u32 	%rd236, %r35, %r755;
	add.s64 	%rd237, %rd233, %rd235;
	add.s64 	%rd238, %rd237, %rd236;
	shr.u64 	%rd239, %rd238, 32;
	and.b64  	%rd240, %rd223, 4294967295;
	mul.wide.u32 	%rd241, %r36, %r755;
	add.s64 	%rd242, %rd239, %rd240;
	add.s64 	%rd243, %rd242, %rd241;
	shr.u64 	%rd244, %rd243, 32;
	and.b64  	%rd245, %rd227, 4294967295;
	mul.wide.u32 	%rd246, %r37, %r755;
	add.s64 	%rd247, %rd244, %rd245;
	add.s64 	%rd248, %rd247, %rd246;
	shr.u64 	%rd249, %rd248, 32;
	and.b64  	%rd250, %rd229, 4294967295;
	add.s64 	%rd251, %rd249, %rd250;
	shr.u64 	%rd252, %rd251, 32;
	add.s64 	%rd253, %rd252, %rd234;
	ld.global.u32 	%r756, [%rd133+12];
	cvt.u64.u32 	%rd19, %r756;
	and.b64  	%rd254, %rd238, 4294967295;
	mad.lo.s64 	%rd255, %rd138, %rd19, %rd254;
	cvt.u32.u64 	%r757, %rd255;
	shr.u64 	%rd256, %rd255, 32;
	and.b64  	%rd257, %rd243, 4294967295;
	mul.wide.u32 	%rd258, %r756, %r744;
	add.s64 	%rd259, %rd256, %rd257;
	add.s64 	%rd260, %rd259, %rd258;
	shr.u64 	%rd261, %rd260, 32;
	and.b64  	%rd262, %rd248, 4294967295;
	mul.lo.s64 	%rd263, %rd137, %rd19;
	add.s64 	%rd264, %rd261, %rd262;
	add.s64 	%rd265, %rd264, %rd263;
	shr.u64 	%rd266, %rd265, 32;
	and.b64  	%rd267, %rd251, 4294967295;
	add.s64 	%rd268, %rd266, %rd267;
	add.s64 	%rd269, %rd268, %rd263;
	shr.u64 	%rd270, %rd269, 32;
	add.s64 	%rd271, %rd270, %rd253;
	mul.lo.s32 	%r758, %r4, %r757;
	and.b64  	%rd272, %rd255, 4294967295;
	mul.wide.u32 	%rd273, %r758, %r34;
	add.s64 	%rd274, %rd273, %rd272;
	shr.u64 	%rd275, %rd274, 32;
	and.b64  	%rd276, %rd260, 4294967295;
	mul.wide.u32 	%rd277, %r35, %r758;
	add.s64 	%rd278, %rd275, %rd276;
	add.s64 	%rd20, %rd278, %rd277;
	cvt.u32.u64 	%r43, %rd20;
	shr.u64 	%rd279, %rd20, 32;
	and.b64  	%rd280, %rd265, 4294967295;
	mul.wide.u32 	%rd281, %r36, %r758;
	add.s64 	%rd282, %rd279, %rd280;
	add.s64 	%rd21, %rd282, %rd281;
	cvt.u32.u64 	%r44, %rd21;
	shr.u64 	%rd283, %rd21, 32;
	and.b64  	%rd284, %rd269, 4294967295;
	mul.wide.u32 	%rd285, %r37, %r758;
	add.s64 	%rd286, %rd283, %rd284;
	add.s64 	%rd22, %rd286, %rd285;
	cvt.u32.u64 	%r45, %rd22;
	shr.u64 	%rd287, %rd22, 32;
	add.s64 	%rd23, %rd287, %rd271;
	cvt.u32.u64 	%r46, %rd23;
	mul.wide.u32 	%rd288, %r747, %r745;
	cvt.u32.u64 	%r759, %rd288;
	shr.u64 	%rd289, %rd288, 32;
	mul.wide.u32 	%rd290, %r746, %r747;
	add.s64 	%rd291, %rd289, %rd290;
	shr.u64 	%rd292, %rd291, 32;
	mul.lo.s32 	%r760, %r4, %r759;
	and.b64  	%rd293, %rd288, 4294967292;
	mul.wide.u32 	%rd294, %r760, %r34;
	add.s64 	%rd295, %rd294, %rd293;
	shr.u64 	%rd296, %rd295, 32;
	and.b64  	%rd297, %rd291, 4294967295;
	mul.wide.u32 	%rd298, %r35, %r760;
	add.s64 	%rd299, %rd296, %rd297;
	add.s64 	%rd300, %rd299, %rd298;
	shr.u64 	%rd301, %rd300, 32;
	mul.wide.u32 	%rd302, %r36, %r760;
	add.s64 	%rd303, %rd301, %rd292;
	add.s64 	%rd304, %rd303, %rd302;
	shr.u64 	%rd305, %rd304, 32;
	mul.wide.u32 	%rd306, %r37, %r760;
	add.s64 	%rd307, %rd305, %rd306;
	shr.u64 	%rd308, %rd307, 32;
	and.b64  	%rd309, %rd300, 4294967295;
	mul.wide.u32 	%rd310, %r750, %r745;
	add.s64 	%rd311, %rd310, %rd309;
	cvt.u32.u64 	%r761, %rd311;
	shr.u64 	%rd312, %rd311, 32;
	and.b64  	%rd313, %rd304, 4294967295;
	mul.wide.u32 	%rd314, %r746, %r750;
	add.s64 	%rd315, %rd312, %rd313;
	add.s64 	%rd316, %rd315, %rd314;
	shr.u64 	%rd317, %rd316, 32;
	and.b64  	%rd318, %rd307, 4294967295;
	add.s64 	%rd319, %rd317, %rd318;
	shr.u64 	%rd320, %rd319, 32;
	add.s64 	%rd321, %rd320, %rd308;
	shr.u64 	%rd322, %rd321, 32;
	mul.lo.s32 	%r762, %r4, %r761;
	and.b64  	%rd323, %rd311, 4294967295;
	mul.wide.u32 	%rd324, %r762, %r34;
	add.s64 	%rd325, %rd324, %rd323;
	shr.u64 	%rd326, %rd325, 32;
	and.b64  	%rd327, %rd316, 4294967295;
	mul.wide.u32 	%rd328, %r35, %r762;
	add.s64 	%rd329, %rd326, %rd327;
	add.s64 	%rd330, %rd329, %rd328;
	shr.u64 	%rd331, %rd330, 32;
	and.b64  	%rd332, %rd319, 4294967295;
	mul.wide.u32 	%rd333, %r36, %r762;
	add.s64 	%rd334, %rd331, %rd332;
	add.s64 	%rd335, %rd334, %rd333;
	shr.u64 	%rd336, %rd335, 32;
	and.b64  	%rd337, %rd321, 4294967295;
	mul.wide.u32 	%rd338, %r37, %r762;
	add.s64 	%rd339, %rd336, %rd337;
	add.s64 	%rd340, %rd339, %rd338;
	shr.u64 	%rd341, %rd340, 32;
	add.s64 	%rd342, %rd341, %rd322;
	shr.u64 	%rd343, %rd342, 32;
	and.b64  	%rd344, %rd330, 4294967295;
	mul.wide.u32 	%rd345, %r753, %r745;
	add.s64 	%rd346, %rd345, %rd344;
	cvt.u32.u64 	%r763, %rd346;
	shr.u64 	%rd347, %rd346, 32;
	and.b64  	%rd348, %rd335, 4294967295;
	mul.wide.u32 	%rd349, %r746, %r753;
	add.s64 	%rd350, %rd347, %rd348;
	add.s64 	%rd351, %rd350, %rd349;
	shr.u64 	%rd352, %rd351, 32;
	and.b64  	%rd353, %rd340, 4294967295;
	add.s64 	%rd354, %rd352, %rd353;
	shr.u64 	%rd355, %rd354, 32;
	and.b64  	%rd356, %rd342, 4294967295;
	add.s64 	%rd357, %rd355, %rd356;
	shr.u64 	%rd358, %rd357, 32;
	add.s64 	%rd359, %rd358, %rd343;
	mul.lo.s32 	%r764, %r4, %r763;
	and.b64  	%rd360, %rd346, 4294967295;
	mul.wide.u32 	%rd361, %r764, %r34;
	add.s64 	%rd362, %rd361, %rd360;
	shr.u64 	%rd363, %rd362, 32;
	and.b64  	%rd364, %rd351, 4294967295;
	mul.wide.u32 	%rd365, %r35, %r764;
	add.s64 	%rd366, %rd363, %rd364;
	add.s64 	%rd367, %rd366, %rd365;
	shr.u64 	%rd368, %rd367, 32;
	and.b64  	%rd369, %rd354, 4294967295;
	mul.wide.u32 	%rd370, %r36, %r764;
	add.s64 	%rd371, %rd368, %rd369;
	add.s64 	%rd372, %rd371, %rd370;
	shr.u64 	%rd373, %rd372, 32;
	and.b64  	%rd374, %rd357, 4294967295;
	mul.wide.u32 	%rd375, %r37, %r764;
	add.s64 	%rd376, %rd373, %rd374;
	add.s64 	%rd377, %rd376, %rd375;
	shr.u64 	%rd378, %rd377, 32;
	add.s64 	%rd379, %rd378, %rd359;
	shr.u64 	%rd380, %rd379, 32;
	and.b64  	%rd381, %rd367, 4294967295;
	mul.wide.u32 	%rd382, %r756, %r745;
	add.s64 	%rd383, %rd382, %rd381;
	cvt.u32.u64 	%r765, %rd383;
	shr.u64 	%rd384, %rd383, 32;
	and.b64  	%rd385, %rd372, 4294967295;
	mul.wide.u32 	%rd386, %r746, %r756;
	add.s64 	%rd387, %rd384, %rd385;
	add.s64 	%rd388, %rd387, %rd386;
	shr.u64 	%rd389, %rd388, 32;
	and.b64  	%rd390, %rd377, 4294967295;
	add.s64 	%rd391, %rd389, %rd390;
	shr.u64 	%rd392, %rd391, 32;
	and.b64  	%rd393, %rd379, 4294967295;
	add.s64 	%rd394, %rd392, %rd393;
	shr.u64 	%rd395, %rd394, 32;
	add.s64 	%rd396, %rd395, %rd380;
	mul.lo.s32 	%r766, %r4, %r765;
	and.b64  	%rd397, %rd383, 4294967295;
	mul.wide.u32 	%rd398, %r766, %r34;
	add.s64 	%rd399, %rd398, %rd397;
	shr.u64 	%rd400, %rd399, 32;
	and.b64  	%rd401, %rd388, 4294967295;
	mul.wide.u32 	%rd402, %r35, %r766;
	add.s64 	%rd403, %rd400, %rd401;
	add.s64 	%rd24, %rd403, %rd402;
	cvt.u32.u64 	%r42, %rd24;
	shr.u64 	%rd404, %rd24, 32;
	and.b64  	%rd405, %rd391, 4294967295;
	mul.wide.u32 	%rd406, %r36, %r766;
	add.s64 	%rd407, %rd404, %rd405;
	add.s64 	%rd25, %rd407, %rd406;
	shr.u64 	%rd408, %rd25, 32;
	and.b64  	%rd409, %rd394, 4294967295;
	mul.wide.u32 	%rd410, %r37, %r766;
	add.s64 	%rd411, %rd408, %rd409;
	add.s64 	%rd26, %rd411, %rd410;
	shr.u64 	%rd412, %rd26, 32;
	add.s64 	%rd27, %rd412, %rd396;
	st.local.v4.u32 	[%rd5453], {%r43, %r44, %r45, %r46};
	st.local.v4.u32 	[%rd5430], {%r1701, %r1701, %r1701, %r1701};
	mov.b16 	%rs18, 1;
	mov.b32 	%r1695, 3;
	mov.u32 	%r1702, %r1701;
	mov.u32 	%r1703, %r1701;
	mov.u32 	%r1704, %r1701;
	mov.u32 	%r1694, %r43;
	mov.u32 	%r1693, %r44;
	mov.u32 	%r1692, %r45;
	mov.u32 	%r1691, %r46;
	mov.u64 	%rd5416, %rd6;
	mov.u64 	%rd5412, %rd5430;
	mov.u32 	%r1705, %r1701;
	mov.u64 	%rd5413, %rd5451;
	mov.u64 	%rd5414, %rd5453;
$L__BB0_7:
	mov.u64 	%rd28, %rd5413;
	and.b32  	%r767, %r1695, 1;
	setp.eq.b32 	%p13, %r767, 1;
	not.pred 	%p14, %p13;
	@%p14 bra 	$L__BB0_11;
	and.b16  	%rs8, %rs18, 255;
	setp.ne.s16 	%p15, %rs8, 0;
	mov.u32 	%r1697, %r1694;
	mov.u32 	%r1698, %r1693;
	mov.u32 	%r1699, %r1692;
	mov.u32 	%r1700, %r1691;
	@%p15 bra 	$L__BB0_10;
	mul.wide.u32 	%rd413, %r1694, %r1701;
	cvt.u32.u64 	%r768, %rd413;
	shr.u64 	%rd414, %rd413, 32;
	mul.wide.u32 	%rd415, %r1694, %r1702;
	add.s64 	%rd416, %rd414, %rd415;
	shr.u64 	%rd417, %rd416, 32;
	mul.wide.u32 	%rd418, %r1694, %r1703;
	add.s64 	%rd419, %rd417, %rd418;
	shr.u64 	%rd420, %rd419, 32;
	mul.wide.u32 	%rd421, %r1694, %r1704;
	add.s64 	%rd422, %rd420, %rd421;
	mul.lo.s32 	%r769, %r4, %r768;
	and.b64  	%rd423, %rd413, 4294967295;
	mul.wide.u32 	%rd424, %r769, %r34;
	add.s64 	%rd425, %rd424, %rd423;
	shr.u64 	%rd426, %rd425, 32;
	shr.u64 	%rd427, %rd422, 32;
	and.b64  	%rd428, %rd416, 4294967295;
	mul.wide.u32 	%rd429, %r35, %r769;
	add.s64 	%rd430, %rd426, %rd428;
	add.s64 	%rd431, %rd430, %rd429;
	shr.u64 	%rd432, %rd431, 32;
	and.b64  	%rd433, %rd419, 4294967295;
	mul.wide.u32 	%rd434, %r36, %r769;
	add.s64 	%rd435, %rd432, %rd433;
	add.s64 	%rd436, %rd435, %rd434;
	shr.u64 	%rd437, %rd436, 32;
	and.b64  	%rd438, %rd422, 4294967295;
	mul.wide.u32 	%rd439, %r37, %r769;
	add.s64 	%rd440, %rd437, %rd438;
	add.s64 	%rd441, %rd440, %rd439;
	shr.u64 	%rd442, %rd441, 32;
	add.s64 	%rd443, %rd442, %rd427;
	shr.u64 	%rd444, %rd443, 32;
	and.b64  	%rd445, %rd431, 4294967295;
	mul.wide.u32 	%rd446, %r1693, %r1701;
	add.s64 	%rd447, %rd446, %rd445;
	cvt.u32.u64 	%r770, %rd447;
	shr.u64 	%rd448, %rd447, 32;
	and.b64  	%rd449, %rd436, 4294967295;
	mul.wide.u32 	%rd450, %r1693, %r1702;
	add.s64 	%rd451, %rd448, %rd449;
	add.s64 	%rd452, %rd451, %rd450;
	shr.u64 	%rd453, %rd452, 32;
	and.b64  	%rd454, %rd441, 4294967295;
	mul.wide.u32 	%rd455, %r1693, %r1703;
	add.s64 	%rd456, %rd453, %rd454;
	add.s64 	%rd457, %rd456, %rd455;
	shr.u64 	%rd458, %rd457, 32;
	and.b64  	%rd459, %rd443, 4294967295;
	mul.wide.u32 	%rd460, %r1693, %r1704;
	add.s64 	%rd461, %rd458, %rd459;
	add.s64 	%rd462, %rd461, %rd460;
	shr.u64 	%rd463, %rd462, 32;
	add.s64 	%rd464, %rd463, %rd444;
	mul.lo.s32 	%r771, %r4, %r770;
	and.b64  	%rd465, %rd447, 4294967295;
	mul.wide.u32 	%rd466, %r771, %r34;
	add.s64 	%rd467, %rd466, %rd465;
	shr.u64 	%rd468, %rd467, 32;
	shr.u64 	%rd469, %rd464, 32;
	and.b64  	%rd470, %rd452, 4294967295;
	mul.wide.u32 	%rd471, %r35, %r771;
	add.s64 	%rd472, %rd468, %rd470;
	add.s64 	%rd473, %rd472, %rd471;
	shr.u64 	%rd474, %rd473, 32;
	and.b64  	%rd475, %rd457, 4294967295;
	mul.wide.u32 	%rd476, %r36, %r771;
	add.s64 	%rd477, %rd474, %rd475;
	add.s64 	%rd478, %rd477, %rd476;
	shr.u64 	%rd479, %rd478, 32;
	and.b64  	%rd480, %rd462, 4294967295;
	mul.wide.u32 	%rd481, %r37, %r771;
	add.s64 	%rd482, %rd479, %rd480;
	add.s64 	%rd483, %rd482, %rd481;
	shr.u64 	%rd484, %rd483, 32;
	and.b64  	%rd485, %rd464, 4294967295;
	add.s64 	%rd486, %rd484, %rd485;
	shr.u64 	%rd487, %rd486, 32;
	add.s64 	%rd488, %rd487, %rd469;
	and.b64  	%rd489, %rd473, 4294967295;
	mul.wide.u32 	%rd490, %r1692, %r1701;
	add.s64 	%rd491, %rd490, %rd489;
	cvt.u32.u64 	%r772, %rd491;
	shr.u64 	%rd492, %rd491, 32;
	and.b64  	%rd493, %rd478, 4294967295;
	mul.wide.u32 	%rd494, %r1692, %r1702;
	add.s64 	%rd495, %rd492, %rd493;
	add.s64 	%rd496, %rd495, %rd494;
	shr.u64 	%rd497, %rd496, 32;
	and.b64  	%rd498, %rd483, 4294967295;
	mul.wide.u32 	%rd499, %r1692, %r1703;
	add.s64 	%rd500, %rd497, %rd498;
	add.s64 	%rd501, %rd500, %rd499;
	shr.u64 	%rd502, %rd501, 32;
	and.b64  	%rd503, %rd486, 4294967295;
	mul.wide.u32 	%rd504, %r1692, %r1704;
	add.s64 	%rd505, %rd502, %rd503;
	add.s64 	%rd506, %rd505, %rd504;
	shr.u64 	%rd507, %rd506, 32;
	add.s64 	%rd508, %rd507, %rd488;
	mul.lo.s32 	%r773, %r4, %r772;
	and.b64  	%rd509, %rd491, 4294967295;
	mul.wide.u32 	%rd510, %r773, %r34;
	add.s64 	%rd511, %rd510, %rd509;
	shr.u64 	%rd512, %rd511, 32;
	shr.u64 	%rd513, %rd508, 32;
	and.b64  	%rd514, %rd496, 4294967295;
	mul.wide.u32 	%rd515, %r35, %r773;
	add.s64 	%rd516, %rd512, %rd514;
	add.s64 	%rd517, %rd516, %rd515;
	shr.u64 	%rd518, %rd517, 32;
	and.b64  	%rd519, %rd501, 4294967295;
	mul.wide.u32 	%rd520, %r36, %r773;
	add.s64 	%rd521, %rd518, %rd519;
	add.s64 	%rd522, %rd521, %rd520;
	shr.u64 	%rd523, %rd522, 32;
	and.b64  	%rd524, %rd506, 4294967295;
	mul.wide.u32 	%rd525, %r37, %r773;
	add.s64 	%rd526, %rd523, %rd524;
	add.s64 	%rd527, %rd526, %rd525;
	shr.u64 	%rd528, %rd527, 32;
	and.b64  	%rd529, %rd508, 4294967295;
	add.s64 	%rd530, %rd528, %rd529;
	shr.u64 	%rd531, %rd530, 32;
	and.b64  	%rd532, %rd517, 4294967295;
	mul.wide.u32 	%rd533, %r1691, %r1701;
	add.s64 	%rd534, %rd533, %rd532;
	cvt.u32.u64 	%r774, %rd534;
	shr.u64 	%rd535, %rd534, 32;
	and.b64  	%rd536, %rd522, 4294967295;
	mul.wide.u32 	%rd537, %r1691, %r1702;
	add.s64 	%rd538, %rd535, %rd536;
	add.s64 	%rd539, %rd538, %rd537;
	shr.u64 	%rd540, %rd539, 32;
	and.b64  	%rd541, %rd527, 4294967295;
	mul.wide.u32 	%rd542, %r1691, %r1703;
	add.s64 	%rd543, %rd540, %rd541;
	add.s64 	%rd544, %rd543, %rd542;
	shr.u64 	%rd545, %rd544, 32;
	and.b64  	%rd546, %rd530, 4294967295;
	mul.wide.u32 	%rd547, %r1691, %r1704;
	add.s64 	%rd548, %rd545, %rd546;
	add.s64 	%rd549, %rd548, %rd547;
	shr.u64 	%rd550, %rd549, 32;
	mul.lo.s32 	%r775, %r4, %r774;
	and.b64  	%rd551, %rd534, 4294967295;
	mul.wide.u32 	%rd552, %r775, %r34;
	add.s64 	%rd553, %rd552, %rd551;
	shr.u64 	%rd554, %rd553, 32;
	and.b64  	%rd555, %rd539, 4294967295;
	mul.wide.u32 	%rd556, %r35, %r775;
	add.s64 	%rd557, %rd554, %rd555;
	add.s64 	%rd558, %rd557, %rd556;
	cvt.u32.u64 	%r1697, %rd558;
	shr.u64 	%rd559, %rd558, 32;
	and.b64  	%rd560, %rd544, 4294967295;
	mul.wide.u32 	%rd561, %r36, %r775;
	add.s64 	%rd562, %rd559, %rd560;
	add.s64 	%rd563, %rd562, %rd561;
	cvt.u32.u64 	%r1698, %rd563;
	shr.u64 	%rd564, %rd563, 32;
	and.b64  	%rd565, %rd549, 4294967295;
	mul.wide.u32 	%rd566, %r37, %r775;
	add.s64 	%rd567, %rd564, %rd565;
	add.s64 	%rd568, %rd567, %rd566;
	cvt.u32.u64 	%r1699, %rd568;
	shr.u64 	%rd569, %rd568, 32;
	cvt.u32.u64 	%r776, %rd569;
	cvt.u32.u64 	%r777, %rd550;
	cvt.u32.u64 	%r778, %rd531;
	cvt.u32.u64 	%r779, %rd513;
	add.s32 	%r780, %r778, %r779;
	add.s32 	%r781, %r777, %r780;
	add.s32 	%r1700, %r776, %r781;
$L__BB0_10:
	st.local.v4.u32 	[%rd5416], {%r1697, %r1698, %r1699, %r1700};
	xor.b32  	%r1705, %r1705, 1;
	mov.b16 	%rs18, 0;
	mov.u32 	%r1701, %r1697;
	mov.u32 	%r1702, %r1698;
	mov.u32 	%r1703, %r1699;
	mov.u32 	%r1704, %r1700;
	mov.u64 	%rd5455, %rd5416;
	mov.u64 	%rd5416, %rd5412;
	mov.u64 	%rd5412, %rd5455;
$L__BB0_11:
	shr.u32 	%r79, %r1695, 1;
	mul.wide.u32 	%rd570, %r1694, %r1694;
	cvt.u32.u64 	%r782, %rd570;
	shr.u64 	%rd571, %rd570, 32;
	mul.wide.u32 	%rd572, %r1694, %r1693;
	add.s64 	%rd573, %rd571, %rd572;
	shr.u64 	%rd574, %rd573, 32;
	mul.wide.u32 	%rd575, %r1694, %r1692;
	add.s64 	%rd576, %rd574, %rd575;
	shr.u64 	%rd577, %rd576, 32;
	mul.wide.u32 	%rd578, %r1694, %r1691;
	add.s64 	%rd579, %rd577, %rd578;
	mul.lo.s32 	%r783, %r4, %r782;
	and.b64  	%rd580, %rd570, 4294967293;
	mul.wide.u32 	%rd581, %r783, %r34;
	add.s64 	%rd582, %rd581, %rd580;
	shr.u64 	%rd583, %rd582, 32;
	shr.u64 	%rd584, %rd579, 32;
	and.b64  	%rd585, %rd573, 4294967295;
	mul.wide.u32 	%rd586, %r35, %r783;
	add.s64 	%rd587, %rd583, %rd585;
	add.s64 	%rd588, %rd587, %rd586;
	shr.u64 	%rd589, %rd588, 32;
	and.b64  	%rd590, %rd576, 4294967295;
	mul.wide.u32 	%rd591, %r36, %r783;
	add.s64 	%rd592, %rd589, %rd590;
	add.s64 	%rd593, %rd592, %rd591;
	shr.u64 	%rd594, %rd593, 32;
	and.b64  	%rd595, %rd579, 4294967295;
	mul.wide.u32 	%rd596, %r37, %r783;
	add.s64 	%rd597, %rd594, %rd595;
	add.s64 	%rd598, %rd597, %rd596;
	shr.u64 	%rd599, %rd598, 32;
	add.s64 	%rd600, %rd599, %rd584;
	shr.u64 	%rd601, %rd600, 32;
	and.b64  	%rd602, %rd588, 4294967295;
	add.s64 	%rd603, %rd572, %rd602;
	cvt.u32.u64 	%r784, %rd603;
	shr.u64 	%rd604, %rd603, 32;
	and.b64  	%rd605, %rd593, 4294967295;
	mul.wide.u32 	%rd606, %r1693, %r1693;
	add.s64 	%rd607, %rd604, %rd605;
	add.s64 	%rd608, %rd607, %rd606;
	shr.u64 	%rd609, %rd608, 32;
	and.b64  	%rd610, %rd598, 4294967295;
	mul.wide.u32 	%rd611, %r1693, %r1692;
	add.s64 	%rd612, %rd609, %rd610;
	add.s64 	%rd613, %rd612, %rd611;
	shr.u64 	%rd614, %rd613, 32;
	and.b64  	%rd615, %rd600, 4294967295;
	mul.wide.u32 	%rd616, %r1693, %r1691;
	add.s64 	%rd617, %rd614, %rd615;
	add.s64 	%rd618, %rd617, %rd616;
	shr.u64 	%rd619, %rd618, 32;
	add.s64 	%rd620, %rd619, %rd601;
	mul.lo.s32 	%r785, %r4, %r784;
	and.b64  	%rd621, %rd603, 4294967295;
	mul.wide.u32 	%rd622, %r785, %r34;
	add.s64 	%rd623, %rd622, %rd621;
	shr.u64 	%rd624, %rd623, 32;
	shr.u64 	%rd625, %rd620, 32;
	and.b64  	%rd626, %rd608, 4294967295;
	mul.wide.u32 	%rd627, %r35, %r785;
	add.s64 	%rd628, %rd624, %rd626;
	add.s64 	%rd629, %rd628, %rd627;
	shr.u64 	%rd630, %rd629, 32;
	and.b64  	%rd631, %rd613, 4294967295;
	mul.wide.u32 	%rd632, %r36, %r785;
	add.s64 	%rd633, %rd630, %rd631;
	add.s64 	%rd634, %rd633, %rd632;
	shr.u64 	%rd635, %rd634, 32;
	and.b64  	%rd636, %rd618, 4294967295;
	mul.wide.u32 	%rd637, %r37, %r785;
	add.s64 	%rd638, %rd635, %rd636;
	add.s64 	%rd639, %rd638, %rd637;
	shr.u64 	%rd640, %rd639, 32;
	and.b64  	%rd641, %rd620, 4294967295;
	add.s64 	%rd642, %rd640, %rd641;
	shr.u64 	%rd643, %rd642, 32;
	add.s64 	%rd644, %rd643, %rd625;
	and.b64  	%rd645, %rd629, 4294967295;
	add.s64 	%rd646, %rd575, %rd645;
	cvt.u32.u64 	%r786, %rd646;
	shr.u64 	%rd647, %rd646, 32;
	and.b64  	%rd648, %rd634, 4294967295;
	add.s64 	%rd649, %rd647, %rd648;
	add.s64 	%rd650, %rd649, %rd611;
	shr.u64 	%rd651, %rd650, 32;
	and.b64  	%rd652, %rd639, 4294967295;
	mul.wide.u32 	%rd653, %r1692, %r1692;
	add.s64 	%rd654, %rd651, %rd652;
	add.s64 	%rd655, %rd654, %rd653;
	shr.u64 	%rd656, %rd655, 32;
	and.b64  	%rd657, %rd642, 4294967295;
	mul.wide.u32 	%rd658, %r1692, %r1691;
	add.s64 	%rd659, %rd656, %rd657;
	add.s64 	%rd660, %rd659, %rd658;
	shr.u64 	%rd661, %rd660, 32;
	add.s64 	%rd662, %rd661, %rd644;
	mul.lo.s32 	%r787, %r4, %r786;
	and.b64  	%rd663, %rd646, 4294967295;
	mul.wide.u32 	%rd664, %r787, %r34;
	add.s64 	%rd665, %rd664, %rd663;
	shr.u64 	%rd666, %rd665, 32;
	shr.u64 	%rd667, %rd662, 32;
	and.b64  	%rd668, %rd650, 4294967295;
	mul.wide.u32 	%rd669, %r35, %r787;
	add.s64 	%rd670, %rd666, %rd668;
	add.s64 	%rd671, %rd670, %rd669;
	shr.u64 	%rd672, %rd671, 32;
	and.b64  	%rd673, %rd655, 4294967295;
	mul.wide.u32 	%rd674, %r36, %r787;
	add.s64 	%rd675, %rd672, %rd673;
	add.s64 	%rd676, %rd675, %rd674;
	shr.u64 	%rd677, %rd676, 32;
	and.b64  	%rd678, %rd660, 4294967295;
	mul.wide.u32 	%rd679, %r37, %r787;
	add.s64 	%rd680, %rd677, %rd678;
	add.s64 	%rd681, %rd680, %rd679;
	shr.u64 	%rd682, %rd681, 32;
	and.b64  	%rd683, %rd662, 4294967295;
	add.s64 	%rd684, %rd682, %rd683;
	shr.u64 	%rd685, %rd684, 32;
	and.b64  	%rd686, %rd671, 4294967295;
	add.s64 	%rd687, %rd578, %rd686;
	cvt.u32.u64 	%r788, %rd687;
	shr.u64 	%rd688, %rd687, 32;
	and.b64  	%rd689, %rd676, 4294967295;
	add.s64 	%rd690, %rd688, %rd689;
	add.s64 	%rd691, %rd690, %rd616;
	shr.u64 	%rd692, %rd691, 32;
	and.b64  	%rd693, %rd681, 4294967295;
	add.s64 	%rd694, %rd692, %rd693;
	add.s64 	%rd695, %rd694, %rd658;
	shr.u64 	%rd696, %rd695, 32;
	and.b64  	%rd697, %rd684, 4294967295;
	mul.wide.u32 	%rd698, %r1691, %r1691;
	add.s64 	%rd699, %rd696, %rd697;
	add.s64 	%rd700, %rd699, %rd698;
	shr.u64 	%rd701, %rd700, 32;
	mul.lo.s32 	%r789, %r4, %r788;
	and.b64  	%rd702, %rd687, 4294967295;
	mul.wide.u32 	%rd703, %r789, %r34;
	add.s64 	%rd704, %rd703, %rd702;
	shr.u64 	%rd705, %rd704, 32;
	and.b64  	%rd706, %rd691, 4294967295;
	mul.wide.u32 	%rd707, %r35, %r789;
	add.s64 	%rd708, %rd705, %rd706;
	add.s64 	%rd709, %rd708, %rd707;
	cvt.u32.u64 	%r1694, %rd709;
	shr.u64 	%rd710, %rd709, 32;
	and.b64  	%rd711, %rd695, 4294967295;
	mul.wide.u32 	%rd712, %r36, %r789;
	add.s64 	%rd713, %rd710, %rd711;
	add.s64 	%rd714, %rd713, %rd712;
	cvt.u32.u64 	%r1693, %rd714;
	shr.u64 	%rd715, %rd714, 32;
	and.b64  	%rd716, %rd700, 4294967295;
	mul.wide.u32 	%rd717, %r37, %r789;
	add.s64 	%rd718, %rd715, %rd716;
	add.s64 	%rd719, %rd718, %rd717;
	cvt.u32.u64 	%r1692, %rd719;
	shr.u64 	%rd720, %rd719, 32;
	cvt.u32.u64 	%r790, %rd720;
	cvt.u32.u64 	%r791, %rd701;
	cvt.u32.u64 	%r792, %rd685;
	cvt.u32.u64 	%r793, %rd667;
	add.s32 	%r794, %r792, %r793;
	add.s32 	%r795, %r791, %r794;
	add.s32 	%r1691, %r790, %r795;
	st.local.v4.u32 	[%rd28], {%r1694, %r1693, %r1692, %r1691};
	setp.gt.u32 	%p16, %r1695, 1;
	mov.u32 	%r1695, %r79;
	mov.u64 	%rd5413, %rd5414;
	mov.u64 	%rd5414, %rd28;
	@%p16 bra 	$L__BB0_7;
	setp.eq.s32 	%p17, %r1705, 0;
	@%p17 bra 	$L__BB0_14;
	st.local.v4.u32 	[%rd5416], {%r1701, %r1702, %r1703, %r1704};
$L__BB0_14:
	cvt.u32.u64 	%r1716, %rd25;
	cvt.u32.u64 	%r1715, %rd26;
	cvt.u32.u64 	%r1714, %rd27;
	st.local.v4.u32 	[%rd5453], {%r42, %r1716, %r1715, %r1714};
	mov.b32 	%r1724, 0;
	st.local.v4.u32 	[%rd5431], {%r1724, %r1724, %r1724, %r1724};
	mov.b16 	%rs20, 1;
	mov.b32 	%r1718, 3;
	mov.u32 	%r1725, %r1724;
	mov.u32 	%r1726, %r1724;
	mov.u32 	%r1727, %r1724;
	mov.u32 	%r1717, %r42;
	mov.u64 	%rd5422, %rd6;
	mov.u64 	%rd5418, %rd5431;
	mov.u32 	%r1728, %r1724;
	mov.u64 	%rd5419, %rd5451;
	mov.u64 	%rd5420, %rd5453;
$L__BB0_15:
	mov.u64 	%rd34, %rd5419;
	and.b32  	%r802, %r1718, 1;
	setp.eq.b32 	%p18, %r802, 1;
	not.pred 	%p19, %p18;
	@%p19 bra 	$L__BB0_19;
	and.b16  	%rs11, %rs20, 255;
	setp.ne.s16 	%p20, %rs11, 0;
	mov.u32 	%r1720, %r1717;
	mov.u32 	%r1721, %r1716;
	mov.u32 	%r1722, %r1715;
	mov.u32 	%r1723, %r1714;
	@%p20 bra 	$L__BB0_18;
	mul.wide.u32 	%rd721, %r1717, %r1724;
	cvt.u32.u64 	%r803, %rd721;
	shr.u64 	%rd722, %rd721, 32;
	mul.wide.u32 	%rd723, %r1717, %r1725;
	add.s64 	%rd724, %rd722, %rd723;
	shr.u64 	%rd725, %rd724, 32;
	mul.wide.u32 	%rd726, %r1717, %r1726;
	add.s64 	%rd727, %rd725, %rd726;
	shr.u64 	%rd728, %rd727, 32;
	mul.wide.u32 	%rd729, %r1717, %r1727;
	add.s64 	%rd730, %rd728, %rd729;
	mul.lo.s32 	%r804, %r4, %r803;
	and.b64  	%rd731, %rd721, 4294967295;
	mul.wide.u32 	%rd732, %r804, %r34;
	add.s64 	%rd733, %rd732, %rd731;
	shr.u64 	%rd734, %rd733, 32;
	shr.u64 	%rd735, %rd730, 32;
	and.b64  	%rd736, %rd724, 4294967295;
	mul.wide.u32 	%rd737, %r35, %r804;
	add.s64 	%rd738, %rd734, %rd736;
	add.s64 	%rd739, %rd738, %rd737;
	shr.u64 	%rd740, %rd739, 32;
	and.b64  	%rd741, %rd727, 4294967295;
	mul.wide.u32 	%rd742, %r36, %r804;
	add.s64 	%rd743, %rd740, %rd741;
	add.s64 	%rd744, %rd743, %rd742;
	shr.u64 	%rd745, %rd744, 32;
	and.b64  	%rd746, %rd730, 4294967295;
	mul.wide.u32 	%rd747, %r37, %r804;
	add.s64 	%rd748, %rd745, %rd746;
	add.s64 	%rd749, %rd748, %rd747;
	shr.u64 	%rd750, %rd749, 32;
	add.s64 	%rd751, %rd750, %rd735;
	shr.u64 	%rd752, %rd751, 32;
	and.b64  	%rd753, %rd739, 4294967295;
	mul.wide.u32 	%rd754, %r1716, %r1724;
	add.s64 	%rd755, %rd754, %rd753;
	cvt.u32.u64 	%r805, %rd755;
	shr.u64 	%rd756, %rd755, 32;
	and.b64  	%rd757, %rd744, 4294967295;
	mul.wide.u32 	%rd758, %r1716, %r1725;
	add.s64 	%rd759, %rd756, %rd757;
	add.s64 	%rd760, %rd759, %rd758;
	shr.u64 	%rd761, %rd760, 32;
	and.b64  	%rd762, %rd749, 4294967295;
	mul.wide.u32 	%rd763, %r1716, %r1726;
	add.s64 	%rd764, %rd761, %rd762;
	add.s64 	%rd765, %rd764, %rd763;
	shr.u64 	%rd766, %rd765, 32;
	and.b64  	%rd767, %rd751, 4294967295;
	mul.wide.u32 	%rd768, %r1716, %r1727;
	add.s64 	%rd769, %rd766, %rd767;
	add.s64 	%rd770, %rd769, %rd768;
	shr.u64 	%rd771, %rd770, 32;
	add.s64 	%rd772, %rd771, %rd752;
	mul.lo.s32 	%r806, %r4, %r805;
	and.b64  	%rd773, %rd755, 4294967295;
	mul.wide.u32 	%rd774, %r806, %r34;
	add.s64 	%rd775, %rd774, %rd773;
	shr.u64 	%rd776, %rd775, 32;
	shr.u64 	%rd777, %rd772, 32;
	and.b64  	%rd778, %rd760, 4294967295;
	mul.wide.u32 	%rd779, %r35, %r806;
	add.s64 	%rd780, %rd776, %rd778;
	add.s64 	%rd781, %rd780, %rd779;
	shr.u64 	%rd782, %rd781, 32;
	and.b64  	%rd783, %rd765, 4294967295;
	mul.wide.u32 	%rd784, %r36, %r806;
	add.s64 	%rd785, %rd782, %rd783;
	add.s64 	%rd786, %rd785, %rd784;
	shr.u64 	%rd787, %rd786, 32;
	and.b64  	%rd788, %rd770, 4294967295;
	mul.wide.u32 	%rd789, %r37, %r806;
	add.s64 	%rd790, %rd787, %rd788;
	add.s64 	%rd791, %rd790, %rd789;
	shr.u64 	%rd792, %rd791, 32;
	and.b64  	%rd793, %rd772, 4294967295;
	add.s64 	%rd794, %rd792, %rd793;
	shr.u64 	%rd795, %rd794, 32;
	add.s64 	%rd796, %rd795, %rd777;
	and.b64  	%rd797, %rd781, 4294967295;
	mul.wide.u32 	%rd798, %r1715, %r1724;
	add.s64 	%rd799, %rd798, %rd797;
	cvt.u32.u64 	%r807, %rd799;
	shr.u64 	%rd800, %rd799, 32;
	and.b64  	%rd801, %rd786, 4294967295;
	mul.wide.u32 	%rd802, %r1715, %r1725;
	add.s64 	%rd803, %rd800, %rd801;
	add.s64 	%rd804, %rd803, %rd802;
	shr.u64 	%rd805, %rd804, 32;
	and.b64  	%rd806, %rd791, 4294967295;
	mul.wide.u32 	%rd807, %r1715, %r1726;
	add.s64 	%rd808, %rd805, %rd806;
	add.s64 	%rd809, %rd808, %rd807;
	shr.u64 	%rd810, %rd809, 32;
	and.b64  	%rd811, %rd794, 4294967295;
	mul.wide.u32 	%rd812, %r1715, %r1727;
	add.s64 	%rd813, %rd810, %rd811;
	add.s64 	%rd814, %rd813, %rd812;
	shr.u64 	%rd815, %rd814, 32;
	add.s64 	%rd816, %rd815, %rd796;
	mul.lo.s32 	%r808, %r4, %r807;
	and.b64  	%rd817, %rd799, 4294967295;
	mul.wide.u32 	%rd818, %r808, %r34;
	add.s64 	%rd819, %rd818, %rd817;
	shr.u64 	%rd820, %rd819, 32;
	shr.u64 	%rd821, %rd816, 32;
	and.b64  	%rd822, %rd804, 4294967295;
	mul.wide.u32 	%rd823, %r35, %r808;
	add.s64 	%rd824, %rd820, %rd822;
	add.s64 	%rd825, %rd824, %rd823;
	shr.u64 	%rd826, %rd825, 32;
	and.b64  	%rd827, %rd809, 4294967295;
	mul.wide.u32 	%rd828, %r36, %r808;
	add.s64 	%rd829, %rd826, %rd827;
	add.s64 	%rd830, %rd829, %rd828;
	shr.u64 	%rd831, %rd830, 32;
	and.b64  	%rd832, %rd814, 4294967295;
	mul.wide.u32 	%rd833, %r37, %r808;
	add.s64 	%rd834, %rd831, %rd832;
	add.s64 	%rd835, %rd834, %rd833;
	shr.u64 	%rd836, %rd835, 32;
	and.b64  	%rd837, %rd816, 4294967295;
	add.s64 	%rd838, %rd836, %rd837;
	shr.u64 	%rd839, %rd838, 32;
	and.b64  	%rd840, %rd825, 4294967295;
	mul.wide.u32 	%rd841, %r1714, %r1724;
	add.s64 	%rd842, %rd841, %rd840;
	cvt.u32.u64 	%r809, %rd842;
	shr.u64 	%rd843, %rd842, 32;
	and.b64  	%rd844, %rd830, 4294967295;
	mul.wide.u32 	%rd845, %r1714, %r1725;
	add.s64 	%rd846, %rd843, %rd844;
	add.s64 	%rd847, %rd846, %rd845;
	shr.u64 	%rd848, %rd847, 32;
	and.b64  	%rd849, %rd835, 4294967295;
	mul.wide.u32 	%rd850, %r1714, %r1726;
	add.s64 	%rd851, %rd848, %rd849;
	add.s64 	%rd852, %rd851, %rd850;
	shr.u64 	%rd853, %rd852, 32;
	and.b64  	%rd854, %rd838, 4294967295;
	mul.wide.u32 	%rd855, %r1714, %r1727;
	add.s64 	%rd856, %rd853, %rd854;
	add.s64 	%rd857, %rd856, %rd855;
	shr.u64 	%rd858, %rd857, 32;
	mul.lo.s32 	%r810, %r4, %r809;
	and.b64  	%rd859, %rd842, 4294967295;
	mul.wide.u32 	%rd860, %r810, %r34;
	add.s64 	%rd861, %rd860, %rd859;
	shr.u64 	%rd862, %rd861, 32;
	and.b64  	%rd863, %rd847, 4294967295;
	mul.wide.u32 	%rd864, %r35, %r810;
	add.s64 	%rd865, %rd862, %rd863;
	add.s64 	%rd866, %rd865, %rd864;
	cvt.u32.u64 	%r1720, %rd866;
	shr.u64 	%rd867, %rd866, 32;
	and.b64  	%rd868, %rd852, 4294967295;
	mul.wide.u32 	%rd869, %r36, %r810;
	add.s64 	%rd870, %rd867, %rd868;
	add.s64 	%rd871, %rd870, %rd869;
	cvt.u32.u64 	%r1721, %rd871;
	shr.u64 	%rd872, %rd871, 32;
	and.b64  	%rd873, %rd857, 4294967295;
	mul.wide.u32 	%rd874, %r37, %r810;
	add.s64 	%rd875, %rd872, %rd873;
	add.s64 	%rd876, %rd875, %rd874;
	cvt.u32.u64 	%r1722, %rd876;
	shr.u64 	%rd877, %rd876, 32;
	cvt.u32.u64 	%r811, %rd877;
	cvt.u32.u64 	%r812, %rd858;
	cvt.u32.u64 	%r813, %rd839;
	cvt.u32.u64 	%r814, %rd821;
	add.s32 	%r815, %r813, %r814;
	add.s32 	%r816, %r812, %r815;
	add.s32 	%r1723, %r811, %r816;
$L__BB0_18:
	st.local.v4.u32 	[%rd5422], {%r1720, %r1721, %r1722, %r1723};
	xor.b32  	%r1728, %r1728, 1;
	mov.b16 	%rs20, 0;
	mov.u32 	%r1724, %r1720;
	mov.u32 	%r1725, %r1721;
	mov.u32 	%r1726, %r1722;
	mov.u32 	%r1727, %r1723;
	mov.u64 	%rd5456, %rd5422;
	mov.u64 	%rd5422, %rd5418;
	mov.u64 	%rd5418, %rd5456;
$L__BB0_19:
	shr.u32 	%r127, %r1718, 1;
	mul.wide.u32 	%rd878, %r1717, %r1717;
	cvt.u32.u64 	%r817, %rd878;
	shr.u64 	%rd879, %rd878, 32;
	mul.wide.u32 	%rd880, %r1717, %r1716;
	add.s64 	%rd881, %rd879, %rd880;
	shr.u64 	%rd882, %rd881, 32;
	mul.wide.u32 	%rd883, %r1717, %r1715;
	add.s64 	%rd884, %rd882, %rd883;
	shr.u64 	%rd885, %rd884, 32;
	mul.wide.u32 	%rd886, %r1717, %r1714;
	add.s64 	%rd887, %rd885, %rd886;
	mul.lo.s32 	%r818, %r4, %r817;
	and.b64  	%rd888, %rd878, 4294967293;
	mul.wide.u32 	%rd889, %r818, %r34;
	add.s64 	%rd890, %rd889, %rd888;
	shr.u64 	%rd891, %rd890, 32;
	shr.u64 	%rd892, %rd887, 32;
	and.b64  	%rd893, %rd881, 4294967295;
	mul.wide.u32 	%rd894, %r35, %r818;
	add.s64 	%rd895, %rd891, %rd893;
	add.s64 	%rd896, %rd895, %rd894;
	shr.u64 	%rd897, %rd896, 32;
	and.b64  	%rd898, %rd884, 4294967295;
	mul.wide.u32 	%rd899, %r36, %r818;
	add.s64 	%rd900, %rd897, %rd898;
	add.s64 	%rd901, %rd900, %rd899;
	shr.u64 	%rd902, %rd901, 32;
	and.b64  	%rd903, %rd887, 4294967295;
	mul.wide.u32 	%rd904, %r37, %r818;
	add.s64 	%rd905, %rd902, %rd903;
	add.s64 	%rd906, %rd905, %rd904;
	shr.u64 	%rd907, %rd906, 32;
	add.s64 	%rd908, %rd907, %rd892;
	shr.u64 	%rd909, %rd908, 32;
	and.b64  	%rd910, %rd896, 4294967295;
	add.s64 	%rd911, %rd880, %rd910;
	cvt.u32.u64 	%r819, %rd911;
	shr.u64 	%rd912, %rd911, 32;
	and.b64  	%rd913, %rd901, 4294967295;
	mul.wide.u32 	%rd914, %r1716, %r1716;
	add.s64 	%rd915, %rd912, %rd913;
	add.s64 	%rd916, %rd915, %rd914;
	shr.u64 	%rd917, %rd916, 32;
	and.b64  	%rd918, %rd906, 4294967295;
	mul.wide.u32 	%rd919, %r1716, %r1715;
	add.s64 	%rd920, %rd917, %rd918;
	add.s64 	%rd921, %rd920, %rd919;
	shr.u64 	%rd922, %rd921, 32;
	and.b64  	%rd923, %rd908, 4294967295;
	mul.wide.u32 	%rd924, %r1716, %r1714;
	add.s64 	%rd925, %rd922, %rd923;
	add.s64 	%rd926, %rd925, %rd924;
	shr.u64 	%rd927, %rd926, 32;
	add.s64 	%rd928, %rd927, %rd909;
	mul.lo.s32 	%r820, %r4, %r819;
	and.b64  	%rd929, %rd911, 4294967295;
	mul.wide.u32 	%rd930, %r820, %r34;
	add.s64 	%rd931, %rd930, %rd929;
	shr.u64 	%rd932, %rd931, 32;
	shr.u64 	%rd933, %rd928, 32;
	and.b64  	%rd934, %rd916, 4294967295;
	mul.wide.u32 	%rd935, %r35, %r820;
	add.s64 	%rd936, %rd932, %rd934;
	add.s64 	%rd937, %rd936, %rd935;
	shr.u64 	%rd938, %rd937, 32;
	and.b64  	%rd939, %rd921, 4294967295;
	mul.wide.u32 	%rd940, %r36, %r820;
	add.s64 	%rd941, %rd938, %rd939;
	add.s64 	%rd942, %rd941, %rd940;
	shr.u64 	%rd943, %rd942, 32;
	and.b64  	%rd944, %rd926, 4294967295;
	mul.wide.u32 	%rd945, %r37, %r820;
	add.s64 	%rd946, %rd943, %rd944;
	add.s64 	%rd947, %rd946, %rd945;
	shr.u64 	%rd948, %rd947, 32;
	and.b64  	%rd949, %rd928, 4294967295;
	add.s64 	%rd950, %rd948, %rd949;
	shr.u64 	%rd951, %rd950, 32;
	add.s64 	%rd952, %rd951, %rd933;
	and.b64  	%rd953, %rd937, 4294967295;
	add.s64 	%rd954, %rd883, %rd953;
	cvt.u32.u64 	%r821, %rd954;
	shr.u64 	%rd955, %rd954, 32;
	and.b64  	%rd956, %rd942, 4294967295;
	add.s64 	%rd957, %rd955, %rd956;
	add.s64 	%rd958, %rd957, %rd919;
	shr.u64 	%rd959, %rd958, 32;
	and.b64  	%rd960, %rd947, 4294967295;
	mul.wide.u32 	%rd961, %r1715, %r1715;
	add.s64 	%rd962, %rd959, %rd960;
	add.s64 	%rd963, %rd962, %rd961;
	shr.u64 	%rd964, %rd963, 32;
	and.b64  	%rd965, %rd950, 4294967295;
	mul.wide.u32 	%rd966, %r1715, %r1714;
	add.s64 	%rd967, %rd964, %rd965;
	add.s64 	%rd968, %rd967, %rd966;
	shr.u64 	%rd969, %rd968, 32;
	add.s64 	%rd970, %rd969, %rd952;
	mul.lo.s32 	%r822, %r4, %r821;
	and.b64  	%rd971, %rd954, 4294967295;
	mul.wide.u32 	%rd972, %r822, %r34;
	add.s64 	%rd973, %rd972, %rd971;
	shr.u64 	%rd974, %rd973, 32;
	shr.u64 	%rd975, %rd970, 32;
	and.b64  	%rd976, %rd958, 4294967295;
	mul.wide.u32 	%rd977, %r35, %r822;
	add.s64 	%rd978, %rd974, %rd976;
	add.s64 	%rd979, %rd978, %rd977;
	shr.u64 	%rd980, %rd979, 32;
	and.b64  	%rd981, %rd963, 4294967295;
	mul.wide.u32 	%rd982, %r36, %r822;
	add.s64 	%rd983, %rd980, %rd981;
	add.s64 	%rd984, %rd983, %rd982;
	shr.u64 	%rd985, %rd984, 32;
	and.b64  	%rd986, %rd968, 4294967295;
	mul.wide.u32 	%rd987, %r37, %r822;
	add.s64 	%rd988, %rd985, %rd986;
	add.s64 	%rd989, %rd988, %rd987;
	shr.u64 	%rd990, %rd989, 32;
	and.b64  	%rd991, %rd970, 4294967295;
	add.s64 	%rd992, %rd990, %rd991;
	shr.u64 	%rd993, %rd992, 32;
	and.b64  	%rd994, %rd979, 4294967295;
	add.s64 	%rd995, %rd886, %rd994;
	cvt.u32.u64 	%r823, %rd995;
	shr.u64 	%rd996, %rd995, 32;
	and.b64  	%rd997, %rd984, 4294967295;
	add.s64 	%rd998, %rd996, %rd997;
	add.s64 	%rd999, %rd998, %rd924;
	shr.u64 	%rd1000, %rd999, 32;
	and.b64  	%rd1001, %rd989, 4294967295;
	add.s64 	%rd1002, %rd1000, %rd1001;
	add.s64 	%rd1003, %rd1002, %rd966;
	shr.u64 	%rd1004, %rd1003, 32;
	and.b64  	%rd1005, %rd992, 4294967295;
	mul.wide.u32 	%rd1006, %r1714, %r1714;
	add.s64 	%rd1007, %rd1004, %rd1005;
	add.s64 	%rd1008, %rd1007, %rd1006;
	shr.u64 	%rd1009, %rd1008, 32;
	mul.lo.s32 	%r824, %r4, %r823;
	and.b64  	%rd1010, %rd995, 4294967295;
	mul.wide.u32 	%rd1011, %r824, %r34;
	add.s64 	%rd1012, %rd1011, %rd1010;
	shr.u64 	%rd1013, %rd1012, 32;
	and.b64  	%rd1014, %rd999, 4294967295;
	mul.wide.u32 	%rd1015, %r35, %r824;
	add.s64 	%rd1016, %rd1013, %rd1014;
	add.s64 	%rd1017, %rd1016, %rd1015;
	cvt.u32.u64 	%r1717, %rd1017;
	shr.u64 	%rd1018, %rd1017, 32;
	and.b64  	%rd1019, %rd1003, 4294967295;
	mul.wide.u32 	%rd1020, %r36, %r824;
	add.s64 	%rd1021, %rd1018, %rd1019;
	add.s64 	%rd1022, %rd1021, %rd1020;
	cvt.u32.u64 	%r1716, %rd1022;
	shr.u64 	%rd1023, %rd1022, 32;
	and.b64  	%rd1024, %rd1008, 4294967295;
	mul.wide.u32 	%rd1025, %r37, %r824;
	add.s64 	%rd1026, %rd1023, %rd1024;
	add.s64 	%rd1027, %rd1026, %rd1025;
	cvt.u32.u64 	%r1715, %rd1027;
	shr.u64 	%rd1028, %rd1027, 32;
	cvt.u32.u64 	%r825, %rd1028;
	cvt.u32.u64 	%r826, %rd1009;
	cvt.u32.u64 	%r827, %rd993;
	cvt.u32.u64 	%r828, %rd975;
	add.s32 	%r829, %r827, %r828;
	add.s32 	%r830, %r826, %r829;
	add.s32 	%r1714, %r825, %r830;
	st.local.v4.u32 	[%rd34], {%r1717, %r1716, %r1715, %r1714};
	setp.gt.u32 	%p21, %r1718, 1;
	mov.u32 	%r1718, %r127;
	mov.u64 	%rd5419, %rd5420;
	mov.u64 	%rd5420, %rd34;
	@%p21 bra 	$L__BB0_15;
	setp.eq.s32 	%p22, %r1728, 0;
	@%p22 bra 	$L__BB0_22;
	st.local.v4.u32 	[%rd5422], {%r1724, %r1725, %r1726, %r1727};
$L__BB0_22:
	ld.param.u64 	%rd5409, [_Z11curveThreadPjS_S_S_S_S_i_param_5];
	ld.param.u64 	%rd5408, [_Z11curveThreadPjS_S_S_S_S_i_param_4];
	cvta.to.global.u64 	%rd1029, %rd5408;
	shl.b32 	%r833, %r3, 6;
	cvt.u64.u32 	%rd1030, %r833;
	mul.lo.s64 	%rd1031, %rd16, %rd1030;
	cvt.u32.u64 	%r834, %rd1031;
	shr.u64 	%rd1032, %rd1031, 32;
	shr.u32 	%r835, %r3, 30;
	cvt.u64.u32 	%rd1033, %r835;
	mad.lo.s64 	%rd1034, %rd1033, %rd16, %rd1032;
	shr.u64 	%rd1035, %rd1034, 32;
	mul.lo.s32 	%r836, %r4, %r834;
	and.b64  	%rd1036, %rd1031, 4294967232;
	mul.wide.u32 	%rd1037, %r836, %r34;
	add.s64 	%rd1038, %rd1037, %rd1036;
	shr.u64 	%rd1039, %rd1038, 32;
	and.b64  	%rd1040, %rd1034, 4294967295;
	mul.wide.u32 	%rd1041, %r35, %r836;
	add.s64 	%rd1042, %rd1039, %rd1040;
	add.s64 	%rd1043, %rd1042, %rd1041;
	shr.u64 	%rd1044, %rd1043, 32;
	mul.wide.u32 	%rd1045, %r36, %r836;
	add.s64 	%rd1046, %rd1044, %rd1035;
	add.s64 	%rd1047, %rd1046, %rd1045;
	shr.u64 	%rd1048, %rd1047, 32;
	mul.wide.u32 	%rd1049, %r37, %r836;
	add.s64 	%rd1050, %rd1048, %rd1049;
	shr.u64 	%rd1051, %rd1050, 32;
	and.b64  	%rd1052, %rd1043, 4294967295;
	mad.lo.s64 	%rd1053, %rd17, %rd1030, %rd1052;
	cvt.u32.u64 	%r837, %rd1053;
	shr.u64 	%rd1054, %rd1053, 32;
	and.b64  	%rd1055, %rd1047, 4294967295;
	add.s64 	%rd1056, %rd1054, %rd1055;
	mad.lo.s64 	%rd1057, %rd1033, %rd17, %rd1056;
	shr.u64 	%rd1058, %rd1057, 32;
	and.b64  	%rd1059, %rd1050, 4294967295;
	add.s64 	%rd1060, %rd1058, %rd1059;
	shr.u64 	%rd1061, %rd1060, 32;
	add.s64 	%rd1062, %rd1061, %rd1051;
	shr.u64 	%rd1063, %rd1062, 32;
	mul.lo.s32 	%r838, %r4, %r837;
	and.b64  	%rd1064, %rd1053, 4294967295;
	mul.wide.u32 	%rd1065, %r838, %r34;
	add.s64 	%rd1066, %rd1065, %rd1064;
	shr.u64 	%rd1067, %rd1066, 32;
	and.b64  	%rd1068, %rd1057, 4294967295;
	mul.wide.u32 	%rd1069, %r35, %r838;
	add.s64 	%rd1070, %rd1067, %rd1068;
	add.s64 	%rd1071, %rd1070, %rd1069;
	shr.u64 	%rd1072, %rd1071, 32;
	and.b64  	%rd1073, %rd1060, 4294967295;
	mul.wide.u32 	%rd1074, %r36, %r838;
	add.s64 	%rd1075, %rd1072, %rd1073;
	add.s64 	%rd1076, %rd1075, %rd1074;
	shr.u64 	%rd1077, %rd1076, 32;
	and.b64  	%rd1078, %rd1062, 4294967295;
	mul.wide.u32 	%rd1079, %r37, %r838;
	add.s64 	%rd1080, %rd1077, %rd1078;
	add.s64 	%rd1081, %rd1080, %rd1079;
	shr.u64 	%rd1082, %rd1081, 32;
	add.s64 	%rd1083, %rd1082, %rd1063;
	shr.u64 	%rd1084, %rd1083, 32;
	and.b64  	%rd1085, %rd1071, 4294967295;
	mad.lo.s64 	%rd1086, %rd18, %rd1030, %rd1085;
	cvt.u32.u64 	%r839, %rd1086;
	shr.u64 	%rd1087, %rd1086, 32;
	and.b64  	%rd1088, %rd1076, 4294967295;
	add.s64 	%rd1089, %rd1087, %rd1088;
	mad.lo.s64 	%rd1090, %rd1033, %rd18, %rd1089;
	shr.u64 	%rd1091, %rd1090, 32;
	and.b64  	%rd1092, %rd1081, 4294967295;
	add.s64 	%rd1093, %rd1091, %rd1092;
	shr.u64 	%rd1094, %rd1093, 32;
	and.b64  	%rd1095, %rd1083, 4294967295;
	add.s64 	%rd1096, %rd1094, %rd1095;
	shr.u64 	%rd1097, %rd1096, 32;
	add.s64 	%rd1098, %rd1097, %rd1084;
	mul.lo.s32 	%r840, %r4, %r839;
	and.b64  	%rd1099, %rd1086, 4294967295;
	mul.wide.u32 	%rd1100, %r840, %r34;
	add.s64 	%rd1101, %rd1100, %rd1099;
	shr.u64 	%rd1102, %rd1101, 32;
	and.b64  	%rd1103, %rd1090, 4294967295;
	mul.wide.u32 	%rd1104, %r35, %r840;
	add.s64 	%rd1105, %rd1102, %rd1103;
	add.s64 	%rd1106, %rd1105, %rd1104;
	shr.u64 	%rd1107, %rd1106, 32;
	and.b64  	%rd1108, %rd1093, 4294967295;
	mul.wide.u32 	%rd1109, %r36, %r840;
	add.s64 	%rd1110, %rd1107, %rd1108;
	add.s64 	%rd1111, %rd1110, %rd1109;
	shr.u64 	%rd1112, %rd1111, 32;
	and.b64  	%rd1113, %rd1096, 4294967295;
	mul.wide.u32 	%rd1114, %r37, %r840;
	add.s64 	%rd1115, %rd1112, %rd1113;
	add.s64 	%rd1116, %rd1115, %rd1114;
	shr.u64 	%rd1117, %rd1116, 32;
	add.s64 	%rd1118, %rd1117, %rd1098;
	shr.u64 	%rd1119, %rd1118, 32;
	and.b64  	%rd1120, %rd1106, 4294967295;
	mad.lo.s64 	%rd1121, %rd19, %rd1030, %rd1120;
	cvt.u32.u64 	%r841, %rd1121;
	shr.u64 	%rd1122, %rd1121, 32;
	and.b64  	%rd1123, %rd1111, 4294967295;
	add.s64 	%rd1124, %rd1122, %rd1123;
	mad.lo.s64 	%rd1125, %rd1033, %rd19, %rd1124;
	shr.u64 	%rd1126, %rd1125, 32;
	and.b64  	%rd1127, %rd1116, 4294967295;
	add.s64 	%rd1128, %rd1126, %rd1127;
	shr.u64 	%rd1129, %rd1128, 32;
	and.b64  	%rd1130, %rd1118, 4294967295;
	add.s64 	%rd1131, %rd1129, %rd1130;
	shr.u64 	%rd1132, %rd1131, 32;
	add.s64 	%rd1133, %rd1132, %rd1119;
	mul.lo.s32 	%r842, %r4, %r841;
	and.b64  	%rd1134, %rd1121, 4294967295;
	mul.wide.u32 	%rd1135, %r842, %r34;
	add.s64 	%rd1136, %rd1135, %rd1134;
	shr.u64 	%rd1137, %rd1136, 32;
	and.b64  	%rd1138, %rd1125, 4294967295;
	mul.wide.u32 	%rd1139, %r35, %r842;
	add.s64 	%rd1140, %rd1137, %rd1138;
	add.s64 	%rd1141, %rd1140, %rd1139;
	shr.u64 	%rd1142, %rd1141, 32;
	and.b64  	%rd1143, %rd1128, 4294967295;
	mul.wide.u32 	%rd1144, %r36, %r842;
	add.s64 	%rd1145, %rd1142, %rd1143;
	add.s64 	%rd1146, %rd1145, %rd1144;
	shr.u64 	%rd1147, %rd1146, 32;
	and.b64  	%rd1148, %rd1131, 4294967295;
	mul.wide.u32 	%rd1149, %r37, %r842;
	add.s64 	%rd1150, %rd1147, %rd1148;
	add.s64 	%rd1151, %rd1150, %rd1149;
	shr.u64 	%rd1152, %rd1151, 32;
	add.s64 	%rd1153, %rd1152, %rd1133;
	ld.local.v4.u32 	{%r1769, %r1770, %r1771, %r1772}, [%rd5430];
	cvt.u64.u32 	%rd1154, %r1769;
	and.b64  	%rd1155, %rd1141, 4294967295;
	mul.lo.s64 	%rd1156, %rd1155, %rd1154;
	cvt.u32.u64 	%r843, %rd1156;
	shr.u64 	%rd1157, %rd1156, 32;
	and.b64  	%rd1158, %rd1146, 4294967295;
	mad.lo.s64 	%rd1159, %rd1158, %rd1154, %rd1157;
	shr.u64 	%rd1160, %rd1159, 32;
	and.b64  	%rd1161, %rd1151, 4294967295;
	mad.lo.s64 	%rd1162, %rd1161, %rd1154, %rd1160;
	shr.u64 	%rd1163, %rd1162, 32;
	and.b64  	%rd1164, %rd1153, 4294967295;
	mad.lo.s64 	%rd1165, %rd1164, %rd1154, %rd1163;
	mul.lo.s32 	%r844, %r4, %r843;
	and.b64  	%rd1166, %rd1156, 4294967295;
	mul.wide.u32 	%rd1167, %r844, %r34;
	add.s64 	%rd1168, %rd1167, %rd1166;
	shr.u64 	%rd1169, %rd1168, 32;
	shr.u64 	%rd1170, %rd1165, 32;
	and.b64  	%rd1171, %rd1159, 4294967295;
	mul.wide.u32 	%rd1172, %r35, %r844;
	add.s64 	%rd1173, %rd1169, %rd1171;
	add.s64 	%rd1174, %rd1173, %rd1172;
	shr.u64 	%rd1175, %rd1174, 32;
	and.b64  	%rd1176, %rd1162, 4294967295;
	mul.wide.u32 	%rd1177, %r36, %r844;
	add.s64 	%rd1178, %rd1175, %rd1176;
	add.s64 	%rd1179, %rd1178, %rd1177;
	shr.u64 	%rd1180, %rd1179, 32;
	and.b64  	%rd1181, %rd1165, 4294967295;
	mul.wide.u32 	%rd1182, %r37, %r844;
	add.s64 	%rd1183, %rd1180, %rd1181;
	add.s64 	%rd1184, %rd1183, %rd1182;
	shr.u64 	%rd1185, %rd1184, 32;
	add.s64 	%rd1186, %rd1185, %rd1170;
	cvt.u64.u32 	%rd1187, %r1770;
	shr.u64 	%rd1188, %rd1186, 32;
	and.b64  	%rd1189, %rd1174, 4294967295;
	mad.lo.s64 	%rd1190, %rd1155, %rd1187, %rd1189;
	cvt.u32.u64 	%r845, %rd1190;
	shr.u64 	%rd1191, %rd1190, 32;
	and.b64  	%rd1192, %rd1179, 4294967295;
	add.s64 	%rd1193, %rd1191, %rd1192;
	mad.lo.s64 	%rd1194, %rd1158, %rd1187, %rd1193;
	shr.u64 	%rd1195, %rd1194, 32;
	and.b64  	%rd1196, %rd1184, 4294967295;
	add.s64 	%rd1197, %rd1195, %rd1196;
	mad.lo.s64 	%rd1198, %rd1161, %rd1187, %rd1197;
	shr.u64 	%rd1199, %rd1198, 32;
	and.b64  	%rd1200, %rd1186, 4294967295;
	add.s64 	%rd1201, %rd1199, %rd1200;
	mad.lo.s64 	%rd1202, %rd1164, %rd1187, %rd1201;
	shr.u64 	%rd1203, %rd1202, 32;
	add.s64 	%rd1204, %rd1203, %rd1188;
	mul.lo.s32 	%r846, %r4, %r845;
	and.b64  	%rd1205, %rd1190, 4294967295;
	mul.wide.u32 	%rd1206, %r846, %r34;
	add.s64 	%rd1207, %rd1206, %rd1205;
	shr.u64 	%rd1208, %rd1207, 32;
	shr.u64 	%rd1209, %rd1204, 32;
	and.b64  	%rd1210, %rd1194, 4294967295;
	mul.wide.u32 	%rd1211, %r35, %r846;
	add.s64 	%rd1212, %rd1208, %rd1210;
	add.s64 	%rd1213, %rd1212, %rd1211;
	shr.u64 	%rd1214, %rd1213, 32;
	and.b64  	%rd1215, %rd1198, 4294967295;
	mul.wide.u32 	%rd1216, %r36, %r846;
	add.s64 	%rd1217, %rd1214, %rd1215;
	add.s64 	%rd1218, %rd1217, %rd1216;
	shr.u64 	%rd1219, %rd1218, 32;
	and.b64  	%rd1220, %rd1202, 4294967295;
	mul.wide.u32 	%rd1221, %r37, %r846;
	add.s64 	%rd1222, %rd1219, %rd1220;
	add.s64 	%rd1223, %rd1222, %rd1221;
	shr.u64 	%rd1224, %rd1223, 32;
	and.b64  	%rd1225, %rd1204, 4294967295;
	add.s64 	%rd1226, %rd1224, %rd1225;
	shr.u64 	%rd1227, %rd1226, 32;
	add.s64 	%rd1228, %rd1227, %rd1209;
	cvt.u64.u32 	%rd1229, %r1771;
	and.b64  	%rd1230, %rd1213, 4294967295;
	mad.lo.s64 	%rd1231, %rd1155, %rd1229, %rd1230;
	cvt.u32.u64 	%r847, %rd1231;
	shr.u64 	%rd1232, %rd1231, 32;
	and.b64  	%rd1233, %rd1218, 4294967295;
	add.s64 	%rd1234, %rd1232, %rd1233;
	mad.lo.s64 	%rd1235, %rd1158, %rd1229, %rd1234;
	shr.u64 	%rd1236, %rd1235, 32;
	and.b64  	%rd1237, %rd1223, 4294967295;
	add.s64 	%rd1238, %rd1236, %rd1237;
	mad.lo.s64 	%rd1239, %rd1161, %rd1229, %rd1238;
	shr.u64 	%rd1240, %rd1239, 32;
	and.b64  	%rd1241, %rd1226, 4294967295;
	add.s64 	%rd1242, %rd1240, %rd1241;
	mad.lo.s64 	%rd1243, %rd1164, %rd1229, %rd1242;
	shr.u64 	%rd1244, %rd1243, 32;
	add.s64 	%rd1245, %rd1244, %rd1228;
	mul.lo.s32 	%r848, %r4, %r847;
	and.b64  	%rd1246, %rd1231, 4294967295;
	mul.wide.u32 	%rd1247, %r848, %r34;
	add.s64 	%rd1248, %rd1247, %rd1246;
	shr.u64 	%rd1249, %rd1248, 32;
	shr.u64 	%rd1250, %rd1245, 32;
	and.b64  	%rd1251, %rd1235, 4294967295;
	mul.wide.u32 	%rd1252, %r35, %r848;
	add.s64 	%rd1253, %rd1249, %rd1251;
	add.s64 	%rd1254, %rd1253, %rd1252;
	shr.u64 	%rd1255, %rd1254, 32;
	and.b64  	%rd1256, %rd1239, 4294967295;
	mul.wide.u32 	%rd1257, %r36, %r848;
	add.s64 	%rd1258, %rd1255, %rd1256;
	add.s64 	%rd1259, %rd1258, %rd1257;
	shr.u64 	%rd1260, %rd1259, 32;
	and.b64  	%rd1261, %rd1243, 4294967295;
	mul.wide.u32 	%rd1262, %r37, %r848;
	add.s64 	%rd1263, %rd1260, %rd1261;
	add.s64 	%rd1264, %rd1263, %rd1262;
	shr.u64 	%rd1265, %rd1264, 32;
	and.b64  	%rd1266, %rd1245, 4294967295;
	add.s64 	%rd1267, %rd1265, %rd1266;
	shr.u64 	%rd1268, %rd1267, 32;
	add.s64 	%rd1269, %rd1268, %rd1250;
	cvt.u64.u32 	%rd1270, %r1772;
	and.b64  	%rd1271, %rd1254, 4294967295;
	mad.lo.s64 	%rd1272, %rd1155, %rd1270, %rd1271;
	cvt.u32.u64 	%r849, %rd1272;
	shr.u64 	%rd1273, %rd1272, 32;
	and.b64  	%rd1274, %rd1259, 4294967295;
	add.s64 	%rd1275, %rd1273, %rd1274;
	mad.lo.s64 	%rd1276, %rd1158, %rd1270, %rd1275;
	shr.u64 	%rd1277, %rd1276, 32;
	and.b64  	%rd1278, %rd1264, 4294967295;
	add.s64 	%rd1279, %rd1277, %rd1278;
	mad.lo.s64 	%rd1280, %rd1161, %rd1270, %rd1279;
	shr.u64 	%rd1281, %rd1280, 32;
	and.b64  	%rd1282, %rd1267, 4294967295;
	add.s64 	%rd1283, %rd1281, %rd1282;
	mad.lo.s64 	%rd1284, %rd1164, %rd1270, %rd1283;
	shr.u64 	%rd1285, %rd1284, 32;
	add.s64 	%rd1286, %rd1285, %rd1269;
	mul.lo.s32 	%r850, %r4, %r849;
	and.b64  	%rd1287, %rd1272, 4294967295;
	mul.wide.u32 	%rd1288, %r850, %r34;
	add.s64 	%rd1289, %rd1288, %rd1287;
	shr.u64 	%rd1290, %rd1289, 32;
	and.b64  	%rd1291, %rd1276, 4294967295;
	mul.wide.u32 	%rd1292, %r35, %r850;
	add.s64 	%rd1293, %rd1290, %rd1291;
	add.s64 	%rd1294, %rd1293, %rd1292;
	cvt.u32.u64 	%r851, %rd1294;
	shr.u64 	%rd1295, %rd1294, 32;
	and.b64  	%rd1296, %rd1280, 4294967295;
	mul.wide.u32 	%rd1297, %r36, %r850;
	add.s64 	%rd1298, %rd1295, %rd1296;
	add.s64 	%rd1299, %rd1298, %rd1297;
	cvt.u32.u64 	%r852, %rd1299;
	shr.u64 	%rd1300, %rd1299, 32;
	and.b64  	%rd1301, %rd1284, 4294967295;
	mul.wide.u32 	%rd1302, %r37, %r850;
	add.s64 	%rd1303, %rd1300, %rd1301;
	add.s64 	%rd1304, %rd1303, %rd1302;
	cvt.u32.u64 	%r853, %rd1304;
	shr.u64 	%rd1305, %rd1304, 32;
	add.s64 	%rd1306, %rd1305, %rd1286;
	cvt.u32.u64 	%r854, %rd1306;
	st.local.v4.u32 	[%rd5454], {%r851, %r852, %r853, %r854};
	ld.global.u32 	%r140, [%rd1029];
	cvt.u64.u32 	%rd1307, %r140;
	and.b64  	%rd1308, %rd1294, 4294967295;
	mul.lo.s64 	%rd1309, %rd1308, %rd1307;
	cvt.u32.u64 	%r855, %rd1309;
	shr.u64 	%rd1310, %rd1309, 32;
	and.b64  	%rd1311, %rd1299, 4294967295;
	mad.lo.s64 	%rd1312, %rd1311, %rd1307, %rd1310;
	shr.u64 	%rd1313, %rd1312, 32;
	and.b64  	%rd1314, %rd1304, 4294967295;
	mad.lo.s64 	%rd1315, %rd1314, %rd1307, %rd1313;
	shr.u64 	%rd1316, %rd1315, 32;
	and.b64  	%rd1317, %rd1306, 4294967295;
	mad.lo.s64 	%rd1318, %rd1317, %rd1307, %rd1316;
	mul.lo.s32 	%r856, %r4, %r855;
	and.b64  	%rd1319, %rd1309, 4294967295;
	mul.wide.u32 	%rd1320, %r856, %r34;
	add.s64 	%rd1321, %rd1320, %rd1319;
	shr.u64 	%rd1322, %rd1321, 32;
	shr.u64 	%rd1323, %rd1318, 32;
	and.b64  	%rd1324, %rd1312, 4294967295;
	mul.wide.u32 	%rd1325, %r35, %r856;
	add.s64 	%rd1326, %rd1322, %rd1324;
	add.s64 	%rd1327, %rd1326, %rd1325;
	shr.u64 	%rd1328, %rd1327, 32;
	and.b64  	%rd1329, %rd1315, 4294967295;
	mul.wide.u32 	%rd1330, %r36, %r856;
	add.s64 	%rd1331, %rd1328, %rd1329;
	add.s64 	%rd1332, %rd1331, %rd1330;
	shr.u64 	%rd1333, %rd1332, 32;
	and.b64  	%rd1334, %rd1318, 4294967295;
	mul.wide.u32 	%rd1335, %r37, %r856;
	add.s64 	%rd1336, %rd1333, %rd1334;
	add.s64 	%rd1337, %rd1336, %rd1335;
	shr.u64 	%rd1338, %rd1337, 32;
	add.s64 	%rd1339, %rd1338, %rd1323;
	ld.global.u32 	%r141, [%rd1029+4];
	cvt.u64.u32 	%rd1340, %r141;
	shr.u64 	%rd1341, %rd1339, 32;
	and.b64  	%rd1342, %rd1327, 4294967295;
	mad.lo.s64 	%rd1343, %rd1308, %rd1340, %rd1342;
	cvt.u32.u64 	%r857, %rd1343;
	shr.u64 	%rd1344, %rd1343, 32;
	and.b64  	%rd1345, %rd1332, 4294967295;
	add.s64 	%rd1346, %rd1344, %rd1345;
	mad.lo.s64 	%rd1347, %rd1311, %rd1340, %rd1346;
	shr.u64 	%rd1348, %rd1347, 32;
	and.b64  	%rd1349, %rd1337, 4294967295;
	add.s64 	%rd1350, %rd1348, %rd1349;
	mad.lo.s64 	%rd1351, %rd1314, %rd1340, %rd1350;
	shr.u64 	%rd1352, %rd1351, 32;
	and.b64  	%rd1353, %rd1339, 4294967295;
	add.s64 	%rd1354, %rd1352, %rd1353;
	mad.lo.s64 	%rd1355, %rd1317, %rd1340, %rd1354;
	shr.u64 	%rd1356, %rd1355, 32;
	add.s64 	%rd1357, %rd1356, %rd1341;
	mul.lo.s32 	%r858, %r4, %r857;
	and.b64  	%rd1358, %rd1343, 4294967295;
	mul.wide.u32 	%rd1359, %r858, %r34;
	add.s64 	%rd1360, %rd1359, %rd1358;
	shr.u64 	%rd1361, %rd1360, 32;
	shr.u64 	%rd1362, %rd1357, 32;
	and.b64  	%rd1363, %rd1347, 4294967295;
	mul.wide.u32 	%rd1364, %r35, %r858;
	add.s64 	%rd1365, %rd1361, %rd1363;
	add.s64 	%rd1366, %rd1365, %rd1364;
	shr.u64 	%rd1367, %rd1366, 32;
	and.b64  	%rd1368, %rd1351, 4294967295;
	mul.wide.u32 	%rd1369, %r36, %r858;
	add.s64 	%rd1370, %rd1367, %rd1368;
	add.s64 	%rd1371, %rd1370, %rd1369;
	shr.u64 	%rd1372, %rd1371, 32;
	and.b64  	%rd1373, %rd1355, 4294967295;
	mul.wide.u32 	%rd1374, %r37, %r858;
	add.s64 	%rd1375, %rd1372, %rd1373;
	add.s64 	%rd1376, %rd1375, %rd1374;
	shr.u64 	%rd1377, %rd1376, 32;
	and.b64  	%rd1378, %rd1357, 4294967295;
	add.s64 	%rd1379, %rd1377, %rd1378;
	shr.u64 	%rd1380, %rd1379, 32;
	add.s64 	%rd1381, %rd1380, %rd1362;
	ld.global.u32 	%r142, [%rd1029+8];
	cvt.u64.u32 	%rd1382, %r142;
	and.b64  	%rd1383, %rd1366, 4294967295;
	mad.lo.s64 	%rd1384, %rd1308, %rd1382, %rd1383;
	cvt.u32.u64 	%r859, %rd1384;
	shr.u64 	%rd1385, %rd1384, 32;
	and.b64  	%rd1386, %rd1371, 4294967295;
	add.s64 	%rd1387, %rd1385, %rd1386;
	mad.lo.s64 	%rd1388, %rd1311, %rd1382, %rd1387;
	shr.u64 	%rd1389, %rd1388, 32;
	and.b64  	%rd1390, %rd1376, 4294967295;
	add.s64 	%rd1391, %rd1389, %rd1390;
	mad.lo.s64 	%rd1392, %rd1314, %rd1382, %rd1391;
	shr.u64 	%rd1393, %rd1392, 32;
	and.b64  	%rd1394, %rd1379, 4294967295;
	add.s64 	%rd1395, %rd1393, %rd1394;
	mad.lo.s64 	%rd1396, %rd1317, %rd1382, %rd1395;
	shr.u64 	%rd1397, %rd1396, 32;
	add.s64 	%rd1398, %rd1397, %rd1381;
	mul.lo.s32 	%r860, %r4, %r859;
	and.b64  	%rd1399, %rd1384, 4294967295;
	mul.wide.u32 	%rd1400, %r860, %r34;
	add.s64 	%rd1401, %rd1400, %rd1399;
	shr.u64 	%rd1402, %rd1401, 32;
	shr.u64 	%rd1403, %rd1398, 32;
	and.b64  	%rd1404, %rd1388, 4294967295;
	mul.wide.u32 	%rd1405, %r35, %r860;
	add.s64 	%rd1406, %rd1402, %rd1404;
	add.s64 	%rd1407, %rd1406, %rd1405;
	shr.u64 	%rd1408, %rd1407, 32;
	and.b64  	%rd1409, %rd1392, 4294967295;
	mul.wide.u32 	%rd1410, %r36, %r860;
	add.s64 	%rd1411, %rd1408, %rd1409;
	add.s64 	%rd1412, %rd1411, %rd1410;
	shr.u64 	%rd1413, %rd1412, 32;
	and.b64  	%rd1414, %rd1396, 4294967295;
	mul.wide.u32 	%rd1415, %r37, %r860;
	add.s64 	%rd1416, %rd1413, %rd1414;
	add.s64 	%rd1417, %rd1416, %rd1415;
	shr.u64 	%rd1418, %rd1417, 32;
	and.b64  	%rd1419, %rd1398, 4294967295;
	add.s64 	%rd1420, %rd1418, %rd1419;
	shr.u64 	%rd1421, %rd1420, 32;
	ld.global.u32 	%r143, [%rd1029+12];
	cvt.u64.u32 	%rd1422, %r143;
	and.b64  	%rd1423, %rd1407, 4294967295;
	mad.lo.s64 	%rd1424, %rd1308, %rd1422, %rd1423;
	cvt.u32.u64 	%r861, %rd1424;
	shr.u64 	%rd1425, %rd1424, 32;
	and.b64  	%rd1426, %rd1412, 4294967295;
	add.s64 	%rd1427, %rd1425, %rd1426;
	mad.lo.s64 	%rd1428, %rd1311, %rd1422, %rd1427;
	shr.u64 	%rd1429, %rd1428, 32;
	and.b64  	%rd1430, %rd1417, 4294967295;
	add.s64 	%rd1431, %rd1429, %rd1430;
	mad.lo.s64 	%rd1432, %rd1314, %rd1422, %rd1431;
	shr.u64 	%rd1433, %rd1432, 32;
	and.b64  	%rd1434, %rd1420, 4294967295;
	add.s64 	%rd1435, %rd1433, %rd1434;
	mad.lo.s64 	%rd1436, %rd1317, %rd1422, %rd1435;
	shr.u64 	%rd1437, %rd1436, 32;
	mul.lo.s32 	%r862, %r4, %r861;
	and.b64  	%rd1438, %rd1424, 4294967295;
	mul.wide.u32 	%rd1439, %r862, %r34;
	add.s64 	%rd1440, %rd1439, %rd1438;
	shr.u64 	%rd1441, %rd1440, 32;
	and.b64  	%rd1442, %rd1428, 4294967295;
	mul.wide.u32 	%rd1443, %r35, %r862;
	add.s64 	%rd1444, %rd1441, %rd1442;
	add.s64 	%rd1445, %rd1444, %rd1443;
	cvt.u32.u64 	%r863, %rd1445;
	shr.u64 	%rd1446, %rd1445, 32;
	and.b64  	%rd1447, %rd1432, 4294967295;
	mul.wide.u32 	%rd1448, %r36, %r862;
	add.s64 	%rd1449, %rd1446, %rd1447;
	add.s64 	%rd1450, %rd1449, %rd1448;
	cvt.u32.u64 	%r864, %rd1450;
	shr.u64 	%rd1451, %rd1450, 32;
	and.b64  	%rd1452, %rd1436, 4294967295;
	mul.wide.u32 	%rd1453, %r37, %r862;
	add.s64 	%rd1454, %rd1451, %rd1452;
	add.s64 	%rd1455, %rd1454, %rd1453;
	cvt.u32.u64 	%r865, %rd1455;
	shr.u64 	%rd1456, %rd1455, 32;
	cvt.u32.u64 	%r866, %rd1456;
	cvt.u32.u64 	%r867, %rd1437;
	cvt.u32.u64 	%r868, %rd1421;
	cvt.u32.u64 	%r869, %rd1403;
	add.s32 	%r870, %r868, %r869;
	add.s32 	%r871, %r867, %r870;
	add.s32 	%r872, %r866, %r871;
	mov.b32 	%r1730, 0;
	st.local.v4.u32 	[%rd5450], {%r1730, %r1730, %r1730, %r1730};
	mov.b32 	%r1735, 1;
	st.local.v4.u32 	[%rd5451], {%r1735, %r1730, %r1730, %r1730};
	st.local.v4.u32 	[%rd5452], {%r34, %r35, %r36, %r37};
	st.local.v4.u32 	[%rd5453], {%r863, %r864, %r865, %r872};
	cvta.to.global.u64 	%rd40, %rd5409;
	ld.global.u32 	%r144, [%rd40+12];
	mov.u32 	%r1729, %r34;
	mov.u32 	%r1731, %r1730;
	mov.u32 	%r1732, %r1730;
	mov.u32 	%r1733, %r1730;
	mov.u32 	%r1734, %r1730;
	mov.u32 	%r1736, %r37;
	mov.u64 	%rd5423, %rd5450;
	mov.u64 	%rd5424, %rd5451;
	mov.u64 	%rd5425, %rd5452;
	mov.u64 	%rd5426, %rd5453;
	mov.u64 	%rd5427, %rd8;
$L__BB0_23:
	mov.u64 	%rd44, %rd5426;
	mov.u64 	%rd5426, %rd5425;
	mov.u64 	%rd41, %rd5423;
	mov.u32 	%r148, %r1731;
	mov.u32 	%r147, %r1730;
	setp.ne.s32 	%p23, %r1736, %r144;
	@%p23 bra 	$L__BB0_29;
	ld.local.u32 	%r154, [%rd5426+8];
	ld.global.u32 	%r873, [%rd40+8];
	setp.ne.s32 	%p24, %r154, %r873;
	@%p24 bra 	$L__BB0_29;
	ld.local.u32 	%r155, [%rd5426+4];
	ld.global.u32 	%r874, [%rd40+4];
	setp.ne.s32 	%p25, %r155, %r874;
	@%p25 bra 	$L__BB0_29;
	ld.global.u32 	%r875, [%rd40];
	setp.ne.s32 	%p26, %r1729, %r875;
	@%p26 bra 	$L__BB0_29;
	cvt.u32.u64 	%r156, %rd25;
	cvt.u32.u64 	%r157, %rd26;
	cvt.u32.u64 	%r158, %rd27;
	setp.lt.u32 	%p110, %r46, %r158;
	@%p110 bra 	$L__BB0_28;
	bra.uni 	$L__BB0_76;
$L__BB0_28:
	setp.lt.u32 	%p136, %r42, %r43;
	selp.u32 	%r1037, 1, 0, %p136;
	sub.s64 	%rd1804, %rd24, %rd20;
	add.s32 	%r1038, %r1037, %r44;
	max.u32 	%r1039, %r44, %r1038;
	setp.gt.u32 	%p137, %r1039, %r156;
	setp.eq.s32 	%p138, %r44, -1;
	and.pred  	%p139, %p136, %p138;
	or.pred  	%p140, %p137, %p139;
	selp.u32 	%r1040, 1, 0, %p140;
	sub.s32 	%r1041, %r156, %r1038;
	add.s32 	%r1042, %r1040, %r45;
	max.u32 	%r1043, %r45, %r1042;
	setp.gt.u32 	%p141, %r1043, %r157;
	setp.eq.s32 	%p142, %r45, -1;
	and.pred  	%p143, %p140, %p142;
	or.pred  	%p144, %p141, %p143;
	selp.u64 	%rd1805, 1, 0, %p144;
	sub.s32 	%r1044, %r157, %r1042;
	add.s64 	%rd1806, %rd23, %rd1805;
	sub.s64 	%rd1807, %rd27, %rd1806;
	and.b64  	%rd1808, %rd1804, 4294967295;
	mul.lo.s64 	%rd1809, %rd1808, %rd1808;
	cvt.u32.u64 	%r1045, %rd1809;
	shr.u64 	%rd1810, %rd1809, 32;
	cvt.u64.u32 	%rd1811, %r1041;
	mul.lo.s64 	%rd1812, %rd1808, %rd1811;
	add.s64 	%rd1813, %rd1810, %rd1812;
	shr.u64 	%rd1814, %rd1813, 32;
	cvt.u64.u32 	%rd1815, %r1044;
	mul.lo.s64 	%rd1816, %rd1808, %rd1815;
	add.s64 	%rd1817, %rd1814, %rd1816;
	shr.u64 	%rd1818, %rd1817, 32;
	and.b64  	%rd1819, %rd1807, 4294967295;
	mul.lo.s64 	%rd1820, %rd1808, %rd1819;
	add.s64 	%rd1821, %rd1818, %rd1820;
	mul.lo.s32 	%r1046, %r4, %r1045;
	and.b64  	%rd1822, %rd1809, 4294967293;
	mul.wide.u32 	%rd1823, %r1046, %r34;
	add.s64 	%rd1824, %rd1823, %rd1822;
	shr.u64 	%rd1825, %rd1824, 32;
	shr.u64 	%rd1826, %rd1821, 32;
	and.b64  	%rd1827, %rd1813, 4294967295;
	mul.wide.u32 	%rd1828, %r35, %r1046;
	add.s64 	%rd1829, %rd1825, %rd1827;
	add.s64 	%rd1830, %rd1829, %rd1828;
	shr.u64 	%rd1831, %rd1830, 32;
	and.b64  	%rd1832, %rd1817, 4294967295;
	mul.wide.u32 	%rd1833, %r36, %r1046;
	add.s64 	%rd1834, %rd1831, %rd1832;
	add.s64 	%rd1835, %rd1834, %rd1833;
	shr.u64 	%rd1836, %rd1835, 32;
	and.b64  	%rd1837, %rd1821, 4294967295;
	mul.wide.u32 	%rd1838, %r37, %r1046;
	add.s64 	%rd1839, %rd1836, %rd1837;
	add.s64 	%rd1840, %rd1839, %rd1838;
	shr.u64 	%rd1841, %rd1840, 32;
	add.s64 	%rd1842, %rd1841, %rd1826;
	shr.u64 	%rd1843, %rd1842, 32;
	and.b64  	%rd1844, %rd1830, 4294967295;
	add.s64 	%rd1845, %rd1812, %rd1844;
	cvt.u32.u64 	%r1047, %rd1845;
	shr.u64 	%rd1846, %rd1845, 32;
	and.b64  	%rd1847, %rd1835, 4294967295;
	mul.wide.u32 	%rd1848, %r1041, %r1041;
	add.s64 	%rd1849, %rd1846, %rd1847;
	add.s64 	%rd1850, %rd1849, %rd1848;
	shr.u64 	%rd1851, %rd1850, 32;
	and.b64  	%rd1852, %rd1840, 4294967295;
	mul.wide.u32 	%rd1853, %r1041, %r1044;
	add.s64 	%rd1854, %rd1851, %rd1852;
	add.s64 	%rd1855, %rd1854, %rd1853;
	shr.u64 	%rd1856, %rd1855, 32;
	and.b64  	%rd1857, %rd1842, 4294967295;
	mul.lo.s64 	%rd1858, %rd1819, %rd1811;
	add.s64 	%rd1859, %rd1856, %rd1857;
	add.s64 	%rd1860, %rd1859, %rd1858;
	shr.u64 	%rd1861, %rd1860, 32;
	add.s64 	%rd1862, %rd1861, %rd1843;
	mul.lo.s32 	%r1048, %r4, %r1047;
	and.b64  	%rd1863, %rd1845, 4294967295;
	mul.wide.u32 	%rd1864, %r1048, %r34;
	add.s64 	%rd1865, %rd1864, %rd1863;
	shr.u64 	%rd1866, %rd1865, 32;
	shr.u64 	%rd1867, %rd1862, 32;
	and.b64  	%rd1868, %rd1850, 4294967295;
	mul.wide.u32 	%rd1869, %r35, %r1048;
	add.s64 	%rd1870, %rd1866, %rd1868;
	add.s64 	%rd1871, %rd1870, %rd1869;
	shr.u64 	%rd1872, %rd1871, 32;
	and.b64  	%rd1873, %rd1855, 4294967295;
	mul.wide.u32 	%rd1874, %r36, %r1048;
	add.s64 	%rd1875, %rd1872, %rd1873;
	add.s64 	%rd1876, %rd1875, %rd1874;
	shr.u64 	%rd1877, %rd1876, 32;
	and.b64  	%rd1878, %rd1860, 4294967295;
	mul.wide.u32 	%rd1879, %r37, %r1048;
	add.s64 	%rd1880, %rd1877, %rd1878;
	add.s64 	%rd1881, %rd1880, %rd1879;
	shr.u64 	%rd1882, %rd1881, 32;
	and.b64  	%rd1883, %rd1862, 4294967295;
	add.s64 	%rd1884, %rd1882, %rd1883;
	shr.u64 	%rd1885, %rd1884, 32;
	add.s64 	%rd1886, %rd1885, %rd1867;
	and.b64  	%rd1887, %rd1871, 4294967295;
	add.s64 	%rd1888, %rd1816, %rd1887;
	cvt.u32.u64 	%r1049, %rd1888;
	shr.u64 	%rd1889, %rd1888, 32;
	and.b64  	%rd1890, %rd1876, 4294967295;
	add.s64 	%rd1891, %rd1889, %rd1890;
	add.s64 	%rd1892, %rd1891, %rd1853;
	shr.u64 	%rd1893, %rd1892, 32;
	and.b64  	%rd1894, %rd1881, 4294967295;
	mul.wide.u32 	%rd1895, %r1044, %r1044;
	add.s64 	%rd1896, %rd1893, %rd1894;
	add.s64 	%rd1897, %rd1896, %rd1895;
	shr.u64 	%rd1898, %rd1897, 32;
	and.b64  	%rd1899, %rd1884, 4294967295;
	mul.lo.s64 	%rd1900, %rd1819, %rd1815;
	add.s64 	%rd1901, %rd1898, %rd1899;
	add.s64 	%rd1902, %rd1901, %rd1900;
	shr.u64 	%rd1903, %rd1902, 32;
	add.s64 	%rd1904, %rd1903, %rd1886;
	mul.lo.s32 	%r1050, %r4, %r1049;
	and.b64  	%rd1905, %rd1888, 4294967295;
	mul.wide.u32 	%rd1906, %r1050, %r34;
	add.s64 	%rd1907, %rd1906, %rd1905;
	shr.u64 	%rd1908, %rd1907, 32;
	shr.u64 	%rd1909, %rd1904, 32;
	and.b64  	%rd1910, %rd1892, 4294967295;
	mul.wide.u32 	%rd1911, %r35, %r1050;
	add.s64 	%rd1912, %rd1908, %rd1910;
	add.s64 	%rd1913, %rd1912, %rd1911;
	shr.u64 	%rd1914, %rd1913, 32;
	and.b64  	%rd1915, %rd1897, 4294967295;
	mul.wide.u32 	%rd1916, %r36, %r1050;
	add.s64 	%rd1917, %rd1914, %rd1915;
	add.s64 	%rd1918, %rd1917, %rd1916;
	shr.u64 	%rd1919, %rd1918, 32;
	and.b64  	%rd1920, %rd1902, 4294967295;
	mul.wide.u32 	%rd1921, %r37, %r1050;
	add.s64 	%rd1922, %rd1919, %rd1920;
	add.s64 	%rd1923, %rd1922, %rd1921;
	shr.u64 	%rd1924, %rd1923, 32;
	and.b64  	%rd1925, %rd1904, 4294967295;
	add.s64 	%rd1926, %rd1924, %rd1925;
	shr.u64 	%rd1927, %rd1926, 32;
	add.s64 	%rd1928, %rd1927, %rd1909;
	and.b64  	%rd1929, %rd1913, 4294967295;
	add.s64 	%rd1930, %rd1820, %rd1929;
	cvt.u32.u64 	%r1051, %rd1930;
	shr.u64 	%rd1931, %rd1930, 32;
	and.b64  	%rd1932, %rd1918, 4294967295;
	add.s64 	%rd1933, %rd1931, %rd1932;
	add.s64 	%rd1934, %rd1933, %rd1858;
	shr.u64 	%rd1935, %rd1934, 32;
	and.b64  	%rd1936, %rd1923, 4294967295;
	add.s64 	%rd1937, %rd1935, %rd1936;
	add.s64 	%rd1938, %rd1937, %rd1900;
	shr.u64 	%rd1939, %rd1938, 32;
	and.b64  	%rd1940, %rd1926, 4294967295;
	add.s64 	%rd1941, %rd1939, %rd1940;
	mad.lo.s64 	%rd1942, %rd1819, %rd1819, %rd1941;
	shr.u64 	%rd1943, %rd1942, 32;
	add.s64 	%rd1944, %rd1943, %rd1928;
	mul.lo.s32 	%r1052, %r4, %r1051;
	and.b64  	%rd1945, %rd1930, 4294967295;
	mul.wide.u32 	%rd1946, %r1052, %r34;
	add.s64 	%rd1947, %rd1946, %rd1945;
	shr.u64 	%rd1948, %rd1947, 32;
	and.b64  	%rd1949, %rd1934, 4294967295;
	mul.wide.u32 	%rd1950, %r35, %r1052;
	add.s64 	%rd1951, %rd1948, %rd1949;
	add.s64 	%rd1952, %rd1951, %rd1950;
	cvt.u32.u64 	%r1053, %rd1952;
	shr.u64 	%rd1953, %rd1952, 32;
	and.b64  	%rd1954, %rd1938, 4294967295;
	mul.wide.u32 	%rd1955, %r36, %r1052;
	add.s64 	%rd1956, %rd1953, %rd1954;
	add.s64 	%rd1957, %rd1956, %rd1955;
	cvt.u32.u64 	%r1054, %rd1957;
	shr.u64 	%rd1958, %rd1957, 32;
	and.b64  	%rd1959, %rd1942, 4294967295;
	mul.wide.u32 	%rd1960, %r37, %r1052;
	add.s64 	%rd1961, %rd1958, %rd1959;
	add.s64 	%rd1962, %rd1961, %rd1960;
	cvt.u32.u64 	%r1055, %rd1962;
	shr.u64 	%rd1963, %rd1962, 32;
	add.s64 	%rd1964, %rd1963, %rd1944;
	cvt.u32.u64 	%r1056, %rd1964;
	st.local.v4.u32 	[%rd5454], {%r1053, %r1054, %r1055, %r1056};
	and.b64  	%rd1965, %rd1952, 4294967295;
	mul.lo.s64 	%rd1966, %rd1965, %rd1808;
	cvt.u32.u64 	%r1057, %rd1966;
	shr.u64 	%rd1967, %rd1966, 32;
	mad.lo.s64 	%rd1968, %rd1965, %rd1811, %rd1967;
	shr.u64 	%rd1969, %rd1968, 32;
	mad.lo.s64 	%rd1970, %rd1965, %rd1815, %rd1969;
	shr.u64 	%rd1971, %rd1970, 32;
	mad.lo.s64 	%rd1972, %rd1965, %rd1819, %rd1971;
	mul.lo.s32 	%r1058, %r4, %r1057;
	and.b64  	%rd1973, %rd1966, 4294967295;
	mul.wide.u32 	%rd1974, %r1058, %r34;
	add.s64 	%rd1975, %rd1974, %rd1973;
	shr.u64 	%rd1976, %rd1975, 32;
	shr.u64 	%rd1977, %rd1972, 32;
	and.b64  	%rd1978, %rd1968, 4294967295;
	mul.wide.u32 	%rd1979, %r35, %r1058;
	add.s64 	%rd1980, %rd1976, %rd1978;
	add.s64 	%rd1981, %rd1980, %rd1979;
	shr.u64 	%rd1982, %rd1981, 32;
	and.b64  	%rd1983, %rd1970, 4294967295;
	mul.wide.u32 	%rd1984, %r36, %r1058;
	add.s64 	%rd1985, %rd1982, %rd1983;
	add.s64 	%rd1986, %rd1985, %rd1984;
	shr.u64 	%rd1987, %rd1986, 32;
	and.b64  	%rd1988, %rd1972, 4294967295;
	mul.wide.u32 	%rd1989, %r37, %r1058;
	add.s64 	%rd1990, %rd1987, %rd1988;
	add.s64 	%rd1991, %rd1990, %rd1989;
	shr.u64 	%rd1992, %rd1991, 32;
	add.s64 	%rd1993, %rd1992, %rd1977;
	and.b64  	%rd1994, %rd1957, 4294967295;
	shr.u64 	%rd1995, %rd1993, 32;
	and.b64  	%rd1996, %rd1981, 4294967295;
	mad.lo.s64 	%rd1997, %rd1994, %rd1808, %rd1996;
	cvt.u32.u64 	%r1059, %rd1997;
	shr.u64 	%rd1998, %rd1997, 32;
	and.b64  	%rd1999, %rd1986, 4294967295;
	add.s64 	%rd2000, %rd1998, %rd1999;
	mad.lo.s64 	%rd2001, %rd1994, %rd1811, %rd2000;
	shr.u64 	%rd2002, %rd2001, 32;
	and.b64  	%rd2003, %rd1991, 4294967295;
	add.s64 	%rd2004, %rd2002, %rd2003;
	mad.lo.s64 	%rd2005, %rd1994, %rd1815, %rd2004;
	shr.u64 	%rd2006, %rd2005, 32;
	and.b64  	%rd2007, %rd1993, 4294967295;
	add.s64 	%rd2008, %rd2006, %rd2007;
	mad.lo.s64 	%rd2009, %rd1994, %rd1819, %rd2008;
	shr.u64 	%rd2010, %rd2009, 32;
	add.s64 	%rd2011, %rd2010, %rd1995;
	mul.lo.s32 	%r1060, %r4, %r1059;
	and.b64  	%rd2012, %rd1997, 4294967295;
	mul.wide.u32 	%rd2013, %r1060, %r34;
	add.s64 	%rd2014, %rd2013, %rd2012;
	shr.u64 	%rd2015, %rd2014, 32;
	shr.u64 	%rd2016, %rd2011, 32;
	and.b64  	%rd2017, %rd2001, 4294967295;
	mul.wide.u32 	%rd2018, %r35, %r1060;
	add.s64 	%rd2019, %rd2015, %rd2017;
	add.s64 	%rd2020, %rd2019, %rd2018;
	shr.u64 	%rd2021, %rd2020, 32;
	and.b64  	%rd2022, %rd2005, 4294967295;
	mul.wide.u32 	%rd2023, %r36, %r1060;
	add.s64 	%rd2024, %rd2021, %rd2022;
	add.s64 	%rd2025, %rd2024, %rd2023;
	shr.u64 	%rd2026, %rd2025, 32;
	and.b64  	%rd2027, %rd2009, 4294967295;
	mul.wide.u32 	%rd2028, %r37, %r1060;
	add.s64 	%rd2029, %rd2026, %rd2027;
	add.s64 	%rd2030, %rd2029, %rd2028;
	shr.u64 	%rd2031, %rd2030, 32;
	and.b64  	%rd2032, %rd2011, 4294967295;
	add.s64 	%rd2033, %rd2031, %rd2032;
	shr.u64 	%rd2034, %rd2033, 32;
	add.s64 	%rd2035, %rd2034, %rd2016;
	and.b64  	%rd2036, %rd1962, 4294967295;
	and.b64  	%rd2037, %rd2020, 4294967295;
	mad.lo.s64 	%rd2038, %rd2036, %rd1808, %rd2037;
	cvt.u32.u64 	%r1061, %rd2038;
	shr.u64 	%rd2039, %rd2038, 32;
	and.b64  	%rd2040, %rd2025, 4294967295;
	add.s64 	%rd2041, %rd2039, %rd2040;
	mad.lo.s64 	%rd2042, %rd2036, %rd1811, %rd2041;
	shr.u64 	%rd2043, %rd2042, 32;
	and.b64  	%rd2044, %rd2030, 4294967295;
	add.s64 	%rd2045, %rd2043, %rd2044;
	mad.lo.s64 	%rd2046, %rd2036, %rd1815, %rd2045;
	shr.u64 	%rd2047, %rd2046, 32;
	and.b64  	%rd2048, %rd2033, 4294967295;
	add.s64 	%rd2049, %rd2047, %rd2048;
	mad.lo.s64 	%rd2050, %rd2036, %rd1819, %rd2049;
	cvt.u32.u64 	%r1062, %rd2050;
	shr.u64 	%rd2051, %rd2050, 32;
	add.s64 	%rd2052, %rd2051, %rd2035;
	mul.lo.s32 	%r1063, %r4, %r1061;
	and.b64  	%rd2053, %rd2038, 4294967295;
	mul.wide.u32 	%rd2054, %r1063, %r34;
	add.s64 	%rd2055, %rd2054, %rd2053;
	shr.u64 	%rd2056, %rd2055, 32;
	shr.u64 	%rd2057, %rd2052, 32;
	and.b64  	%rd2058, %rd2042, 4294967295;
	mul.wide.u32 	%rd2059, %r35, %r1063;
	add.s64 	%rd2060, %rd2056, %rd2058;
	add.s64 	%rd2061, %rd2060, %rd2059;
	shr.u64 	%rd2062, %rd2061, 32;
	and.b64  	%rd2063, %rd2046, 4294967295;
	mul.wide.u32 	%rd2064, %r36, %r1063;
	add.s64 	%rd2065, %rd2062, %rd2063;
	add.s64 	%rd2066, %rd2065, %rd2064;
	shr.u64 	%rd2067, %rd2066, 32;
	and.b64  	%rd2068, %rd2050, 4294967295;
	mul.wide.u32 	%rd2069, %r37, %r1063;
	add.s64 	%rd2070, %rd2067, %rd2068;
	add.s64 	%rd2071, %rd2070, %rd2069;
	shr.u64 	%rd2072, %rd2071, 32;
	and.b64  	%rd2073, %rd2052, 4294967295;
	add.s64 	%rd2074, %rd2072, %rd2073;
	shr.u64 	%rd2075, %rd2074, 32;
	and.b64  	%rd2076, %rd1964, 4294967295;
	and.b64  	%rd2077, %rd2061, 4294967295;
	mad.lo.s64 	%rd2078, %rd2076, %rd1808, %rd2077;
	cvt.u32.u64 	%r1064, %rd2078;
	shr.u64 	%rd2079, %rd2078, 32;
	and.b64  	%rd2080, %rd2066, 4294967295;
	add.s64 	%rd2081, %rd2079, %rd2080;
	mad.lo.s64 	%rd2082, %rd2076, %rd1811, %rd2081;
	shr.u64 	%rd2083, %rd2082, 32;
	and.b64  	%rd2084, %rd2071, 4294967295;
	add.s64 	%rd2085, %rd2083, %rd2084;
	mad.lo.s64 	%rd2086, %rd2076, %rd1815, %rd2085;
	shr.u64 	%rd2087, %rd2086, 32;
	and.b64  	%rd2088, %rd2074, 4294967295;
	add.s64 	%rd2089, %rd2087, %rd2088;
	mad.lo.s64 	%rd2090, %rd2076, %rd1819, %rd2089;
	shr.u64 	%rd2091, %rd2090, 32;
	mul.lo.s32 	%r1065, %r4, %r1064;
	and.b64  	%rd2092, %rd2078, 4294967295;
	mul.wide.u32 	%rd2093, %r1065, %r34;
	add.s64 	%rd2094, %rd2093, %rd2092;
	shr.u64 	%rd2095, %rd2094, 32;
	and.b64  	%rd2096, %rd2082, 4294967295;
	mul.wide.u32 	%rd2097, %r35, %r1065;
	add.s64 	%rd2098, %rd2095, %rd2096;
	add.s64 	%rd2099, %rd2098, %rd2097;
	cvt.u32.u64 	%r1763, %rd2099;
	shr.u64 	%rd2100, %rd2099, 32;
	and.b64  	%rd2101, %rd2086, 4294967295;
	mul.wide.u32 	%rd2102, %r36, %r1065;
	add.s64 	%rd2103, %rd2100, %rd2101;
	add.s64 	%rd2104, %rd2103, %rd2102;
	cvt.u32.u64 	%r1762, %rd2104;
	shr.u64 	%rd2105, %rd2104, 32;
	and.b64  	%rd2106, %rd2090, 4294967295;
	mul.wide.u32 	%rd2107, %r37, %r1065;
	add.s64 	%rd2108, %rd2105, %rd2106;
	add.s64 	%rd2109, %rd2108, %rd2107;
	cvt.u32.u64 	%r1761, %rd2109;
	st.local.v4.u32 	[%rd5429], {%r1763, %r1762, %r1761, %r1062};
	shr.u64 	%rd2110, %rd2109, 32;
	cvt.u32.u64 	%r1066, %rd2110;
	cvt.u32.u64 	%r1067, %rd2091;
	cvt.u32.u64 	%r1068, %rd2075;
	cvt.u32.u64 	%r1069, %rd2057;
	add.s32 	%r1070, %r1068, %r1069;
	add.s32 	%r1071, %r1067, %r1070;
	add.s32 	%r1760, %r1066, %r1071;
	bra.uni 	$L__BB0_78;
$L__BB0_29:
	ld.local.v4.u32 	{%r1729, %r1738, %r1739, %r174}, [%rd44];
	mov.b64 	%rd1457, {%r1729, %r1738};
	mov.b64 	%rd1458, {%r1739, %r174};
	st.local.v4.u32 	[%rd5427], {%r1729, %r1738, %r1739, %r174};
	mov.b32 	%r876, 0;
	st.local.v4.u32 	[%rd6], {%r876, %r876, %r876, %r876};
	cvt.u32.u64 	%r1742, %rd1458;
	{ .reg .b32 tmp; mov.b64 {tmp, %r1741}, %rd1457; }
$L__BB0_30:
	setp.ge.u32 	%p27, %r1736, %r174;
	@%p27 bra 	$L__BB0_32;
	ld.local.u32 	%r1745, [%rd5426+8];
	bra.uni 	$L__BB0_38;
$L__BB0_32:
	setp.gt.u32 	%p28, %r1736, %r174;
	@%p28 bra 	$L__BB0_47;
	ld.local.u32 	%r1745, [%rd5426+8];
	setp.lt.u32 	%p29, %r1745, %r1742;
	@%p29 bra 	$L__BB0_38;
	setp.gt.u32 	%p30, %r1745, %r1742;
	@%p30 bra 	$L__BB0_47;
	ld.local.u32 	%r181, [%rd5426+4];
	setp.lt.u32 	%p31, %r181, %r1741;
	@%p31 bra 	$L__BB0_38;
	setp.gt.u32 	%p32, %r181, %r1741;
	@%p32 bra 	$L__BB0_47;
	ld.local.u32 	%r877, [%rd5426];
	setp.gt.u32 	%p33, %r877, %r1729;
	@%p33 bra 	$L__BB0_47;
$L__BB0_38:
	.pragma "used_bytes_mask 61695";
	ld.local.v4.u32 	{%r1749, %r1748, %r966, %r1736}, [%rd5426];
	mov.b32 	%r1750, 0;
	mov.u32 	%r1746, %r1736;
$L__BB0_39:
	mov.u32 	%r189, %r1749;
	mov.u32 	%r188, %r1748;
	mov.u32 	%r187, %r1745;
	setp.lt.u32 	%p93, %r1746, %r174;
	@%p93 bra 	$L__BB0_45;
	setp.gt.u32 	%p94, %r1746, %r174;
	@%p94 bra 	$L__BB0_46;
	setp.lt.u32 	%p95, %r187, %r1742;
	@%p95 bra 	$L__BB0_45;
	setp.gt.u32 	%p96, %r187, %r1742;
	@%p96 bra 	$L__BB0_46;
	setp.lt.u32 	%p97, %r188, %r1741;
	@%p97 bra 	$L__BB0_45;
	setp.gt.u32 	%p98, %r188, %r1741;
	setp.gt.u32 	%p99, %r189, %r1729;
	or.pred  	%p100, %p98, %p99;
	@%p100 bra 	$L__BB0_46;
$L__BB0_45:
	shl.b32 	%r1749, %r189, 1;
	shf.l.wrap.b32 	%r1748, %r189, %r188, 1;
	shf.l.wrap.b32 	%r1745, %r188, %r187, 1;
	shf.l.wrap.b32 	%r1746, %r187, %r1746, 1;
	add.s32 	%r1750, %r1750, 1;
	bra.uni 	$L__BB0_39;
$L__BB0_46:
	shf.l.wrap.b32 	%r967, %r189, %r188, 31;
	shf.l.wrap.b32 	%r968, %r188, %r187, 31;
	shf.l.wrap.b32 	%r969, %r187, %r1746, 31;
	shr.u32 	%r970, %r1746, 1;
	add.s32 	%r971, %r1750, -1;
	setp.lt.u32 	%p101, %r1729, %r967;
	selp.u32 	%r972, 1, 0, %p101;
	sub.s32 	%r1729, %r1729, %r967;
	add.s32 	%r973, %r968, %r972;
	max.u32 	%r974, %r968, %r973;
	setp.gt.u32 	%p102, %r974, %r1738;
	setp.eq.s32 	%p103, %r968, -1;
	and.pred  	%p104, %p101, %p103;
	or.pred  	%p105, %p102, %p104;
	selp.u32 	%r975, 1, 0, %p105;
	sub.s32 	%r1738, %r1738, %r973;
	add.s32 	%r976, %r969, %r975;
	max.u32 	%r977, %r969, %r976;
	setp.gt.u32 	%p106, %r977, %r1739;
	setp.eq.s32 	%p107, %r969, -1;
	and.pred  	%p108, %p105, %p107;
	or.pred  	%p109, %p106, %p108;
	selp.u32 	%r978, 1, 0, %p109;
	sub.s32 	%r1739, %r1739, %r976;
	add.s32 	%r979, %r970, %r978;
	sub.s32 	%r174, %r174, %r979;
	mov.b64 	%rd1490, {%r1729, %r1738};
	st.local.v4.u32 	[%rd5427], {%r1729, %r1738, %r1739, %r174};
	and.b32  	%r980, %r971, 31;
	mov.b32 	%r981, 1;
	shl.b32 	%r982, %r981, %r980;
	shr.s32 	%r983, %r971, 31;
	shr.u32 	%r984, %r983, 27;
	add.s32 	%r985, %r971, %r984;
	shr.s32 	%r986, %r985, 5;
	mul.wide.s32 	%rd1491, %r986, 4;
	add.s64 	%rd1492, %rd6, %rd1491;
	ld.local.u32 	%r987, [%rd1492];
	add.s32 	%r988, %r987, %r982;
	st.local.u32 	[%rd1492], %r988;
	mov.b64 	%rd1493, {%r1739, %r989};
	cvt.u32.u64 	%r1742, %rd1493;
	{ .reg .b32 tmp; mov.b64 {tmp, %r1741}, %rd1490; }
	bra.uni 	$L__BB0_30;
$L__BB0_47:
	cvt.u64.u32 	%rd1459, %r148;
	ld.local.v4.u32 	{%r878, %r879, %r880, %r881}, [%rd6];
	cvt.u64.u32 	%rd1460, %r878;
	mul.wide.u32 	%rd1461, %r148, %r878;
	cvt.u32.u64 	%r204, %rd1461;
	shr.u64 	%rd1462, %rd1461, 32;
	cvt.u64.u32 	%rd1463, %r879;
	mul.wide.u32 	%rd1464, %r148, %r879;
	add.s64 	%rd1465, %rd1462, %rd1464;
	shr.u64 	%rd1466, %rd1465, 32;
	cvt.u64.u32 	%rd1467, %r880;
	mul.wide.u32 	%rd1468, %r148, %r880;
	add.s64 	%rd1469, %rd1466, %rd1468;
	shr.u64 	%rd1470, %rd1469, 32;
	cvt.u64.u32 	%rd1471, %r881;
	ld.local.u32 	%r1734, [%rd41+4];
	cvt.u64.u32 	%rd1472, %r1734;
	and.b64  	%rd1473, %rd1465, 4294967295;
	mul.wide.u32 	%rd1474, %r1734, %r878;
	add.s64 	%rd1475, %rd1474, %rd1473;
	cvt.u32.u64 	%r206, %rd1475;
	shr.u64 	%rd1476, %rd1475, 32;
	and.b64  	%rd1477, %rd1469, 4294967295;
	mul.wide.u32 	%rd1478, %r1734, %r879;
	add.s64 	%rd1479, %rd1476, %rd1477;
	add.s64 	%rd1480, %rd1479, %rd1478;
	shr.u64 	%rd1481, %rd1480, 32;
	ld.local.u32 	%r1733, [%rd41+8];
	cvt.u64.u32 	%rd1482, %r1733;
	and.b64  	%rd1483, %rd1480, 4294967295;
	mul.wide.u32 	%rd1484, %r1733, %r878;
	add.s64 	%rd1485, %rd1484, %rd1483;
	cvt.u32.u64 	%r208, %rd1485;
	shr.u64 	%rd1486, %rd1485, 32;
	cvt.u64.u32 	%rd1487, %r147;
	cvt.u32.u64 	%r882, %rd1481;
	cvt.u32.u64 	%r883, %rd1470;
	cvt.u32.u64 	%r884, %rd1459;
	cvt.u32.u64 	%r885, %rd1471;
	mad.lo.s32 	%r886, %r884, %r885, %r883;
	add.s32 	%r887, %r882, %r886;
	cvt.u32.u64 	%r888, %rd1467;
	cvt.u32.u64 	%r889, %rd1472;
	mad.lo.s32 	%r890, %r889, %r888, %r887;
	cvt.u32.u64 	%r891, %rd1486;
	add.s32 	%r892, %r891, %r890;
	cvt.u32.u64 	%r893, %rd1463;
	cvt.u32.u64 	%r894, %rd1482;
	mad.lo.s32 	%r895, %r894, %r893, %r892;
	cvt.u32.u64 	%r896, %rd1487;
	cvt.u32.u64 	%r897, %rd1460;
	mad.lo.s32 	%r209, %r896, %r897, %r895;
	ld.local.u32 	%r210, [%rd5424+12];
	setp.lt.u32 	%p34, %r210, %r209;
	@%p34 bra 	$L__BB0_55;
	setp.gt.u32 	%p35, %r210, %r209;
	@%p35 bra 	$L__BB0_54;
	ld.local.u32 	%r211, [%rd5424+8];
	setp.lt.u32 	%p36, %r211, %r208;
	@%p36 bra 	$L__BB0_55;
	setp.gt.u32 	%p37, %r211, %r208;
	@%p37 bra 	$L__BB0_54;
	ld.local.u32 	%r212, [%rd5424+4];
	setp.lt.u32 	%p38, %r212, %r206;
	@%p38 bra 	$L__BB0_55;
	setp.gt.u32 	%p39, %r212, %r206;
	@%p39 bra 	$L__BB0_54;
	ld.local.u32 	%r898, [%rd5424];
	setp.lt.u32 	%p40, %r898, %r204;
	@%p40 bra 	$L__BB0_55;
$L__BB0_54:
	.pragma "used_bytes_mask 4095";
	ld.local.v4.u32 	{%r899, %r900, %r901, %r902}, [%rd5424];
	setp.lt.u32 	%p41, %r899, %r204;
	selp.u32 	%r906, 1, 0, %p41;
	sub.s32 	%r1731, %r899, %r204;
	add.s32 	%r907, %r906, %r206;
	max.u32 	%r908, %r206, %r907;
	setp.gt.u32 	%p42, %r908, %r900;
	setp.eq.s32 	%p43, %r206, -1;
	and.pred  	%p44, %p41, %p43;
	or.pred  	%p45, %p42, %p44;
	selp.u32 	%r909, 1, 0, %p45;
	sub.s32 	%r910, %r900, %r907;
	st.local.v2.u32 	[%rd5424], {%r1731, %r910};
	add.s32 	%r911, %r909, %r208;
	max.u32 	%r912, %r208, %r911;
	setp.gt.u32 	%p46, %r912, %r901;
	setp.eq.s32 	%p47, %r208, -1;
	and.pred  	%p48, %p45, %p47;
	or.pred  	%p49, %p46, %p48;
	selp.u32 	%r913, 1, 0, %p49;
	sub.s32 	%r914, %r901, %r911;
	st.local.u32 	[%rd5424+8], %r914;
	add.s32 	%r915, %r913, %r209;
	sub.s32 	%r1730, %r210, %r915;
	st.local.u32 	[%rd5424+12], %r1730;
	mov.u32 	%r1732, %r147;
	mov.u32 	%r1735, %r148;
	mov.u32 	%r1736, %r174;
	mov.u64 	%rd5423, %rd5424;
	mov.u64 	%rd5424, %rd41;
	mov.u64 	%rd5425, %rd5427;
	mov.u64 	%rd5427, %rd44;
	bra.uni 	$L__BB0_23;
$L__BB0_55:
	.pragma "used_bytes_mask 4095";
	ld.local.v4.u32 	{%r916, %r917, %r918, %r919}, [%rd5424];
	setp.lt.u32 	%p50, %r204, %r916;
	selp.u32 	%r923, 1, 0, %p50;
	sub.s32 	%r1754, %r204, %r916;
	add.s32 	%r924, %r917, %r923;
	max.u32 	%r925, %r917, %r924;
	setp.gt.u32 	%p51, %r925, %r206;
	setp.eq.s32 	%p52, %r917, -1;
	and.pred  	%p53, %p50, %p52;
	or.pred  	%p54, %p51, %p53;
	selp.u32 	%r926, 1, 0, %p54;
	sub.s32 	%r1753, %r206, %r924;
	add.s32 	%r927, %r918, %r926;
	max.u32 	%r928, %r918, %r927;
	setp.gt.u32 	%p55, %r928, %r208;
	setp.eq.s32 	%p56, %r918, -1;
	and.pred  	%p57, %p54, %p56;
	or.pred  	%p58, %p55, %p57;
	selp.u32 	%r929, 1, 0, %p58;
	sub.s32 	%r1752, %r208, %r927;
	add.s32 	%r930, %r210, %r929;
	sub.s32 	%r1751, %r209, %r930;
	mov.b32 	%r931, 0;
	st.local.v4.u32 	[%rd6], {%r931, %r931, %r931, %r931};
$L__BB0_56:
	setp.lt.u32 	%p59, %r37, %r1751;
	@%p59 bra 	$L__BB0_62;
	setp.gt.u32 	%p60, %r37, %r1751;
	@%p60 bra 	$L__BB0_71;
	setp.lt.u32 	%p61, %r36, %r1752;
	@%p61 bra 	$L__BB0_62;
	setp.gt.u32 	%p62, %r36, %r1752;
	@%p62 bra 	$L__BB0_71;
	setp.lt.u32 	%p63, %r35, %r1753;
	@%p63 bra 	$L__BB0_62;
	setp.gt.u32 	%p64, %r35, %r1753;
	setp.gt.u32 	%p65, %r34, %r1754;
	or.pred  	%p66, %p64, %p65;
	@%p66 bra 	$L__BB0_71;
$L__BB0_62:
	mov.b32 	%r1759, 0;
	mov.u32 	%r1755, %r37;
	mov.u32 	%r1756, %r36;
	mov.u32 	%r1757, %r35;
	mov.u32 	%r1758, %r34;
$L__BB0_63:
	mov.u32 	%r226, %r1758;
	mov.u32 	%r225, %r1757;
	mov.u32 	%r224, %r1756;
	setp.lt.u32 	%p76, %r1755, %r1751;
	@%p76 bra 	$L__BB0_69;
	setp.gt.u32 	%p77, %r1755, %r1751;
	@%p77 bra 	$L__BB0_70;
	setp.lt.u32 	%p78, %r224, %r1752;
	@%p78 bra 	$L__BB0_69;
	setp.gt.u32 	%p79, %r224, %r1752;
	@%p79 bra 	$L__BB0_70;
	setp.lt.u32 	%p80, %r225, %r1753;
	@%p80 bra 	$L__BB0_69;
	setp.gt.u32 	%p81, %r225, %r1753;
	setp.gt.u32 	%p82, %r226, %r1754;
	or.pred  	%p83, %p81, %p82;
	@%p83 bra 	$L__BB0_70;
$L__BB0_69:
	shl.b32 	%r1758, %r226, 1;
	shf.l.wrap.b32 	%r1757, %r226, %r225, 1;
	shf.l.wrap.b32 	%r1756, %r225, %r224, 1;
	shf.l.wrap.b32 	%r1755, %r224, %r1755, 1;
	add.s32 	%r1759, %r1759, 1;
	bra.uni 	$L__BB0_63;
$L__BB0_70:
	shf.l.wrap.b32 	%r943, %r226, %r225, 31;
	shf.l.wrap.b32 	%r944, %r225, %r224, 31;
	shf.l.wrap.b32 	%r945, %r224, %r1755, 31;
	shr.u32 	%r946, %r1755, 1;
	add.s32 	%r947, %r1759, -1;
	setp.lt.u32 	%p84, %r1754, %r943;
	selp.u32 	%r948, 1, 0, %p84;
	sub.s32 	%r1754, %r1754, %r943;
	add.s32 	%r949, %r944, %r948;
	max.u32 	%r950, %r944, %r949;
	setp.gt.u32 	%p85, %r950, %r1753;
	setp.eq.s32 	%p86, %r944, -1;
	and.pred  	%p87, %p84, %p86;
	or.pred  	%p88, %p85, %p87;
	selp.u32 	%r951, 1, 0, %p88;
	sub.s32 	%r1753, %r1753, %r949;
	add.s32 	%r952, %r945, %r951;
	max.u32 	%r953, %r945, %r952;
	setp.gt.u32 	%p89, %r953, %r1752;
	setp.eq.s32 	%p90, %r945, -1;
	and.pred  	%p91, %p88, %p90;
	or.pred  	%p92, %p89, %p91;
	selp.u32 	%r954, 1, 0, %p92;
	sub.s32 	%r1752, %r1752, %r952;
	add.s32 	%r955, %r946, %r954;
	sub.s32 	%r1751, %r1751, %r955;
	and.b32  	%r956, %r947, 31;
	mov.b32 	%r957, 1;
	shl.b32 	%r958, %r957, %r956;
	shr.s32 	%r959, %r947, 31;
	shr.u32 	%r960, %r959, 27;
	add.s32 	%r961, %r947, %r960;
	shr.s32 	%r962, %r961, 5;
	mul.wide.s32 	%rd1488, %r962, 4;
	add.s64 	%rd1489, %rd6, %rd1488;
	ld.local.u32 	%r963, [%rd1489];
	add.s32 	%r964, %r963, %r958;
	st.local.u32 	[%rd1489], %r964;
	bra.uni 	$L__BB0_56;
$L__BB0_71:
	setp.lt.u32 	%p67, %r34, %r1754;
	selp.u32 	%r932, 1, 0, %p67;
	sub.s32 	%r1731, %r34, %r1754;
	add.s32 	%r933, %r1753, %r932;
	max.u32 	%r934, %r1753, %r933;
	setp.gt.u32 	%p68, %r934, %r35;
	setp.eq.s32 	%p69, %r1753, -1;
	and.pred  	%p70, %p67, %p69;
	or.pred  	%p71, %p68, %p70;
	selp.u32 	%r935, 1, 0, %p71;
	sub.s32 	%r936, %r35, %r933;
	st.local.v2.u32 	[%rd5424], {%r1731, %r936};
	add.s32 	%r937, %r1752, %r935;
	max.u32 	%r938, %r1752, %r937;
	setp.gt.u32 	%p72, %r938, %r36;
	setp.eq.s32 	%p73, %r1752, -1;
	and.pred  	%p74, %p71, %p73;
	or.pred  	%p75, %p72, %p74;
	selp.u32 	%r939, 1, 0, %p75;
	sub.s32 	%r940, %r36, %r937;
	st.local.u32 	[%rd5424+8], %r940;
	add.s32 	%r941, %r1751, %r939;
	sub.s32 	%r1730, %r37, %r941;
	st.local.u32 	[%rd5424+12], %r1730;
	mov.u32 	%r1732, %r147;
	mov.u32 	%r1735, %r148;
	mov.u32 	%r1736, %r174;
	mov.u64 	%rd5423, %rd5424;
	mov.u64 	%rd5424, %rd41;
	mov.u64 	%rd5425, %rd5427;
	mov.u64 	%rd5427, %rd44;
	bra.uni 	$L__BB0_23;
$L__BB0_72:
	setp.lt.u32 	%p112, %r45, %r157;
	@%p112 bra 	$L__BB0_28;
	setp.gt.u32 	%p113, %r45, %r157;
	@%p113 bra 	$L__BB0_77;
	setp.lt.u32 	%p114, %r44, %r156;
	@%p114 bra 	$L__BB0_28;
	setp.gt.u32 	%p115, %r44, %r156;
	setp.gt.u32 	%p116, %r43, %r42;
	or.pred  	%p117, %p115, %p116;
	@%p117 bra 	$L__BB0_77;
	bra.uni 	$L__BB0_28;
$L__BB0_76:
	setp.le.u32 	%p111, %r46, %r158;
	@%p111 bra 	$L__BB0_72;
$L__BB0_77:
	setp.lt.u32 	%p118, %r43, %r42;
	selp.u32 	%r990, 1, 0, %p118;
	sub.s64 	%rd1494, %rd20, %rd24;
	add.s32 	%r991, %r990, %r156;
	max.u32 	%r992, %r156, %r991;
	setp.gt.u32 	%p119, %r992, %r44;
	setp.eq.s32 	%p120, %r156, -1;
	and.pred  	%p121, %p118, %p120;
	or.pred  	%p122, %p119, %p121;
	selp.u32 	%r993, 1, 0, %p122;
	sub.s32 	%r994, %r44, %r991;
	add.s32 	%r995, %r993, %r157;
	max.u32 	%r996, %r157, %r995;
	setp.gt.u32 	%p123, %r996, %r45;
	setp.eq.s32 	%p124, %r157, -1;
	and.pred  	%p125, %p122, %p124;
	or.pred  	%p126, %p123, %p125;
	selp.u64 	%rd1495, 1, 0, %p126;
	sub.s32 	%r997, %r45, %r995;
	add.s64 	%rd1496, %rd27, %rd1495;
	sub.s64 	%rd1497, %rd23, %rd1496;
	and.b64  	%rd1498, %rd1494, 4294967295;
	mul.lo.s64 	%rd1499, %rd1498, %rd1498;
	cvt.u32.u64 	%r998, %rd1499;
	shr.u64 	%rd1500, %rd1499, 32;
	cvt.u64.u32 	%rd1501, %r994;
	mul.lo.s64 	%rd1502, %rd1498, %rd1501;
	add.s64 	%rd1503, %rd1500, %rd1502;
	shr.u64 	%rd1504, %rd1503, 32;
	cvt.u64.u32 	%rd1505, %r997;
	mul.lo.s64 	%rd1506, %rd1498, %rd1505;
	add.s64 	%rd1507, %rd1504, %rd1506;
	shr.u64 	%rd1508, %rd1507, 32;
	and.b64  	%rd1509, %rd1497, 4294967295;
	mul.lo.s64 	%rd1510, %rd1498, %rd1509;
	add.s64 	%rd1511, %rd1508, %rd1510;
	mul.lo.s32 	%r999, %r4, %r998;
	and.b64  	%rd1512, %rd1499, 4294967293;
	mul.wide.u32 	%rd1513, %r999, %r34;
	add.s64 	%rd1514, %rd1513, %rd1512;
	shr.u64 	%rd1515, %rd1514, 32;
	shr.u64 	%rd1516, %rd1511, 32;
	and.b64  	%rd1517, %rd1503, 4294967295;
	mul.wide.u32 	%rd1518, %r35, %r999;
	add.s64 	%rd1519, %rd1515, %rd1517;
	add.s64 	%rd1520, %rd1519, %rd1518;
	shr.u64 	%rd1521, %rd1520, 32;
	and.b64  	%rd1522, %rd1507, 4294967295;
	mul.wide.u32 	%rd1523, %r36, %r999;
	add.s64 	%rd1524, %rd1521, %rd1522;
	add.s64 	%rd1525, %rd1524, %rd1523;
	shr.u64 	%rd1526, %rd1525, 32;
	and.b64  	%rd1527, %rd1511, 4294967295;
	mul.wide.u32 	%rd1528, %r37, %r999;
	add.s64 	%rd1529, %rd1526, %rd1527;
	add.s64 	%rd1530, %rd1529, %rd1528;
	shr.u64 	%rd1531, %rd1530, 32;
	add.s64 	%rd1532, %rd1531, %rd1516;
	shr.u64 	%rd1533, %rd1532, 32;
	and.b64  	%rd1534, %rd1520, 4294967295;
	add.s64 	%rd1535, %rd1502, %rd1534;
	cvt.u32.u64 	%r1000, %rd1535;
	shr.u64 	%rd1536, %rd1535, 32;
	and.b64  	%rd1537, %rd1525, 4294967295;
	mul.wide.u32 	%rd1538, %r994, %r994;
	add.s64 	%rd1539, %rd1536, %rd1537;
	add.s64 	%rd1540, %rd1539, %rd1538;
	shr.u64 	%rd1541, %rd1540, 32;
	and.b64  	%rd1542, %rd1530, 4294967295;
	mul.wide.u32 	%rd1543, %r994, %r997;
	add.s64 	%rd1544, %rd1541, %rd1542;
	add.s64 	%rd1545, %rd1544, %rd1543;
	shr.u64 	%rd1546, %rd1545, 32;
	and.b64  	%rd1547, %rd1532, 4294967295;
	mul.lo.s64 	%rd1548, %rd1509, %rd1501;
	add.s64 	%rd1549, %rd1546, %rd1547;
	add.s64 	%rd1550, %rd1549, %rd1548;
	shr.u64 	%rd1551, %rd1550, 32;
	add.s64 	%rd1552, %rd1551, %rd1533;
	mul.lo.s32 	%r1001, %r4, %r1000;
	and.b64  	%rd1553, %rd1535, 4294967295;
	mul.wide.u32 	%rd1554, %r1001, %r34;
	add.s64 	%rd1555, %rd1554, %rd1553;
	shr.u64 	%rd1556, %rd1555, 32;
	shr.u64 	%rd1557, %rd1552, 32;
	and.b64  	%rd1558, %rd1540, 4294967295;
	mul.wide.u32 	%rd1559, %r35, %r1001;
	add.s64 	%rd1560, %rd1556, %rd1558;
	add.s64 	%rd1561, %rd1560, %rd1559;
	shr.u64 	%rd1562, %rd1561, 32;
	and.b64  	%rd1563, %rd1545, 4294967295;
	mul.wide.u32 	%rd1564, %r36, %r1001;
	add.s64 	%rd1565, %rd1562, %rd1563;
	add.s64 	%rd1566, %rd1565, %rd1564;
	shr.u64 	%rd1567, %rd1566, 32;
	and.b64  	%rd1568, %rd1550, 4294967295;
	mul.wide.u32 	%rd1569, %r37, %r1001;
	add.s64 	%rd1570, %rd1567, %rd1568;
	add.s64 	%rd1571, %rd1570, %rd1569;
	shr.u64 	%rd1572, %rd1571, 32;
	and.b64  	%rd1573, %rd1552, 4294967295;
	add.s64 	%rd1574, %rd1572, %rd1573;
	shr.u64 	%rd1575, %rd1574, 32;
	add.s64 	%rd1576, %rd1575, %rd1557;
	and.b64  	%rd1577, %rd1561, 4294967295;
	add.s64 	%rd1578, %rd1506, %rd1577;
	cvt.u32.u64 	%r1002, %rd1578;
	shr.u64 	%rd1579, %rd1578, 32;
	and.b64  	%rd1580, %rd1566, 4294967295;
	add.s64 	%rd1581, %rd1579, %rd1580;
	add.s64 	%rd1582, %rd1581, %rd1543;
	shr.u64 	%rd1583, %rd1582, 32;
	and.b64  	%rd1584, %rd1571, 4294967295;
	mul.wide.u32 	%rd1585, %r997, %r997;
	add.s64 	%rd1586, %rd1583, %rd1584;
	add.s64 	%rd1587, %rd1586, %rd1585;
	shr.u64 	%rd1588, %rd1587, 32;
	and.b64  	%rd1589, %rd1574, 4294967295;
	mul.lo.s64 	%rd1590, %rd1509, %rd1505;
	add.s64 	%rd1591, %rd1588, %rd1589;
	add.s64 	%rd1592, %rd1591, %rd1590;
	shr.u64 	%rd1593, %rd1592, 32;
	add.s64 	%rd1594, %rd1593, %rd1576;
	mul.lo.s32 	%r1003, %r4, %r1002;
	and.b64  	%rd1595, %rd1578, 4294967295;
	mul.wide.u32 	%rd1596, %r1003, %r34;
	add.s64 	%rd1597, %rd1596, %rd1595;
	shr.u64 	%rd1598, %rd1597, 32;
	shr.u64 	%rd1599, %rd1594, 32;
	and.b64  	%rd1600, %rd1582, 4294967295;
	mul.wide.u32 	%rd1601, %r35, %r1003;
	add.s64 	%rd1602, %rd1598, %rd1600;
	add.s64 	%rd1603, %rd1602, %rd1601;
	shr.u64 	%rd1604, %rd1603, 32;
	and.b64  	%rd1605, %rd1587, 4294967295;
	mul.wide.u32 	%rd1606, %r36, %r1003;
	add.s64 	%rd1607, %rd1604, %rd1605;
	add.s64 	%rd1608, %rd1607, %rd1606;
	shr.u64 	%rd1609, %rd1608, 32;
	and.b64  	%rd1610, %rd1592, 4294967295;
	mul.wide.u32 	%rd1611, %r37, %r1003;
	add.s64 	%rd1612, %rd1609, %rd1610;
	add.s64 	%rd1613, %rd1612, %rd1611;
	shr.u64 	%rd1614, %rd1613, 32;
	and.b64  	%rd1615, %rd1594, 4294967295;
	add.s64 	%rd1616, %rd1614, %rd1615;
	shr.u64 	%rd1617, %rd1616, 32;
	add.s64 	%rd1618, %rd1617, %rd1599;
	and.b64  	%rd1619, %rd1603, 4294967295;
	add.s64 	%rd1620, %rd1510, %rd1619;
	cvt.u32.u64 	%r1004, %rd1620;
	shr.u64 	%rd1621, %rd1620, 32;
	and.b64  	%rd1622, %rd1608, 4294967295;
	add.s64 	%rd1623, %rd1621, %rd1622;
	add.s64 	%rd1624, %rd1623, %rd1548;
	shr.u64 	%rd1625, %rd1624, 32;
	and.b64  	%rd1626, %rd1613, 4294967295;
	add.s64 	%rd1627, %rd1625, %rd1626;
	add.s64 	%rd1628, %rd1627, %rd1590;
	shr.u64 	%rd1629, %rd1628, 32;
	and.b64  	%rd1630, %rd1616, 4294967295;
	add.s64 	%rd1631, %rd1629, %rd1630;
	mad.lo.s64 	%rd1632, %rd1509, %rd1509, %rd1631;
	shr.u64 	%rd1633, %rd1632, 32;
	add.s64 	%rd1634, %rd1633, %rd1618;
	mul.lo.s32 	%r1005, %r4, %r1004;
	and.b64  	%rd1635, %rd1620, 4294967295;
	mul.wide.u32 	%rd1636, %r1005, %r34;
	add.s64 	%rd1637, %rd1636, %rd1635;
	shr.u64 	%rd1638, %rd1637, 32;
	and.b64  	%rd1639, %rd1624, 4294967295;
	mul.wide.u32 	%rd1640, %r35, %r1005;
	add.s64 	%rd1641, %rd1638, %rd1639;
	add.s64 	%rd1642, %rd1641, %rd1640;
	cvt.u32.u64 	%r1006, %rd1642;
	shr.u64 	%rd1643, %rd1642, 32;
	and.b64  	%rd1644, %rd1628, 4294967295;
	mul.wide.u32 	%rd1645, %r36, %r1005;
	add.s64 	%rd1646, %rd1643, %rd1644;
	add.s64 	%rd1647, %rd1646, %rd1645;
	cvt.u32.u64 	%r1007, %rd1647;
	shr.u64 	%rd1648, %rd1647, 32;
	and.b64  	%rd1649, %rd1632, 4294967295;
	mul.wide.u32 	%rd1650, %r37, %r1005;
	add.s64 	%rd1651, %rd1648, %rd1649;
	add.s64 	%rd1652, %rd1651, %rd1650;
	cvt.u32.u64 	%r1008, %rd1652;
	shr.u64 	%rd1653, %rd1652, 32;
	add.s64 	%rd1654, %rd1653, %rd1634;
	cvt.u32.u64 	%r1009, %rd1654;
	st.local.v4.u32 	[%rd5454], {%r1006, %r1007, %r1008, %r1009};
	and.b64  	%rd1655, %rd1642, 4294967295;
	mul.lo.s64 	%rd1656, %rd1655, %rd1498;
	cvt.u32.u64 	%r1010, %rd1656;
	shr.u64 	%rd1657, %rd1656, 32;
	mad.lo.s64 	%rd1658, %rd1655, %rd1501, %rd1657;
	shr.u64 	%rd1659, %rd1658, 32;
	mad.lo.s64 	%rd1660, %rd1655, %rd1505, %rd1659;
	shr.u64 	%rd1661, %rd1660, 32;
	mad.lo.s64 	%rd1662, %rd1655, %rd1509, %rd1661;
	mul.lo.s32 	%r1011, %r4, %r1010;
	and.b64  	%rd1663, %rd1656, 4294967295;
	mul.wide.u32 	%rd1664, %r1011, %r34;
	add.s64 	%rd1665, %rd1664, %rd1663;
	shr.u64 	%rd1666, %rd1665, 32;
	shr.u64 	%rd1667, %rd1662, 32;
	and.b64  	%rd1668, %rd1658, 4294967295;
	mul.wide.u32 	%rd1669, %r35, %r1011;
	add.s64 	%rd1670, %rd1666, %rd1668;
	add.s64 	%rd1671, %rd1670, %rd1669;
	shr.u64 	%rd1672, %rd1671, 32;
	and.b64  	%rd1673, %rd1660, 4294967295;
	mul.wide.u32 	%rd1674, %r36, %r1011;
	add.s64 	%rd1675, %rd1672, %rd1673;
	add.s64 	%rd1676, %rd1675, %rd1674;
	shr.u64 	%rd1677, %rd1676, 32;
	and.b64  	%rd1678, %rd1662, 4294967295;
	mul.wide.u32 	%rd1679, %r37, %r1011;
	add.s64 	%rd1680, %rd1677, %rd1678;
	add.s64 	%rd1681, %rd1680, %rd1679;
	shr.u64 	%rd1682, %rd1681, 32;
	add.s64 	%rd1683, %rd1682, %rd1667;
	and.b64  	%rd1684, %rd1647, 4294967295;
	shr.u64 	%rd1685, %rd1683, 32;
	and.b64  	%rd1686, %rd1671, 4294967295;
	mad.lo.s64 	%rd1687, %rd1684, %rd1498, %rd1686;
	cvt.u32.u64 	%r1012, %rd1687;
	shr.u64 	%rd1688, %rd1687, 32;
	and.b64  	%rd1689, %rd1676, 4294967295;
	add.s64 	%rd1690, %rd1688, %rd1689;
	mad.lo.s64 	%rd1691, %rd1684, %rd1501, %rd1690;
	shr.u64 	%rd1692, %rd1691, 32;
	and.b64  	%rd1693, %rd1681, 4294967295;
	add.s64 	%rd1694, %rd1692, %rd1693;
	mad.lo.s64 	%rd1695, %rd1684, %rd1505, %rd1694;
	shr.u64 	%rd1696, %rd1695, 32;
	and.b64  	%rd1697, %rd1683, 4294967295;
	add.s64 	%rd1698, %rd1696, %rd1697;
	mad.lo.s64 	%rd1699, %rd1684, %rd1509, %rd1698;
	shr.u64 	%rd1700, %rd1699, 32;
	add.s64 	%rd1701, %rd1700, %rd1685;
	mul.lo.s32 	%r1013, %r4, %r1012;
	and.b64  	%rd1702, %rd1687, 4294967295;
	mul.wide.u32 	%rd1703, %r1013, %r34;
	add.s64 	%rd1704, %rd1703, %rd1702;
	shr.u64 	%rd1705, %rd1704, 32;
	shr.u64 	%rd1706, %rd1701, 32;
	and.b64  	%rd1707, %rd1691, 4294967295;
	mul.wide.u32 	%rd1708, %r35, %r1013;
	add.s64 	%rd1709, %rd1705, %rd1707;
	add.s64 	%rd1710, %rd1709, %rd1708;
	shr.u64 	%rd1711, %rd1710, 32;
	and.b64  	%rd1712, %rd1695, 4294967295;
	mul.wide.u32 	%rd1713, %r36, %r1013;
	add.s64 	%rd1714, %rd1711, %rd1712;
	add.s64 	%rd1715, %rd1714, %rd1713;
	shr.u64 	%rd1716, %rd1715, 32;
	and.b64  	%rd1717, %rd1699, 4294967295;
	mul.wide.u32 	%rd1718, %r37, %r1013;
	add.s64 	%rd1719, %rd1716, %rd1717;
	add.s64 	%rd1720, %rd1719, %rd1718;
	shr.u64 	%rd1721, %rd1720, 32;
	and.b64  	%rd1722, %rd1701, 4294967295;
	add.s64 	%rd1723, %rd1721, %rd1722;
	shr.u64 	%rd1724, %rd1723, 32;
	add.s64 	%rd1725, %rd1724, %rd1706;
	and.b64  	%rd1726, %rd1652, 4294967295;
	and.b64  	%rd1727, %rd1710, 4294967295;
	mad.lo.s64 	%rd1728, %rd1726, %rd1498, %rd1727;
	cvt.u32.u64 	%r1014, %rd1728;
	shr.u64 	%rd1729, %rd1728, 32;
	and.b64  	%rd1730, %rd1715, 4294967295;
	add.s64 	%rd1731, %rd1729, %rd1730;
	mad.lo.s64 	%rd1732, %rd1726, %rd1501, %rd1731;
	shr.u64 	%rd1733, %rd1732, 32;
	and.b64  	%rd1734, %rd1720, 4294967295;
	add.s64 	%rd1735, %rd1733, %rd1734;
	mad.lo.s64 	%rd1736, %rd1726, %rd1505, %rd1735;
	shr.u64 	%rd1737, %rd1736, 32;
	and.b64  	%rd1738, %rd1723, 4294967295;
	add.s64 	%rd1739, %rd1737, %rd1738;
	mad.lo.s64 	%rd1740, %rd1726, %rd1509, %rd1739;
	shr.u64 	%rd1741, %rd1740, 32;
	add.s64 	%rd1742, %rd1741, %rd1725;
	mul.lo.s32 	%r1015, %r4, %r1014;
	and.b64  	%rd1743, %rd1728, 4294967295;
	mul.wide.u32 	%rd1744, %r1015, %r34;
	add.s64 	%rd1745, %rd1744, %rd1743;
	shr.u64 	%rd1746, %rd1745, 32;
	shr.u64 	%rd1747, %rd1742, 32;
	and.b64  	%rd1748, %rd1732, 4294967295;
	mul.wide.u32 	%rd1749, %r35, %r1015;
	add.s64 	%rd1750, %rd1746, %rd1748;
	add.s64 	%rd1751, %rd1750, %rd1749;
	shr.u64 	%rd1752, %rd1751, 32;
	and.b64  	%rd1753, %rd1736, 4294967295;
	mul.wide.u32 	%rd1754, %r36, %r1015;
	add.s64 	%rd1755, %rd1752, %rd1753;
	add.s64 	%rd1756, %rd1755, %rd1754;
	shr.u64 	%rd1757, %rd1756, 32;
	and.b64  	%rd1758, %rd1740, 4294967295;
	mul.wide.u32 	%rd1759, %r37, %r1015;
	add.s64 	%rd1760, %rd1757, %rd1758;
	add.s64 	%rd1761, %rd1760, %rd1759;
	shr.u64 	%rd1762, %rd1761, 32;
	and.b64  	%rd1763, %rd1742, 4294967295;
	add.s64 	%rd1764, %rd1762, %rd1763;
	cvt.u32.u64 	%r1016, %rd1764;
	shr.u64 	%rd1765, %rd1764, 32;
	and.b64  	%rd1766, %rd1654, 4294967295;
	and.b64  	%rd1767, %rd1751, 4294967295;
	mad.lo.s64 	%rd1768, %rd1766, %rd1498, %rd1767;
	cvt.u32.u64 	%r1017, %rd1768;
	shr.u64 	%rd1769, %rd1768, 32;
	and.b64  	%rd1770, %rd1756, 4294967295;
	add.s64 	%rd1771, %rd1769, %rd1770;
	mad.lo.s64 	%rd1772, %rd1766, %rd1501, %rd1771;
	shr.u64 	%rd1773, %rd1772, 32;
	and.b64  	%rd1774, %rd1761, 4294967295;
	add.s64 	%rd1775, %rd1773, %rd1774;
	mad.lo.s64 	%rd1776, %rd1766, %rd1505, %rd1775;
	shr.u64 	%rd1777, %rd1776, 32;
	and.b64  	%rd1778, %rd1764, 4294967295;
	add.s64 	%rd1779, %rd1777, %rd1778;
	mad.lo.s64 	%rd1780, %rd1766, %rd1509, %rd1779;
	shr.u64 	%rd1781, %rd1780, 32;
	mul.lo.s32 	%r1018, %r4, %r1017;
	and.b64  	%rd1782, %rd1768, 4294967295;
	mul.wide.u32 	%rd1783, %r1018, %r34;
	add.s64 	%rd1784, %rd1783, %rd1782;
	shr.u64 	%rd1785, %rd1784, 32;
	and.b64  	%rd1786, %rd1772, 4294967295;
	mul.wide.u32 	%rd1787, %r35, %r1018;
	add.s64 	%rd1788, %rd1785, %rd1786;
	add.s64 	%rd1789, %rd1788, %rd1787;
	cvt.u32.u64 	%r1019, %rd1789;
	shr.u64 	%rd1791, %rd1789, 32;
	and.b64  	%rd1792, %rd1776, 4294967295;
	mul.wide.u32 	%rd1793, %r36, %r1018;
	add.s64 	%rd1794, %rd1791, %rd1792;
	add.s64 	%rd1795, %rd1794, %rd1793;
	cvt.u32.u64 	%r1020, %rd1795;
	shr.u64 	%rd1797, %rd1795, 32;
	and.b64  	%rd1798, %rd1780, 4294967295;
	mul.wide.u32 	%rd1799, %r37, %r1018;
	add.s64 	%rd1800, %rd1797, %rd1798;
	add.s64 	%rd1801, %rd1800, %rd1799;
	cvt.u32.u64 	%r1021, %rd1801;
	shr.u64 	%rd1803, %rd1801, 32;
	cvt.u32.u64 	%r1022, %rd1803;
	cvt.u32.u64 	%r1023, %rd1781;
	cvt.u32.u64 	%r1024, %rd1765;
	cvt.u32.u64 	%r1025, %rd1747;
	add.s32 	%r1026, %r1024, %r1025;
	add.s32 	%r1027, %r1023, %r1026;
	add.s32 	%r1028, %r1022, %r1027;
	setp.lt.u32 	%p127, %r34, %r1019;
	selp.u32 	%r1029, 1, 0, %p127;
	sub.s32 	%r1763, %r34, %r1019;
	add.s32 	%r1030, %r1029, %r1020;
	max.u32 	%r1031, %r1020, %r1030;
	setp.gt.u32 	%p128, %r1031, %r35;
	setp.eq.s32 	%p129, %r1020, -1;
	and.pred  	%p130, %p127, %p129;
	or.pred  	%p131, %p128, %p130;
	selp.u32 	%r1032, 1, 0, %p131;
	sub.s32 	%r1762, %r35, %r1030;
	add.s32 	%r1033, %r1032, %r1021;
	max.u32 	%r1034, %r1021, %r1033;
	setp.gt.u32 	%p132, %r1034, %r36;
	setp.eq.s32 	%p133, %r1021, -1;
	and.pred  	%p134, %p131, %p133;
	or.pred  	%p135, %p132, %p134;
	selp.u32 	%r1035, 1, 0, %p135;
	sub.s32 	%r1761, %r36, %r1033;
	st.local.v4.u32 	[%rd5429], {%r1763, %r1762, %r1761, %r1016};
	add.s32 	%r1036, %r1035, %r1028;
	sub.s32 	%r1760, %r37, %r1036;
$L__BB0_78:
	cvt.u64.u32 	%rd2111, %r1735;
	mul.lo.s64 	%rd2112, %rd16, %rd2111;
	cvt.u64.u32 	%rd2113, %r1734;
	shr.u64 	%rd2114, %rd2112, 32;
	mad.lo.s64 	%rd2115, %rd16, %rd2113, %rd2114;
	cvt.u64.u32 	%rd2116, %r1733;
	shr.u64 	%rd2117, %rd2115, 32;
	mad.lo.s64 	%rd2118, %rd16, %rd2116, %rd2117;
	cvt.u64.u32 	%rd2119, %r1732;
	shr.u64 	%rd2120, %rd2118, 32;
	mad.lo.s64 	%rd2121, %rd16, %rd2119, %rd2120;
	cvt.u32.u64 	%r1073, %rd2112;
	mul.lo.s32 	%r1074, %r4, %r1073;
	and.b64  	%rd2122, %rd2115, 4294967295;
	mul.wide.u32 	%rd2123, %r1074, %r34;
	and.b64  	%rd2124, %rd2112, 4294967295;
	add.s64 	%rd2125, %rd2123, %rd2124;
	shr.u64 	%rd2126, %rd2125, 32;
	add.s64 	%rd2127, %rd2126, %rd2122;
	mul.wide.u32 	%rd2128, %r35, %r1074;
	add.s64 	%rd2129, %rd2127, %rd2128;
	and.b64  	%rd2130, %rd2118, 4294967295;
	shr.u64 	%rd2131, %rd2129, 32;
	add.s64 	%rd2132, %rd2131, %rd2130;
	mul.wide.u32 	%rd2133, %r36, %r1074;
	add.s64 	%rd2134, %rd2132, %rd2133;
	and.b64  	%rd2135, %rd2121, 4294967295;
	shr.u64 	%rd2136, %rd2134, 32;
	add.s64 	%rd2137, %rd2136, %rd2135;
	mul.wide.u32 	%rd2138, %r37, %r1074;
	add.s64 	%rd2139, %rd2137, %rd2138;
	shr.u64 	%rd2140, %rd2139, 32;
	shr.u64 	%rd2141, %rd2121, 32;
	add.s64 	%rd2142, %rd2140, %rd2141;
	and.b64  	%rd2143, %rd2129, 4294967295;
	mad.lo.s64 	%rd2144, %rd17, %rd2111, %rd2143;
	and.b64  	%rd2145, %rd2134, 4294967295;
	shr.u64 	%rd2146, %rd2144, 32;
	add.s64 	%rd2147, %rd2146, %rd2145;
	mad.lo.s64 	%rd2148, %rd17, %rd2113, %rd2147;
	and.b64  	%rd2149, %rd2139, 4294967295;
	shr.u64 	%rd2150, %rd2148, 32;
	add.s64 	%rd2151, %rd2150, %rd2149;
	mad.lo.s64 	%rd2152, %rd17, %rd2116, %rd2151;
	and.b64  	%rd2153, %rd2142, 4294967295;
	shr.u64 	%rd2154, %rd2152, 32;
	add.s64 	%rd2155, %rd2154, %rd2153;
	mad.lo.s64 	%rd2156, %rd17, %rd2119, %rd2155;
	shr.u64 	%rd2157, %rd2156, 32;
	shr.u64 	%rd2158, %rd2142, 32;
	add.s64 	%rd2159, %rd2157, %rd2158;
	cvt.u32.u64 	%r1075, %rd2144;
	mul.lo.s32 	%r1076, %r4, %r1075;
	and.b64  	%rd2160, %rd2148, 4294967295;
	mul.wide.u32 	%rd2161, %r1076, %r34;
	and.b64  	%rd2162, %rd2144, 4294967295;
	add.s64 	%rd2163, %rd2161, %rd2162;
	shr.u64 	%rd2164, %rd2163, 32;
	add.s64 	%rd2165, %rd2164, %rd2160;
	mul.wide.u32 	%rd2166, %r35, %r1076;
	add.s64 	%rd2167, %rd2165, %rd2166;
	and.b64  	%rd2168, %rd2152, 4294967295;
	shr.u64 	%rd2169, %rd2167, 32;
	add.s64 	%rd2170, %rd2169, %rd2168;
	mul.wide.u32 	%rd2171, %r36, %r1076;
	add.s64 	%rd2172, %rd2170, %rd2171;
	and.b64  	%rd2173, %rd2156, 4294967295;
	shr.u64 	%rd2174, %rd2172, 32;
	add.s64 	%rd2175, %rd2174, %rd2173;
	mul.wide.u32 	%rd2176, %r37, %r1076;
	add.s64 	%rd2177, %rd2175, %rd2176;
	and.b64  	%rd2178, %rd2159, 4294967295;
	shr.u64 	%rd2179, %rd2177, 32;
	add.s64 	%rd2180, %rd2179, %rd2178;
	and.b64  	%rd2181, %rd2167, 4294967295;
	mad.lo.s64 	%rd2182, %rd18, %rd2111, %rd2181;
	and.b64  	%rd2183, %rd2172, 4294967295;
	shr.u64 	%rd2184, %rd2182, 32;
	add.s64 	%rd2185, %rd2184, %rd2183;
	mad.lo.s64 	%rd2186, %rd18, %rd2113, %rd2185;
	and.b64  	%rd2187, %rd2177, 4294967295;
	shr.u64 	%rd2188, %rd2186, 32;
	add.s64 	%rd2189, %rd2188, %rd2187;
	mad.lo.s64 	%rd2190, %rd18, %rd2116, %rd2189;
	and.b64  	%rd2191, %rd2180, 4294967295;
	shr.u64 	%rd2192, %rd2190, 32;
	add.s64 	%rd2193, %rd2192, %rd2191;
	mad.lo.s64 	%rd2194, %rd18, %rd2119, %rd2193;
	shr.u64 	%rd2195, %rd2194, 32;
	shr.u64 	%rd2196, %rd2180, 32;
	shr.u64 	%rd2197, %rd2159, 32;
	add.s64 	%rd2198, %rd2196, %rd2197;
	add.s64 	%rd2199, %rd2195, %rd2198;
	cvt.u32.u64 	%r1077, %rd2182;
	mul.lo.s32 	%r1078, %r4, %r1077;
	and.b64  	%rd2200, %rd2186, 4294967295;
	mul.wide.u32 	%rd2201, %r1078, %r34;
	and.b64  	%rd2202, %rd2182, 4294967295;
	add.s64 	%rd2203, %rd2201, %rd2202;
	shr.u64 	%rd2204, %rd2203, 32;
	add.s64 	%rd2205, %rd2204, %rd2200;
	mul.wide.u32 	%rd2206, %r35, %r1078;
	add.s64 	%rd2207, %rd2205, %rd2206;
	and.b64  	%rd2208, %rd2190, 4294967295;
	shr.u64 	%rd2209, %rd2207, 32;
	add.s64 	%rd2210, %rd2209, %rd2208;
	mul.wide.u32 	%rd2211, %r36, %r1078;
	add.s64 	%rd2212, %rd2210, %rd2211;
	and.b64  	%rd2213, %rd2194, 4294967295;
	shr.u64 	%rd2214, %rd2212, 32;
	add.s64 	%rd2215, %rd2214, %rd2213;
	mul.wide.u32 	%rd2216, %r37, %r1078;
	add.s64 	%rd2217, %rd2215, %rd2216;
	and.b64  	%rd2218, %rd2199, 4294967295;
	shr.u64 	%rd2219, %rd2217, 32;
	add.s64 	%rd2220, %rd2219, %rd2218;
	and.b64  	%rd2221, %rd2207, 4294967295;
	mad.lo.s64 	%rd2222, %rd19, %rd2111, %rd2221;
	and.b64  	%rd2223, %rd2212, 4294967295;
	shr.u64 	%rd2224, %rd2222, 32;
	add.s64 	%rd2225, %rd2224, %rd2223;
	mad.lo.s64 	%rd2226, %rd19, %rd2113, %rd2225;
	and.b64  	%rd2227, %rd2217, 4294967295;
	shr.u64 	%rd2228, %rd2226, 32;
	add.s64 	%rd2229, %rd2228, %rd2227;
	mad.lo.s64 	%rd2230, %rd19, %rd2116, %rd2229;
	and.b64  	%rd2231, %rd2220, 4294967295;
	shr.u64 	%rd2232, %rd2230, 32;
	add.s64 	%rd2233, %rd2232, %rd2231;
	mad.lo.s64 	%rd2234, %rd19, %rd2119, %rd2233;
	cvt.u32.u64 	%r1079, %rd2222;
	mul.lo.s32 	%r1080, %r4, %r1079;
	and.b64  	%rd2235, %rd2226, 4294967295;
	mul.wide.u32 	%rd2236, %r1080, %r34;
	and.b64  	%rd2237, %rd2222, 4294967295;
	add.s64 	%rd2238, %rd2236, %rd2237;
	shr.u64 	%rd2239, %rd2238, 32;
	add.s64 	%rd2240, %rd2239, %rd2235;
	mul.wide.u32 	%rd2241, %r35, %r1080;
	add.s64 	%rd2242, %rd2240, %rd2241;
	and.b64  	%rd2243, %rd2230, 4294967295;
	shr.u64 	%rd2244, %rd2242, 32;
	add.s64 	%rd2245, %rd2244, %rd2243;
	mul.wide.u32 	%rd2246, %r36, %r1080;
	add.s64 	%rd2247, %rd2245, %rd2246;
	and.b64  	%rd2248, %rd2234, 4294967295;
	shr.u64 	%rd2249, %rd2247, 32;
	add.s64 	%rd2250, %rd2249, %rd2248;
	mul.wide.u32 	%rd2251, %r37, %r1080;
	add.s64 	%rd2252, %rd2250, %rd2251;
	st.local.u32 	[%rd5429+12], %r1760;
	mul.lo.s64 	%rd2253, %rd16, 3;
	cvt.u32.u64 	%r1081, %rd2253;
	shr.u64 	%rd2254, %rd2253, 32;
	mul.lo.s32 	%r1082, %r4, %r1081;
	and.b64  	%rd2255, %rd2253, 4294967295;
	mul.wide.u32 	%rd2256, %r1082, %r34;
	add.s64 	%rd2257, %rd2256, %rd2255;
	shr.u64 	%rd2258, %rd2257, 32;
	mul.wide.u32 	%rd2259, %r35, %r1082;
	add.s64 	%rd2260, %rd2258, %rd2254;
	add.s64 	%rd2261, %rd2260, %rd2259;
	shr.u64 	%rd2262, %rd2261, 32;
	mul.wide.u32 	%rd2263, %r36, %r1082;
	add.s64 	%rd2264, %rd2262, %rd2263;
	shr.u64 	%rd2265, %rd2264, 32;
	mul.wide.u32 	%rd2266, %r37, %r1082;
	add.s64 	%rd2267, %rd2265, %rd2266;
	shr.u64 	%rd2268, %rd2267, 32;
	and.b64  	%rd2269, %rd2261, 4294967295;
	mad.lo.s64 	%rd2270, %rd17, 3, %rd2269;
	cvt.u32.u64 	%r1083, %rd2270;
	shr.u64 	%rd2271, %rd2270, 32;
	and.b64  	%rd2272, %rd2264, 4294967295;
	add.s64 	%rd2273, %rd2271, %rd2272;
	shr.u64 	%rd2274, %rd2273, 32;
	and.b64  	%rd2275, %rd2267, 4294967295;
	add.s64 	%rd2276, %rd2274, %rd2275;
	shr.u64 	%rd2277, %rd2276, 32;
	add.s64 	%rd2278, %rd2277, %rd2268;
	shr.u64 	%rd2279, %rd2278, 32;
	mul.lo.s32 	%r1084, %r4, %r1083;
	and.b64  	%rd2280, %rd2270, 4294967295;
	mul.wide.u32 	%rd2281, %r1084, %r34;
	add.s64 	%rd2282, %rd2281, %rd2280;
	shr.u64 	%rd2283, %rd2282, 32;
	and.b64  	%rd2284, %rd2273, 4294967295;
	mul.wide.u32 	%rd2285, %r35, %r1084;
	add.s64 	%rd2286, %rd2283, %rd2284;
	add.s64 	%rd2287, %rd2286, %rd2285;
	shr.u64 	%rd2288, %rd2287, 32;
	and.b64  	%rd2289, %rd2276, 4294967295;
	mul.wide.u32 	%rd2290, %r36, %r1084;
	add.s64 	%rd2291, %rd2288, %rd2289;
	add.s64 	%rd2292, %rd2291, %rd2290;
	shr.u64 	%rd2293, %rd2292, 32;
	and.b64  	%rd2294, %rd2278, 4294967295;
	mul.wide.u32 	%rd2295, %r37, %r1084;
	add.s64 	%rd2296, %rd2293, %rd2294;
	add.s64 	%rd2297, %rd2296, %rd2295;
	shr.u64 	%rd2298, %rd2297, 32;
	add.s64 	%rd2299, %rd2298, %rd2279;
	shr.u64 	%rd2300, %rd2299, 32;
	and.b64  	%rd2301, %rd2287, 4294967295;
	mad.lo.s64 	%rd2302, %rd18, 3, %rd2301;
	cvt.u32.u64 	%r1085, %rd2302;
	shr.u64 	%rd2303, %rd2302, 32;
	and.b64  	%rd2304, %rd2292, 4294967295;
	add.s64 	%rd2305, %rd2303, %rd2304;
	shr.u64 	%rd2306, %rd2305, 32;
	and.b64  	%rd2307, %rd2297, 4294967295;
	add.s64 	%rd2308, %rd2306, %rd2307;
	shr.u64 	%rd2309, %rd2308, 32;
	and.b64  	%rd2310, %rd2299, 4294967295;
	add.s64 	%rd2311, %rd2309, %rd2310;
	shr.u64 	%rd2312, %rd2311, 32;
	add.s64 	%rd2313, %rd2312, %rd2300;
	mul.lo.s32 	%r1086, %r4, %r1085;
	and.b64  	%rd2314, %rd2302, 4294967295;
	mul.wide.u32 	%rd2315, %r1086, %r34;
	add.s64 	%rd2316, %rd2315, %rd2314;
	shr.u64 	%rd2317, %rd2316, 32;
	and.b64  	%rd2318, %rd2305, 4294967295;
	mul.wide.u32 	%rd2319, %r35, %r1086;
	add.s64 	%rd2320, %rd2317, %rd2318;
	add.s64 	%rd2321, %rd2320, %rd2319;
	shr.u64 	%rd2322, %rd2321, 32;
	and.b64  	%rd2323, %rd2308, 4294967295;
	mul.wide.u32 	%rd2324, %r36, %r1086;
	add.s64 	%rd2325, %rd2322, %rd2323;
	add.s64 	%rd2326, %rd2325, %rd2324;
	shr.u64 	%rd2327, %rd2326, 32;
	and.b64  	%rd2328, %rd2311, 4294967295;
	mul.wide.u32 	%rd2329, %r37, %r1086;
	add.s64 	%rd2330, %rd2327, %rd2328;
	add.s64 	%rd2331, %rd2330, %rd2329;
	shr.u64 	%rd2332, %rd2331, 32;
	add.s64 	%rd2333, %rd2332, %rd2313;
	shr.u64 	%rd2334, %rd2333, 32;
	and.b64  	%rd2335, %rd2321, 4294967295;
	mad.lo.s64 	%rd2336, %rd19, 3, %rd2335;
	cvt.u32.u64 	%r1087, %rd2336;
	shr.u64 	%rd2337, %rd2336, 32;
	and.b64  	%rd2338, %rd2326, 4294967295;
	add.s64 	%rd2339, %rd2337, %rd2338;
	shr.u64 	%rd2340, %rd2339, 32;
	and.b64  	%rd2341, %rd2331, 4294967295;
	add.s64 	%rd2342, %rd2340, %rd2341;
	shr.u64 	%rd2343, %rd2342, 32;
	and.b64  	%rd2344, %rd2333, 4294967295;
	add.s64 	%rd2345, %rd2343, %rd2344;
	shr.u64 	%rd2346, %rd2345, 32;
	add.s64 	%rd2347, %rd2346, %rd2334;
	mul.lo.s32 	%r1088, %r4, %r1087;
	and.b64  	%rd2348, %rd2336, 4294967295;
	mul.wide.u32 	%rd2349, %r1088, %r34;
	add.s64 	%rd2350, %rd2349, %rd2348;
	shr.u64 	%rd2351, %rd2350, 32;
	and.b64  	%rd2352, %rd2339, 4294967295;
	mul.wide.u32 	%rd2353, %r35, %r1088;
	add.s64 	%rd2354, %rd2351, %rd2352;
	add.s64 	%rd2355, %rd2354, %rd2353;
	cvt.u32.u64 	%r1089, %rd2355;
	shr.u64 	%rd2356, %rd2355, 32;
	and.b64  	%rd2357, %rd2342, 4294967295;
	mul.wide.u32 	%rd2358, %r36, %r1088;
	add.s64 	%rd2359, %rd2356, %rd2357;
	add.s64 	%rd2360, %rd2359, %rd2358;
	cvt.u32.u64 	%r1090, %rd2360;
	shr.u64 	%rd2361, %rd2360, 32;
	and.b64  	%rd2362, %rd2345, 4294967295;
	mul.wide.u32 	%rd2363, %r37, %r1088;
	add.s64 	%rd2364, %rd2361, %rd2362;
	add.s64 	%rd2365, %rd2364, %rd2363;
	cvt.u32.u64 	%r1091, %rd2365;
	shr.u64 	%rd2366, %rd2365, 32;
	add.s64 	%rd2367, %rd2366, %rd2347;
	cvt.u32.u64 	%r1092, %rd2367;
	st.local.v4.u32 	[%rd5454], {%r1089, %r1090, %r1091, %r1092};
	and.b64  	%rd2368, %rd2355, 4294967295;
	and.b64  	%rd2369, %rd20, 4294967295;
	mul.lo.s64 	%rd2370, %rd2369, %rd2368;
	cvt.u32.u64 	%r1093, %rd2370;
	shr.u64 	%rd2371, %rd2370, 32;
	and.b64  	%rd2372, %rd21, 4294967295;
	mad.lo.s64 	%rd2373, %rd2372, %rd2368, %rd2371;
	shr.u64 	%rd2374, %rd2373, 32;
	and.b64  	%rd2375, %rd22, 4294967295;
	mad.lo.s64 	%rd2376, %rd2375, %rd2368, %rd2374;
	shr.u64 	%rd2377, %rd2376, 32;
	and.b64  	%rd2378, %rd23, 4294967295;
	mad.lo.s64 	%rd2379, %rd2378, %rd2368, %rd2377;
	mul.lo.s32 	%r1094, %r4, %r1093;
	and.b64  	%rd2380, %rd2370, 4294967295;
	mul.wide.u32 	%rd2381, %r1094, %r34;
	add.s64 	%rd2382, %rd2381, %rd2380;
	shr.u64 	%rd2383, %rd2382, 32;
	shr.u64 	%rd2384, %rd2379, 32;
	and.b64  	%rd2385, %rd2373, 4294967295;
	mul.wide.u32 	%rd2386, %r35, %r1094;
	add.s64 	%rd2387, %rd2383, %rd2385;
	add.s64 	%rd2388, %rd2387, %rd2386;
	shr.u64 	%rd2389, %rd2388, 32;
	and.b64  	%rd2390, %rd2376, 4294967295;
	mul.wide.u32 	%rd2391, %r36, %r1094;
	add.s64 	%rd2392, %rd2389, %rd2390;
	add.s64 	%rd2393, %rd2392, %rd2391;
	shr.u64 	%rd2394, %rd2393, 32;
	and.b64  	%rd2395, %rd2379, 4294967295;
	mul.wide.u32 	%rd2396, %r37, %r1094;
	add.s64 	%rd2397, %rd2394, %rd2395;
	add.s64 	%rd2398, %rd2397, %rd2396;
	shr.u64 	%rd2399, %rd2398, 32;
	add.s64 	%rd2400, %rd2399, %rd2384;
	and.b64  	%rd2401, %rd2360, 4294967295;
	shr.u64 	%rd2402, %rd2400, 32;
	and.b64  	%rd2403, %rd2388, 4294967295;
	mad.lo.s64 	%rd2404, %rd2369, %rd2401, %rd2403;
	cvt.u32.u64 	%r1095, %rd2404;
	shr.u64 	%rd2405, %rd2404, 32;
	and.b64  	%rd2406, %rd2393, 4294967295;
	add.s64 	%rd2407, %rd2405, %rd2406;
	mad.lo.s64 	%rd2408, %rd2372, %rd2401, %rd2407;
	shr.u64 	%rd2409, %rd2408, 32;
	and.b64  	%rd2410, %rd2398, 4294967295;
	add.s64 	%rd2411, %rd2409, %rd2410;
	mad.lo.s64 	%rd2412, %rd2375, %rd2401, %rd2411;
	shr.u64 	%rd2413, %rd2412, 32;
	and.b64  	%rd2414, %rd2400, 4294967295;
	add.s64 	%rd2415, %rd2413, %rd2414;
	mad.lo.s64 	%rd2416, %rd2378, %rd2401, %rd2415;
	shr.u64 	%rd2417, %rd2416, 32;
	add.s64 	%rd2418, %rd2417, %rd2402;
	mul.lo.s32 	%r1096, %r4, %r1095;
	and.b64  	%rd2419, %rd2404, 4294967295;
	mul.wide.u32 	%rd2420, %r1096, %r34;
	add.s64 	%rd2421, %rd2420, %rd2419;
	shr.u64 	%rd2422, %rd2421, 32;
	shr.u64 	%rd2423, %rd2418, 32;
	and.b64  	%rd2424, %rd2408, 4294967295;
	mul.wide.u32 	%rd2425, %r35, %r1096;
	add.s64 	%rd2426, %rd2422, %rd2424;
	add.s64 	%rd2427, %rd2426, %rd2425;
	shr.u64 	%rd2428, %rd2427, 32;
	and.b64  	%rd2429, %rd2412, 4294967295;
	mul.wide.u32 	%rd2430, %r36, %r1096;
	add.s64 	%rd2431, %rd2428, %rd2429;
	add.s64 	%rd2432, %rd2431, %rd2430;
	shr.u64 	%rd2433, %rd2432, 32;
	and.b64  	%rd2434, %rd2416, 4294967295;
	mul.wide.u32 	%rd2435, %r37, %r1096;
	add.s64 	%rd2436, %rd2433, %rd2434;
	add.s64 	%rd2437, %rd2436, %rd2435;
	shr.u64 	%rd2438, %rd2437, 32;
	and.b64  	%rd2439, %rd2418, 4294967295;
	add.s64 	%rd2440, %rd2438, %rd2439;
	shr.u64 	%rd2441, %rd2440, 32;
	add.s64 	%rd2442, %rd2441, %rd2423;
	and.b64  	%rd2443, %rd2365, 4294967295;
	and.b64  	%rd2444, %rd2427, 4294967295;
	mad.lo.s64 	%rd2445, %rd2369, %rd2443, %rd2444;
	cvt.u32.u64 	%r1097, %rd2445;
	shr.u64 	%rd2446, %rd2445, 32;
	and.b64  	%rd2447, %rd2432, 4294967295;
	add.s64 	%rd2448, %rd2446, %rd2447;
	mad.lo.s64 	%rd2449, %rd2372, %rd2443, %rd2448;
	shr.u64 	%rd2450, %rd2449, 32;
	and.b64  	%rd2451, %rd2437, 4294967295;
	add.s64 	%rd2452, %rd2450, %rd2451;
	mad.lo.s64 	%rd2453, %rd2375, %rd2443, %rd2452;
	shr.u64 	%rd2454, %rd2453, 32;
	and.b64  	%rd2455, %rd2440, 4294967295;
	add.s64 	%rd2456, %rd2454, %rd2455;
	mad.lo.s64 	%rd2457, %rd2378, %rd2443, %rd2456;
	shr.u64 	%rd2458, %rd2457, 32;
	add.s64 	%rd2459, %rd2458, %rd2442;
	mul.lo.s32 	%r1098, %r4, %r1097;
	and.b64  	%rd2460, %rd2445, 4294967295;
	mul.wide.u32 	%rd2461, %r1098, %r34;
	add.s64 	%rd2462, %rd2461, %rd2460;
	shr.u64 	%rd2463, %rd2462, 32;
	shr.u64 	%rd2464, %rd2459, 32;
	and.b64  	%rd2465, %rd2449, 4294967295;
	mul.wide.u32 	%rd2466, %r35, %r1098;
	add.s64 	%rd2467, %rd2463, %rd2465;
	add.s64 	%rd2468, %rd2467, %rd2466;
	shr.u64 	%rd2469, %rd2468, 32;
	and.b64  	%rd2470, %rd2453, 4294967295;
	mul.wide.u32 	%rd2471, %r36, %r1098;
	add.s64 	%rd2472, %rd2469, %rd2470;
	add.s64 	%rd2473, %rd2472, %rd2471;
	shr.u64 	%rd2474, %rd2473, 32;
	and.b64  	%rd2475, %rd2457, 4294967295;
	mul.wide.u32 	%rd2476, %r37, %r1098;
	add.s64 	%rd2477, %rd2474, %rd2475;
	add.s64 	%rd2478, %rd2477, %rd2476;
	shr.u64 	%rd2479, %rd2478, 32;
	and.b64  	%rd2480, %rd2459, 4294967295;
	add.s64 	%rd2481, %rd2479, %rd2480;
	shr.u64 	%rd2482, %rd2481, 32;
	add.s64 	%rd2483, %rd2482, %rd2464;
	and.b64  	%rd2484, %rd2367, 4294967295;
	and.b64  	%rd2485, %rd2468, 4294967295;
	mad.lo.s64 	%rd2486, %rd2369, %rd2484, %rd2485;
	cvt.u32.u64 	%r1099, %rd2486;
	shr.u64 	%rd2487, %rd2486, 32;
	and.b64  	%rd2488, %rd2473, 4294967295;
	add.s64 	%rd2489, %rd2487, %rd2488;
	mad.lo.s64 	%rd2490, %rd2372, %rd2484, %rd2489;
	shr.u64 	%rd2491, %rd2490, 32;
	and.b64  	%rd2492, %rd2478, 4294967295;
	add.s64 	%rd2493, %rd2491, %rd2492;
	mad.lo.s64 	%rd2494, %rd2375, %rd2484, %rd2493;
	shr.u64 	%rd2495, %rd2494, 32;
	and.b64  	%rd2496, %rd2481, 4294967295;
	add.s64 	%rd2497, %rd2495, %rd2496;
	mad.lo.s64 	%rd2498, %rd2378, %rd2484, %rd2497;
	shr.u64 	%rd2499, %rd2498, 32;
	add.s64 	%rd2500, %rd2499, %rd2483;
	mul.lo.s32 	%r1100, %r4, %r1099;
	and.b64  	%rd2501, %rd2486, 4294967295;
	mul.wide.u32 	%rd2502, %r1100, %r34;
	add.s64 	%rd2503, %rd2502, %rd2501;
	shr.u64 	%rd2504, %rd2503, 32;
	and.b64  	%rd2505, %rd2490, 4294967295;
	mul.wide.u32 	%rd2506, %r35, %r1100;
	add.s64 	%rd2507, %rd2504, %rd2505;
	add.s64 	%rd2508, %rd2507, %rd2506;
	cvt.u32.u64 	%r1101, %rd2508;
	shr.u64 	%rd2509, %rd2508, 32;
	and.b64  	%rd2510, %rd2494, 4294967295;
	mul.wide.u32 	%rd2511, %r36, %r1100;
	add.s64 	%rd2512, %rd2509, %rd2510;
	add.s64 	%rd2513, %rd2512, %rd2511;
	shr.u64 	%rd2514, %rd2513, 32;
	and.b64  	%rd2515, %rd2498, 4294967295;
	mul.wide.u32 	%rd2516, %r37, %r1100;
	add.s64 	%rd2517, %rd2514, %rd2515;
	add.s64 	%rd2518, %rd2517, %rd2516;
	shr.u64 	%rd2519, %rd2518, 32;
	add.s64 	%rd2520, %rd2519, %rd2500;
	add.s32 	%r1102, %r1101, %r42;
	setp.lt.u32 	%p145, %r1102, %r1101;
	and.b64  	%rd2521, %rd2513, 4294967295;
	and.b64  	%rd2522, %rd25, 4294967295;
	selp.u64 	%rd2523, 1, 0, %p145;
	add.s64 	%rd2524, %rd2521, %rd2523;
	add.s64 	%rd2525, %rd2524, %rd2522;
	and.b64  	%rd2526, %rd2518, 4294967295;
	and.b64  	%rd2527, %rd26, 4294967295;
	shr.u64 	%rd2528, %rd2525, 32;
	add.s64 	%rd2529, %rd2528, %rd2526;
	add.s64 	%rd2530, %rd2529, %rd2527;
	shr.u64 	%rd2531, %rd2530, 32;
	add.s64 	%rd2532, %rd2520, %rd2531;
	add.s64 	%rd2533, %rd2532, %rd27;
	cvt.u64.u32 	%rd2534, %r1763;
	mul.wide.u32 	%rd2535, %r1763, %r1102;
	cvt.u32.u64 	%r1103, %rd2535;
	shr.u64 	%rd2536, %rd2535, 32;
	and.b64  	%rd2537, %rd2525, 4294967295;
	mad.lo.s64 	%rd2538, %rd2537, %rd2534, %rd2536;
	shr.u64 	%rd2539, %rd2538, 32;
	and.b64  	%rd2540, %rd2530, 4294967295;
	mad.lo.s64 	%rd2541, %rd2540, %rd2534, %rd2539;
	shr.u64 	%rd2542, %rd2541, 32;
	and.b64  	%rd2543, %rd2533, 4294967295;
	mad.lo.s64 	%rd2544, %rd2543, %rd2534, %rd2542;
	mul.lo.s32 	%r1104, %r4, %r1103;
	and.b64  	%rd2545, %rd2535, 4294967295;
	mul.wide.u32 	%rd2546, %r1104, %r34;
	add.s64 	%rd2547, %rd2546, %rd2545;
	shr.u64 	%rd2548, %rd2547, 32;
	shr.u64 	%rd2549, %rd2544, 32;
	and.b64  	%rd2550, %rd2538, 4294967295;
	mul.wide.u32 	%rd2551, %r35, %r1104;
	add.s64 	%rd2552, %rd2548, %rd2550;
	add.s64 	%rd2553, %rd2552, %rd2551;
	shr.u64 	%rd2554, %rd2553, 32;
	and.b64  	%rd2555, %rd2541, 4294967295;
	mul.wide.u32 	%rd2556, %r36, %r1104;
	add.s64 	%rd2557, %rd2554, %rd2555;
	add.s64 	%rd2558, %rd2557, %rd2556;
	shr.u64 	%rd2559, %rd2558, 32;
	and.b64  	%rd2560, %rd2544, 4294967295;
	mul.wide.u32 	%rd2561, %r37, %r1104;
	add.s64 	%rd2562, %rd2559, %rd2560;
	add.s64 	%rd2563, %rd2562, %rd2561;
	shr.u64 	%rd2564, %rd2563, 32;
	add.s64 	%rd2565, %rd2564, %rd2549;
	cvt.u64.u32 	%rd2566, %r1762;
	shr.u64 	%rd2567, %rd2565, 32;
	and.b64  	%rd2568, %rd2553, 4294967295;
	mul.wide.u32 	%rd2569, %r1762, %r1102;
	add.s64 	%rd2570, %rd2569, %rd2568;
	cvt.u32.u64 	%r1105, %rd2570;
	shr.u64 	%rd2571, %rd2570, 32;
	and.b64  	%rd2572, %rd2558, 4294967295;
	add.s64 	%rd2573, %rd2571, %rd2572;
	mad.lo.s64 	%rd2574, %rd2537, %rd2566, %rd2573;
	shr.u64 	%rd2575, %rd2574, 32;
	and.b64  	%rd2576, %rd2563, 4294967295;
	add.s64 	%rd2577, %rd2575, %rd2576;
	mad.lo.s64 	%rd2578, %rd2540, %rd2566, %rd2577;
	shr.u64 	%rd2579, %rd2578, 32;
	and.b64  	%rd2580, %rd2565, 4294967295;
	add.s64 	%rd2581, %rd2579, %rd2580;
	mad.lo.s64 	%rd2582, %rd2543, %rd2566, %rd2581;
	shr.u64 	%rd2583, %rd2582, 32;
	add.s64 	%rd2584, %rd2583, %rd2567;
	mul.lo.s32 	%r1106, %r4, %r1105;
	and.b64  	%rd2585, %rd2570, 4294967295;
	mul.wide.u32 	%rd2586, %r1106, %r34;
	add.s64 	%rd2587, %rd2586, %rd2585;
	shr.u64 	%rd2588, %rd2587, 32;
	shr.u64 	%rd2589, %rd2584, 32;
	and.b64  	%rd2590, %rd2574, 4294967295;
	mul.wide.u32 	%rd2591, %r35, %r1106;
	add.s64 	%rd2592, %rd2588, %rd2590;
	add.s64 	%rd2593, %rd2592, %rd2591;
	shr.u64 	%rd2594, %rd2593, 32;
	and.b64  	%rd2595, %rd2578, 4294967295;
	mul.wide.u32 	%rd2596, %r36, %r1106;
	add.s64 	%rd2597, %rd2594, %rd2595;
	add.s64 	%rd2598, %rd2597, %rd2596;
	shr.u64 	%rd2599, %rd2598, 32;
	and.b64  	%rd2600, %rd2582, 4294967295;
	mul.wide.u32 	%rd2601, %r37, %r1106;
	add.s64 	%rd2602, %rd2599, %rd2600;
	add.s64 	%rd2603, %rd2602, %rd2601;
	shr.u64 	%rd2604, %rd2603, 32;
	and.b64  	%rd2605, %rd2584, 4294967295;
	add.s64 	%rd2606, %rd2604, %rd2605;
	shr.u64 	%rd2607, %rd2606, 32;
	add.s64 	%rd2608, %rd2607, %rd2589;
	cvt.u64.u32 	%rd2609, %r1761;
	and.b64  	%rd2610, %rd2593, 4294967295;
	mul.wide.u32 	%rd2611, %r1761, %r1102;
	add.s64 	%rd2612, %rd2611, %rd2610;
	cvt.u32.u64 	%r1107, %rd2612;
	shr.u64 	%rd2613, %rd2612, 32;
	and.b64  	%rd2614, %rd2598, 4294967295;
	add.s64 	%rd2615, %rd2613, %rd2614;
	mad.lo.s64 	%rd2616, %rd2537, %rd2609, %rd2615;
	shr.u64 	%rd2617, %rd2616, 32;
	and.b64  	%rd2618, %rd2603, 4294967295;
	add.s64 	%rd2619, %rd2617, %rd2618;
	mad.lo.s64 	%rd2620, %rd2540, %rd2609, %rd2619;
	shr.u64 	%rd2621, %rd2620, 32;
	and.b64  	%rd2622, %rd2606, 4294967295;
	add.s64 	%rd2623, %rd2621, %rd2622;
	mad.lo.s64 	%rd2624, %rd2543, %rd2609, %rd2623;
	shr.u64 	%rd2625, %rd2624, 32;
	add.s64 	%rd2626, %rd2625, %rd2608;
	mul.lo.s32 	%r1108, %r4, %r1107;
	and.b64  	%rd2627, %rd2612, 4294967295;
	mul.wide.u32 	%rd2628, %r1108, %r34;
	add.s64 	%rd2629, %rd2628, %rd2627;
	shr.u64 	%rd2630, %rd2629, 32;
	shr.u64 	%rd2631, %rd2626, 32;
	and.b64  	%rd2632, %rd2616, 4294967295;
	mul.wide.u32 	%rd2633, %r35, %r1108;
	add.s64 	%rd2634, %rd2630, %rd2632;
	add.s64 	%rd2635, %rd2634, %rd2633;
	shr.u64 	%rd2636, %rd2635, 32;
	and.b64  	%rd2637, %rd2620, 4294967295;
	mul.wide.u32 	%rd2638, %r36, %r1108;
	add.s64 	%rd2639, %rd2636, %rd2637;
	add.s64 	%rd2640, %rd2639, %rd2638;
	shr.u64 	%rd2641, %rd2640, 32;
	and.b64  	%rd2642, %rd2624, 4294967295;
	mul.wide.u32 	%rd2643, %r37, %r1108;
	add.s64 	%rd2644, %rd2641, %rd2642;
	add.s64 	%rd2645, %rd2644, %rd2643;
	shr.u64 	%rd2646, %rd2645, 32;
	and.b64  	%rd2647, %rd2626, 4294967295;
	add.s64 	%rd2648, %rd2646, %rd2647;
	shr.u64 	%rd2649, %rd2648, 32;
	add.s64 	%rd2650, %rd2649, %rd2631;
	cvt.u64.u32 	%rd2651, %r1760;
	and.b64  	%rd2652, %rd2635, 4294967295;
	mul.wide.u32 	%rd2653, %r1760, %r1102;
	add.s64 	%rd2654, %rd2653, %rd2652;
	cvt.u32.u64 	%r1109, %rd2654;
	shr.u64 	%rd2655, %rd2654, 32;
	and.b64  	%rd2656, %rd2640, 4294967295;
	add.s64 	%rd2657, %rd2655, %rd2656;
	mad.lo.s64 	%rd2658, %rd2537, %rd2651, %rd2657;
	shr.u64 	%rd2659, %rd2658, 32;
	and.b64  	%rd2660, %rd2645, 4294967295;
	add.s64 	%rd2661, %rd2659, %rd2660;
	mad.lo.s64 	%rd2662, %rd2540, %rd2651, %rd2661;
	shr.u64 	%rd2663, %rd2662, 32;
	and.b64  	%rd2664, %rd2648, 4294967295;
	add.s64 	%rd2665, %rd2663, %rd2664;
	mad.lo.s64 	%rd2666, %rd2543, %rd2651, %rd2665;
	shr.u64 	%rd2667, %rd2666, 32;
	add.s64 	%rd2668, %rd2667, %rd2650;
	mul.lo.s32 	%r1110, %r4, %r1109;
	and.b64  	%rd2669, %rd2654, 4294967295;
	mul.wide.u32 	%rd2670, %r1110, %r34;
	add.s64 	%rd2671, %rd2670, %rd2669;
	shr.u64 	%rd2672, %rd2671, 32;
	and.b64  	%rd2673, %rd2658, 4294967295;
	mul.wide.u32 	%rd2674, %r35, %r1110;
	add.s64 	%rd2675, %rd2672, %rd2673;
	add.s64 	%rd2676, %rd2675, %rd2674;
	shr.u64 	%rd2677, %rd2676, 32;
	and.b64  	%rd2678, %rd2662, 4294967295;
	mul.wide.u32 	%rd2679, %r36, %r1110;
	add.s64 	%rd2680, %rd2677, %rd2678;
	add.s64 	%rd2681, %rd2680, %rd2679;
	shr.u64 	%rd2682, %rd2681, 32;
	and.b64  	%rd2683, %rd2666, 4294967295;
	mul.wide.u32 	%rd2684, %r37, %r1110;
	add.s64 	%rd2685, %rd2682, %rd2683;
	add.s64 	%rd2686, %rd2685, %rd2684;
	shr.u64 	%rd2687, %rd2686, 32;
	add.s64 	%rd2688, %rd2687, %rd2668;
	and.b64  	%rd2689, %rd2242, 4294967295;
	and.b64  	%rd2690, %rd2676, 4294967295;
	mul.lo.s64 	%rd2691, %rd2689, %rd2690;
	cvt.u32.u64 	%r1111, %rd2691;
	shr.u64 	%rd2692, %rd2691, 32;
	and.b64  	%rd2693, %rd2681, 4294967295;
	mad.lo.s64 	%rd2694, %rd2689, %rd2693, %rd2692;
	shr.u64 	%rd2695, %rd2694, 32;
	and.b64  	%rd2696, %rd2686, 4294967295;
	mad.lo.s64 	%rd2697, %rd2689, %rd2696, %rd2695;
	shr.u64 	%rd2698, %rd2697, 32;
	and.b64  	%rd2699, %rd2688, 4294967295;
	mad.lo.s64 	%rd2700, %rd2689, %rd2699, %rd2698;
	mul.lo.s32 	%r1112, %r4, %r1111;
	and.b64  	%rd2701, %rd2691, 4294967295;
	mul.wide.u32 	%rd2702, %r1112, %r34;
	add.s64 	%rd2703, %rd2702, %rd2701;
	shr.u64 	%rd2704, %rd2703, 32;
	shr.u64 	%rd2705, %rd2700, 32;
	and.b64  	%rd2706, %rd2694, 4294967295;
	mul.wide.u32 	%rd2707, %r35, %r1112;
	add.s64 	%rd2708, %rd2704, %rd2706;
	add.s64 	%rd2709, %rd2708, %rd2707;
	shr.u64 	%rd2710, %rd2709, 32;
	and.b64  	%rd2711, %rd2697, 4294967295;
	mul.wide.u32 	%rd2712, %r36, %r1112;
	add.s64 	%rd2713, %rd2710, %rd2711;
	add.s64 	%rd2714, %rd2713, %rd2712;
	shr.u64 	%rd2715, %rd2714, 32;
	and.b64  	%rd2716, %rd2700, 4294967295;
	mul.wide.u32 	%rd2717, %r37, %r1112;
	add.s64 	%rd2718, %rd2715, %rd2716;
	add.s64 	%rd2719, %rd2718, %rd2717;
	shr.u64 	%rd2720, %rd2719, 32;
	add.s64 	%rd2721, %rd2720, %rd2705;
	and.b64  	%rd2722, %rd2247, 4294967295;
	shr.u64 	%rd2723, %rd2721, 32;
	and.b64  	%rd2724, %rd2709, 4294967295;
	mad.lo.s64 	%rd2725, %rd2722, %rd2690, %rd2724;
	cvt.u32.u64 	%r1113, %rd2725;
	shr.u64 	%rd2726, %rd2725, 32;
	and.b64  	%rd2727, %rd2714, 4294967295;
	add.s64 	%rd2728, %rd2726, %rd2727;
	mad.lo.s64 	%rd2729, %rd2722, %rd2693, %rd2728;
	shr.u64 	%rd2730, %rd2729, 32;
	and.b64  	%rd2731, %rd2719, 4294967295;
	add.s64 	%rd2732, %rd2730, %rd2731;
	mad.lo.s64 	%rd2733, %rd2722, %rd2696, %rd2732;
	shr.u64 	%rd2734, %rd2733, 32;
	and.b64  	%rd2735, %rd2721, 4294967295;
	add.s64 	%rd2736, %rd2734, %rd2735;
	mad.lo.s64 	%rd2737, %rd2722, %rd2699, %rd2736;
	shr.u64 	%rd2738, %rd2737, 32;
	add.s64 	%rd2739, %rd2738, %rd2723;
	mul.lo.s32 	%r1114, %r4, %r1113;
	and.b64  	%rd2740, %rd2725, 4294967295;
	mul.wide.u32 	%rd2741, %r1114, %r34;
	add.s64 	%rd2742, %rd2741, %rd2740;
	shr.u64 	%rd2743, %rd2742, 32;
	shr.u64 	%rd2744, %rd2739, 32;
	and.b64  	%rd2745, %rd2729, 4294967295;
	mul.wide.u32 	%rd2746, %r35, %r1114;
	add.s64 	%rd2747, %rd2743, %rd2745;
	add.s64 	%rd2748, %rd2747, %rd2746;
	shr.u64 	%rd2749, %rd2748, 32;
	and.b64  	%rd2750, %rd2733, 4294967295;
	mul.wide.u32 	%rd2751, %r36, %r1114;
	add.s64 	%rd2752, %rd2749, %rd2750;
	add.s64 	%rd2753, %rd2752, %rd2751;
	shr.u64 	%rd2754, %rd2753, 32;
	and.b64  	%rd2755, %rd2737, 4294967295;
	mul.wide.u32 	%rd2756, %r37, %r1114;
	add.s64 	%rd2757, %rd2754, %rd2755;
	add.s64 	%rd2758, %rd2757, %rd2756;
	shr.u64 	%rd2759, %rd2758, 32;
	and.b64  	%rd2760, %rd2739, 4294967295;
	add.s64 	%rd2761, %rd2759, %rd2760;
	shr.u64 	%rd2762, %rd2761, 32;
	add.s64 	%rd2763, %rd2762, %rd2744;
	and.b64  	%rd2764, %rd2252, 4294967295;
	and.b64  	%rd2765, %rd2748, 4294967295;
	mad.lo.s64 	%rd2766, %rd2764, %rd2690, %rd2765;
	cvt.u32.u64 	%r1115, %rd2766;
	shr.u64 	%rd2767, %rd2766, 32;
	and.b64  	%rd2768, %rd2753, 4294967295;
	add.s64 	%rd2769, %rd2767, %rd2768;
	mad.lo.s64 	%rd2770, %rd2764, %rd2693, %rd2769;
	shr.u64 	%rd2771, %rd2770, 32;
	and.b64  	%rd2772, %rd2758, 4294967295;
	add.s64 	%rd2773, %rd2771, %rd2772;
	mad.lo.s64 	%rd2774, %rd2764, %rd2696, %rd2773;
	shr.u64 	%rd2775, %rd2774, 32;
	and.b64  	%rd2776, %rd2761, 4294967295;
	add.s64 	%rd2777, %rd2775, %rd2776;
	mad.lo.s64 	%rd2778, %rd2764, %rd2699, %rd2777;
	shr.u64 	%rd2779, %rd2778, 32;
	add.s64 	%rd2780, %rd2779, %rd2763;
	mul.lo.s32 	%r1116, %r4, %r1115;
	and.b64  	%rd2781, %rd2766, 4294967295;
	mul.wide.u32 	%rd2782, %r1116, %r34;
	add.s64 	%rd2783, %rd2782, %rd2781;
	shr.u64 	%rd2784, %rd2783, 32;
	shr.u64 	%rd2785, %rd2780, 32;
	and.b64  	%rd2786, %rd2770, 4294967295;
	mul.wide.u32 	%rd2787, %r35, %r1116;
	add.s64 	%rd2788, %rd2784, %rd2786;
	add.s64 	%rd2789, %rd2788, %rd2787;
	shr.u64 	%rd2790, %rd2789, 32;
	and.b64  	%rd2791, %rd2774, 4294967295;
	mul.wide.u32 	%rd2792, %r36, %r1116;
	add.s64 	%rd2793, %rd2790, %rd2791;
	add.s64 	%rd2794, %rd2793, %rd2792;
	shr.u64 	%rd2795, %rd2794, 32;
	and.b64  	%rd2796, %rd2778, 4294967295;
	mul.wide.u32 	%rd2797, %r37, %r1116;
	add.s64 	%rd2798, %rd2795, %rd2796;
	add.s64 	%rd2799, %rd2798, %rd2797;
	shr.u64 	%rd2800, %rd2799, 32;
	and.b64  	%rd2801, %rd2780, 4294967295;
	add.s64 	%rd2802, %rd2800, %rd2801;
	shr.u64 	%rd2803, %rd2802, 32;
	add.s64 	%rd2804, %rd2803, %rd2785;
	shr.u64 	%rd2805, %rd2252, 32;
	shr.u64 	%rd2806, %rd2234, 32;
	shr.u64 	%rd2807, %rd2220, 32;
	shr.u64 	%rd2808, %rd2199, 32;
	add.s64 	%rd2809, %rd2807, %rd2808;
	add.s64 	%rd2810, %rd2806, %rd2809;
	add.s64 	%rd2811, %rd2805, %rd2810;
	and.b64  	%rd2812, %rd2811, 4294967295;
	and.b64  	%rd2813, %rd2789, 4294967295;
	mad.lo.s64 	%rd2814, %rd2812, %rd2690, %rd2813;
	cvt.u32.u64 	%r1117, %rd2814;
	shr.u64 	%rd2815, %rd2814, 32;
	and.b64  	%rd2816, %rd2794, 4294967295;
	add.s64 	%rd2817, %rd2815, %rd2816;
	mad.lo.s64 	%rd2818, %rd2812, %rd2693, %rd2817;
	shr.u64 	%rd2819, %rd2818, 32;
	and.b64  	%rd2820, %rd2799, 4294967295;
	add.s64 	%rd2821, %rd2819, %rd2820;
	mad.lo.s64 	%rd2822, %rd2812, %rd2696, %rd2821;
	shr.u64 	%rd2823, %rd2822, 32;
	and.b64  	%rd2824, %rd2802, 4294967295;
	add.s64 	%rd2825, %rd2823, %rd2824;
	mad.lo.s64 	%rd2826, %rd2812, %rd2699, %rd2825;
	shr.u64 	%rd2827, %rd2826, 32;
	add.s64 	%rd2828, %rd2827, %rd2804;
	mul.lo.s32 	%r1118, %r4, %r1117;
	and.b64  	%rd2829, %rd2814, 4294967295;
	mul.wide.u32 	%rd2830, %r1118, %r34;
	add.s64 	%rd2831, %rd2830, %rd2829;
	shr.u64 	%rd2832, %rd2831, 32;
	and.b64  	%rd2833, %rd2818, 4294967295;
	mul.wide.u32 	%rd2834, %r35, %r1118;
	add.s64 	%rd2835, %rd2832, %rd2833;
	add.s64 	%rd2836, %rd2835, %rd2834;
	shr.u64 	%rd2837, %rd2836, 32;
	and.b64  	%rd2838, %rd2822, 4294967295;
	mul.wide.u32 	%rd2839, %r36, %r1118;
	add.s64 	%rd2840, %rd2837, %rd2838;
	add.s64 	%rd2841, %rd2840, %rd2839;
	shr.u64 	%rd2842, %rd2841, 32;
	and.b64  	%rd2843, %rd2826, 4294967295;
	mul.wide.u32 	%rd2844, %r37, %r1118;
	add.s64 	%rd2845, %rd2842, %rd2843;
	add.s64 	%rd2846, %rd2845, %rd2844;
	shr.u64 	%rd2847, %rd2846, 32;
	add.s64 	%rd2848, %rd2847, %rd2828;
	and.b64  	%rd46, %rd2836, 4294967295;
	and.b64  	%rd47, %rd2841, 4294967295;
	and.b64  	%rd48, %rd2846, 4294967295;
	and.b64  	%rd49, %rd2848, 4294967295;
	ld.local.v4.u32 	{%r1765, %r1766, %r1767, %r1768}, [%rd5431];
	add.u64 	%rd50, %SPL, 128;
	add.u64 	%rd51, %SPL, 112;
	mov.b32 	%r1773, 0;
	mov.u32 	%r1800, %r1729;
	mov.u64 	%rd5428, %rd5454;
$L__BB0_79:
	mov.u64 	%rd53, %rd5429;
	mov.u64 	%rd52, %rd5428;
	shl.b32 	%r1125, %r1773, 2;
	mov.u32 	%r1126, p;
	add.s32 	%r1127, %r1126, %r1125;
	ld.shared.v2.u32 	{%r1128, %r1129}, [%r1127];
	mul.lo.s32 	%r287, %r1129, %r1128;
	mov.b32 	%r1866, 0;
	st.local.v4.u32 	[%rd5453], {%r1866, %r1866, %r1866, %r1866};
	st.local.v4.u32 	[%rd5451], {%r1866, %r1866, %r1866, %r1866};
	st.local.v4.u32 	[%rd6], {%r1769, %r1770, %r1771, %r1772};
	st.local.v4.u32 	[%rd5452], {%r1765, %r1766, %r1767, %r1768};
	mov.b32 	%r1799, -2147483648;
	mov.b16 	%rs21, 0;
	mov.u32 	%r1849, %r1866;
	mov.u32 	%r1850, %r1866;
	mov.u32 	%r1851, %r1866;
	mov.u32 	%r1867, %r1866;
	mov.u32 	%r1853, %r1866;
	mov.u32 	%r1854, %r1866;
	mov.u32 	%r631, %r1866;
	mov.u32 	%r1868, %r1765;
	mov.u32 	%r1857, %r1766;
	mov.u32 	%r1858, %r1767;
	mov.u32 	%r1859, %r1768;
	mov.u32 	%r1869, %r1769;
	mov.u32 	%r1861, %r1770;
	mov.u32 	%r1862, %r1771;
	mov.u32 	%r1863, %r1772;
	mov.u64 	%rd5449, %rd51;
	mov.u64 	%rd5448, %rd50;
	mov.u64 	%rd5447, %rd5450;
	mov.u64 	%rd5446, %rd8;
	mov.u64 	%rd5445, %rd6;
	mov.u64 	%rd5444, %rd5452;
	mov.u64 	%rd5443, %rd5453;
	mov.u64 	%rd5442, %rd5451;
$L__BB0_80:
	mov.u64 	%rd63, %rd5442;
	mov.u64 	%rd62, %rd5443;
	mov.u64 	%rd61, %rd5444;
	mov.u64 	%rd60, %rd5445;
	mov.u32 	%r327, %r1799;
	and.b16  	%rs14, %rs21, 255;
	setp.eq.s16 	%p146, %rs14, 0;
	and.b32  	%r1130, %r327, %r287;
	setp.ne.s32 	%p147, %r1130, 0;
	selp.u16 	%rs15, 1, 0, %p147;
	selp.b16 	%rs21, %rs15, %rs21, %p146;
	and.b16  	%rs16, %rs21, 255;
	setp.eq.s16 	%p148, %rs16, 0;
	@%p148 bra 	$L__BB0_175;
	ld.local.u32 	%r328, [%rd62+12];
	setp.ne.s32 	%p149, %r144, %r328;
	@%p149 bra 	$L__BB0_90;
	ld.local.u32 	%r1131, [%rd62+8];
	setp.ne.s32 	%p150, %r154, %r1131;
	@%p150 bra 	$L__BB0_90;
	ld.local.u32 	%r1132, [%rd62+4];
	setp.ne.s32 	%p151, %r155, %r1132;
	@%p151 bra 	$L__BB0_90;
	setp.eq.s32 	%p152, %r1800, %r1867;
	@%p152 bra 	$L__BB0_85;
	bra.uni 	$L__BB0_90;
$L__BB0_85:
	ld.local.u32 	%r1133, [%rd63+12];
	setp.eq.s32 	%p153, %r144, %r1133;
	@%p153 bra 	$L__BB0_86;
	bra.uni 	$L__BB0_90;
$L__BB0_86:
	ld.local.u32 	%r1134, [%rd63+8];
	setp.ne.s32 	%p154, %r154, %r1134;
	@%p154 bra 	$L__BB0_90;
	ld.local.u32 	%r1135, [%rd63+4];
	setp.ne.s32 	%p155, %r155, %r1135;
	@%p155 bra 	$L__BB0_90;
	setp.ne.s32 	%p156, %r1867, %r1866;
	@%p156 bra 	$L__BB0_90;
	st.local.v4.u32 	[%rd5447], {%r1869, %r1861, %r1862, %r1863};
	st.local.v4.u32 	[%rd5446], {%r1868, %r1857, %r1858, %r1859};
	mov.u32 	%r1829, %r1868;
	mov.u32 	%r1830, %r1869;
	mov.u32 	%r1800, %r1866;
	bra.uni 	$L__BB0_140;
$L__BB0_90:
	ld.local.u32 	%r331, [%rd60+12];
	setp.eq.s32 	%p157, %r144, %r331;
	@%p157 bra 	$L__BB0_91;
	bra.uni 	$L__BB0_99;
$L__BB0_91:
	ld.local.u32 	%r1136, [%rd60+8];
	setp.ne.s32 	%p158, %r154, %r1136;
	@%p158 bra 	$L__BB0_99;
	ld.local.u32 	%r1137, [%rd60+4];
	setp.ne.s32 	%p159, %r155, %r1137;
	@%p159 bra 	$L__BB0_99;
	setp.eq.s32 	%p160, %r1729, %r1869;
	mov.u32 	%r1800, %r1729;
	@%p160 bra 	$L__BB0_94;
	bra.uni 	$L__BB0_99;
$L__BB0_94:
	ld.local.u32 	%r1138, [%rd61+12];
	setp.eq.s32 	%p161, %r144, %r1138;
	mov.u32 	%r1800, %r1729;
	@%p161 bra 	$L__BB0_95;
	bra.uni 	$L__BB0_99;
$L__BB0_95:
	ld.local.u32 	%r1139, [%rd61+8];
	setp.ne.s32 	%p162, %r154, %r1139;
	mov.u32 	%r1800, %r1729;
	@%p162 bra 	$L__BB0_99;
	ld.local.u32 	%r1140, [%rd61+4];
	setp.ne.s32 	%p163, %r155, %r1140;
	mov.u32 	%r1800, %r1729;
	@%p163 bra 	$L__BB0_99;
	setp.ne.s32 	%p164, %r1729, %r1868;
	mov.u32 	%r1800, %r1729;
	@%p164 bra 	$L__BB0_99;
	ld.local.v4.u32 	{%r1830, %r1861, %r1862, %r1863}, [%rd62];
	st.local.v4.u32 	[%rd5447], {%r1830, %r1861, %r1862, %r1863};
	ld.local.v4.u32 	{%r1829, %r1857, %r1858, %r1859}, [%rd63];
	st.local.v4.u32 	[%rd5446], {%r1829, %r1857, %r1858, %r1859};
	mov.u32 	%r1800, %r1729;
	bra.uni 	$L__BB0_140;
$L__BB0_99:
	ld.local.u32 	%r345, [%rd63+12];
	setp.lt.u32 	%p166, %r328, %r345;
	mov.pred 	%p165, -1;
	mov.pred 	%p510, %p165;
	@%p166 bra 	$L__BB0_106;
	setp.gt.u32 	%p168, %r328, %r345;
	mov.pred 	%p167, 0;
	mov.pred 	%p510, %p167;
	@%p168 bra 	$L__BB0_106;
	ld.local.u32 	%r346, [%rd62+8];
	ld.local.u32 	%r347, [%rd63+8];
	setp.lt.u32 	%p170, %r346, %r347;
	mov.pred 	%p510, %p165;
	@%p170 bra 	$L__BB0_106;
	setp.gt.u32 	%p172, %r346, %r347;
	mov.pred 	%p510, %p167;
	@%p172 bra 	$L__BB0_106;
	ld.local.u32 	%r348, [%rd62+4];
	ld.local.u32 	%r349, [%rd63+4];
	setp.lt.u32 	%p174, %r348, %r349;
	mov.pred 	%p510, %p165;
	@%p174 bra 	$L__BB0_106;
	setp.gt.u32 	%p176, %r348, %r349;
	mov.pred 	%p510, %p167;
	@%p176 bra 	$L__BB0_106;
	setp.lt.u32 	%p510, %r1867, %r1866;
$L__BB0_106:
	ld.local.u32 	%r350, [%rd61+12];
	setp.lt.u32 	%p178, %r331, %r350;
	mov.pred 	%p177, -1;
	mov.pred 	%p511, %p177;
	@%p178 bra 	$L__BB0_113;
	setp.gt.u32 	%p180, %r331, %r350;
	mov.pred 	%p179, 0;
	mov.pred 	%p511, %p179;
	@%p180 bra 	$L__BB0_113;
	ld.local.u32 	%r351, [%rd60+8];
	ld.local.u32 	%r352, [%rd61+8];
	setp.lt.u32 	%p182, %r351, %r352;
	mov.pred 	%p511, %p177;
	@%p182 bra 	$L__BB0_113;
	setp.gt.u32 	%p184, %r351, %r352;
	mov.pred 	%p511, %p179;
	@%p184 bra 	$L__BB0_113;
	ld.local.u32 	%r353, [%rd60+4];
	ld.local.u32 	%r354, [%rd61+4];
	setp.lt.u32 	%p186, %r353, %r354;
	mov.pred 	%p511, %p177;
	@%p186 bra 	$L__BB0_113;
	setp.gt.u32 	%p188, %r353, %r354;
	mov.pred 	%p511, %p179;
	@%p188 bra 	$L__BB0_113;
	setp.lt.u32 	%p511, %r1869, %r1868;
$L__BB0_113:
	not.pred 	%p189, %p510;
	@%p189 bra 	$L__BB0_115;
	.pragma "used_bytes_mask 4095";
	ld.local.v4.u32 	{%r1805, %r1803, %r1801, %r1160}, [%rd63];
	.pragma "used_bytes_mask 4095";
	ld.local.v4.u32 	{%r1806, %r1804, %r1802, %r1164}, [%rd62];
	setp.lt.u32 	%p199, %r1805, %r1806;
	selp.u32 	%r1165, 1, 0, %p199;
	sub.s32 	%r1810, %r1805, %r1806;
	add.s32 	%r1166, %r1804, %r1165;
	max.u32 	%r1167, %r1804, %r1166;
	setp.gt.u32 	%p200, %r1167, %r1803;
	setp.eq.s32 	%p201, %r1804, -1;
	and.pred  	%p202, %p199, %p201;
	or.pred  	%p203, %p200, %p202;
	selp.u32 	%r1168, 1, 0, %p203;
	sub.s32 	%r1809, %r1803, %r1166;
	add.s32 	%r1169, %r1802, %r1168;
	max.u32 	%r1170, %r1802, %r1169;
	setp.gt.u32 	%p204, %r1170, %r1801;
	setp.eq.s32 	%p205, %r1802, -1;
	and.pred  	%p206, %p203, %p205;
	or.pred  	%p207, %p204, %p206;
	selp.u32 	%r1171, 1, 0, %p207;
	sub.s32 	%r1808, %r1801, %r1169;
	add.s32 	%r1172, %r328, %r1171;
	sub.s32 	%r1807, %r345, %r1172;
	bra.uni 	$L__BB0_116;
$L__BB0_115:
	.pragma "used_bytes_mask 4095";
	ld.local.v4.u32 	{%r1806, %r1804, %r1802, %r1144}, [%rd62];
	.pragma "used_bytes_mask 4095";
	ld.local.v4.u32 	{%r1805, %r1803, %r1801, %r1148}, [%rd63];
	setp.lt.u32 	%p190, %r1806, %r1805;
	selp.u32 	%r1149, 1, 0, %p190;
	sub.s32 	%r1810, %r1806, %r1805;
	add.s32 	%r1150, %r1803, %r1149;
	max.u32 	%r1151, %r1803, %r1150;
	setp.gt.u32 	%p191, %r1151, %r1804;
	setp.eq.s32 	%p192, %r1803, -1;
	and.pred  	%p193, %p190, %p192;
	or.pred  	%p194, %p191, %p193;
	selp.u32 	%r1152, 1, 0, %p194;
	sub.s32 	%r1809, %r1804, %r1150;
	add.s32 	%r1153, %r1801, %r1152;
	max.u32 	%r1154, %r1801, %r1153;
	setp.gt.u32 	%p195, %r1154, %r1802;
	setp.eq.s32 	%p196, %r1801, -1;
	and.pred  	%p197, %p194, %p196;
	or.pred  	%p198, %p195, %p197;
	selp.u32 	%r1155, 1, 0, %p198;
	sub.s32 	%r1808, %r1802, %r1153;
	add.s32 	%r1156, %r345, %r1155;
	sub.s32 	%r1807, %r328, %r1156;
$L__BB0_116:
	.pragma "used_bytes_mask 4095";
	ld.local.v4.u32 	{%r385, %r386, %r387, %r1173}, [%rd60];
	.pragma "used_bytes_mask 4095";
	ld.local.v4.u32 	{%r388, %r389, %r390, %r1174}, [%rd61];
	add.s32 	%r1175, %r385, %r388;
	setp.lt.u32 	%p208, %r1175, %r385;
	cvt.u64.u32 	%rd2851, %r386;
	cvt.u64.u32 	%rd2852, %r389;
	selp.u64 	%rd2853, 1, 0, %p208;
	add.s64 	%rd2854, %rd2853, %rd2851;
	add.s64 	%rd2855, %rd2854, %rd2852;
	cvt.u64.u32 	%rd2856, %r387;
	cvt.u64.u32 	%rd2857, %r390;
	shr.u64 	%rd2858, %rd2855, 32;
	add.s64 	%rd2859, %rd2858, %rd2856;
	add.s64 	%rd2860, %rd2859, %rd2857;
	{ .reg .b32 tmp; mov.b64 {tmp, %r1176}, %rd2860; }
	add.s32 	%r1177, %r331, %r1176;
	add.s32 	%r1178, %r1177, %r350;
	cvt.u64.u32 	%rd2861, %r1810;
	mul.wide.u32 	%rd2862, %r1175, %r1810;
	cvt.u32.u64 	%r1179, %rd2862;
	shr.u64 	%rd2863, %rd2862, 32;
	cvt.u64.u32 	%rd2864, %r1809;
	mul.wide.u32 	%rd2865, %r1175, %r1809;
	add.s64 	%rd2866, %rd2863, %rd2865;
	shr.u64 	%rd2867, %rd2866, 32;
	cvt.u64.u32 	%rd2868, %r1808;
	mul.wide.u32 	%rd2869, %r1175, %r1808;
	add.s64 	%rd2870, %rd2867, %rd2869;
	shr.u64 	%rd2871, %rd2870, 32;
	cvt.u64.u32 	%rd2872, %r1807;
	mul.wide.u32 	%rd2873, %r1175, %r1807;
	add.s64 	%rd2874, %rd2871, %rd2873;
	mul.lo.s32 	%r1180, %r4, %r1179;
	and.b64  	%rd2875, %rd2862, 4294967295;
	mul.wide.u32 	%rd2876, %r1180, %r34;
	add.s64 	%rd2877, %rd2876, %rd2875;
	shr.u64 	%rd2878, %rd2877, 32;
	shr.u64 	%rd2879, %rd2874, 32;
	and.b64  	%rd2880, %rd2866, 4294967295;
	mul.wide.u32 	%rd2881, %r35, %r1180;
	add.s64 	%rd2882, %rd2878, %rd2880;
	add.s64 	%rd2883, %rd2882, %rd2881;
	shr.u64 	%rd2884, %rd2883, 32;
	and.b64  	%rd2885, %rd2870, 4294967295;
	mul.wide.u32 	%rd2886, %r36, %r1180;
	add.s64 	%rd2887, %rd2884, %rd2885;
	add.s64 	%rd2888, %rd2887, %rd2886;
	shr.u64 	%rd2889, %rd2888, 32;
	and.b64  	%rd2890, %rd2874, 4294967295;
	mul.wide.u32 	%rd2891, %r37, %r1180;
	add.s64 	%rd2892, %rd2889, %rd2890;
	add.s64 	%rd2893, %rd2892, %rd2891;
	shr.u64 	%rd2894, %rd2893, 32;
	add.s64 	%rd2895, %rd2894, %rd2879;
	and.b64  	%rd2896, %rd2855, 4294967295;
	shr.u64 	%rd2897, %rd2895, 32;
	and.b64  	%rd2898, %rd2883, 4294967295;
	mad.lo.s64 	%rd2899, %rd2896, %rd2861, %rd2898;
	cvt.u32.u64 	%r1181, %rd2899;
	shr.u64 	%rd2900, %rd2899, 32;
	and.b64  	%rd2901, %rd2888, 4294967295;
	add.s64 	%rd2902, %rd2900, %rd2901;
	mad.lo.s64 	%rd2903, %rd2896, %rd2864, %rd2902;
	shr.u64 	%rd2904, %rd2903, 32;
	and.b64  	%rd2905, %rd2893, 4294967295;
	add.s64 	%rd2906, %rd2904, %rd2905;
	mad.lo.s64 	%rd2907, %rd2896, %rd2868, %rd2906;
	shr.u64 	%rd2908, %rd2907, 32;
	and.b64  	%rd2909, %rd2895, 4294967295;
	add.s64 	%rd2910, %rd2908, %rd2909;
	mad.lo.s64 	%rd2911, %rd2896, %rd2872, %rd2910;
	shr.u64 	%rd2912, %rd2911, 32;
	add.s64 	%rd2913, %rd2912, %rd2897;
	mul.lo.s32 	%r1182, %r4, %r1181;
	and.b64  	%rd2914, %rd2899, 4294967295;
	mul.wide.u32 	%rd2915, %r1182, %r34;
	add.s64 	%rd2916, %rd2915, %rd2914;
	shr.u64 	%rd2917, %rd2916, 32;
	shr.u64 	%rd2918, %rd2913, 32;
	and.b64  	%rd2919, %rd2903, 4294967295;
	mul.wide.u32 	%rd2920, %r35, %r1182;
	add.s64 	%rd2921, %rd2917, %rd2919;
	add.s64 	%rd2922, %rd2921, %rd2920;
	shr.u64 	%rd2923, %rd2922, 32;
	and.b64  	%rd2924, %rd2907, 4294967295;
	mul.wide.u32 	%rd2925, %r36, %r1182;
	add.s64 	%rd2926, %rd2923, %rd2924;
	add.s64 	%rd2927, %rd2926, %rd2925;
	shr.u64 	%rd2928, %rd2927, 32;
	and.b64  	%rd2929, %rd2911, 4294967295;
	mul.wide.u32 	%rd2930, %r37, %r1182;
	add.s64 	%rd2931, %rd2928, %rd2929;
	add.s64 	%rd2932, %rd2931, %rd2930;
	shr.u64 	%rd2933, %rd2932, 32;
	and.b64  	%rd2934, %rd2913, 4294967295;
	add.s64 	%rd2935, %rd2933, %rd2934;
	shr.u64 	%rd2936, %rd2935, 32;
	add.s64 	%rd2937, %rd2936, %rd2918;
	and.b64  	%rd2938, %rd2860, 4294967295;
	and.b64  	%rd2939, %rd2922, 4294967295;
	mad.lo.s64 	%rd2940, %rd2938, %rd2861, %rd2939;
	cvt.u32.u64 	%r1183, %rd2940;
	shr.u64 	%rd2941, %rd2940, 32;
	and.b64  	%rd2942, %rd2927, 4294967295;
	add.s64 	%rd2943, %rd2941, %rd2942;
	mad.lo.s64 	%rd2944, %rd2938, %rd2864, %rd2943;
	shr.u64 	%rd2945, %rd2944, 32;
	and.b64  	%rd2946, %rd2932, 4294967295;
	add.s64 	%rd2947, %rd2945, %rd2946;
	mad.lo.s64 	%rd2948, %rd2938, %rd2868, %rd2947;
	shr.u64 	%rd2949, %rd2948, 32;
	and.b64  	%rd2950, %rd2935, 4294967295;
	add.s64 	%rd2951, %rd2949, %rd2950;
	mad.lo.s64 	%rd2952, %rd2938, %rd2872, %rd2951;
	shr.u64 	%rd2953, %rd2952, 32;
	add.s64 	%rd2954, %rd2953, %rd2937;
	mul.lo.s32 	%r1184, %r4, %r1183;
	and.b64  	%rd2955, %rd2940, 4294967295;
	mul.wide.u32 	%rd2956, %r1184, %r34;
	add.s64 	%rd2957, %rd2956, %rd2955;
	shr.u64 	%rd2958, %rd2957, 32;
	shr.u64 	%rd2959, %rd2954, 32;
	and.b64  	%rd2960, %rd2944, 4294967295;
	mul.wide.u32 	%rd2961, %r35, %r1184;
	add.s64 	%rd2962, %rd2958, %rd2960;
	add.s64 	%rd2963, %rd2962, %rd2961;
	shr.u64 	%rd2964, %rd2963, 32;
	and.b64  	%rd2965, %rd2948, 4294967295;
	mul.wide.u32 	%rd2966, %r36, %r1184;
	add.s64 	%rd2967, %rd2964, %rd2965;
	add.s64 	%rd2968, %rd2967, %rd2966;
	shr.u64 	%rd2969, %rd2968, 32;
	and.b64  	%rd2970, %rd2952, 4294967295;
	mul.wide.u32 	%rd2971, %r37, %r1184;
	add.s64 	%rd2972, %rd2969, %rd2970;
	add.s64 	%rd2973, %rd2972, %rd2971;
	shr.u64 	%rd2974, %rd2973, 32;
	and.b64  	%rd2975, %rd2954, 4294967295;
	add.s64 	%rd2976, %rd2974, %rd2975;
	shr.u64 	%rd2977, %rd2976, 32;
	add.s64 	%rd2978, %rd2977, %rd2959;
	and.b64  	%rd2979, %rd2963, 4294967295;
	mul.wide.u32 	%rd2980, %r1178, %r1810;
	add.s64 	%rd2981, %rd2980, %rd2979;
	cvt.u32.u64 	%r1185, %rd2981;
	shr.u64 	%rd2982, %rd2981, 32;
	and.b64  	%rd2983, %rd2968, 4294967295;
	mul.wide.u32 	%rd2984, %r1178, %r1809;
	add.s64 	%rd2985, %rd2982, %rd2983;
	add.s64 	%rd2986, %rd2985, %rd2984;
	shr.u64 	%rd2987, %rd2986, 32;
	and.b64  	%rd2988, %rd2973, 4294967295;
	mul.wide.u32 	%rd2989, %r1178, %r1808;
	add.s64 	%rd2990, %rd2987, %rd2988;
	add.s64 	%rd2991, %rd2990, %rd2989;
	shr.u64 	%rd2992, %rd2991, 32;
	and.b64  	%rd2993, %rd2976, 4294967295;
	mul.wide.u32 	%rd2994, %r1178, %r1807;
	add.s64 	%rd2995, %rd2992, %rd2993;
	add.s64 	%rd2996, %rd2995, %rd2994;
	shr.u64 	%rd2997, %rd2996, 32;
	add.s64 	%rd2998, %rd2997, %rd2978;
	mul.lo.s32 	%r1186, %r4, %r1185;
	and.b64  	%rd2999, %rd2981, 4294967295;
	mul.wide.u32 	%rd3000, %r1186, %r34;
	add.s64 	%rd3001, %rd3000, %rd2999;
	shr.u64 	%rd3002, %rd3001, 32;
	and.b64  	%rd3003, %rd2986, 4294967295;
	mul.wide.u32 	%rd3004, %r35, %r1186;
	add.s64 	%rd3005, %rd3002, %rd3003;
	add.s64 	%rd3006, %rd3005, %rd3004;
	cvt.u32.u64 	%r391, %rd3006;
	shr.u64 	%rd3007, %rd3006, 32;
	and.b64  	%rd3008, %rd2991, 4294967295;
	mul.wide.u32 	%rd3009, %r36, %r1186;
	add.s64 	%rd3010, %rd3007, %rd3008;
	add.s64 	%rd64, %rd3010, %rd3009;
	cvt.u32.u64 	%r392, %rd64;
	shr.u64 	%rd3011, %rd64, 32;
	and.b64  	%rd3012, %rd2996, 4294967295;
	mul.wide.u32 	%rd3013, %r37, %r1186;
	add.s64 	%rd3014, %rd3011, %rd3012;
	add.s64 	%rd65, %rd3014, %rd3013;
	cvt.u32.u64 	%r393, %rd65;
	shr.u64 	%rd3015, %rd65, 32;
	add.s64 	%rd66, %rd3015, %rd2998;
	not.pred 	%p209, %p511;
	@%p209 bra 	$L__BB0_118;
	setp.lt.u32 	%p219, %r388, %r385;
	selp.u32 	%r1195, 1, 0, %p219;
	sub.s32 	%r1814, %r388, %r385;
	add.s32 	%r1196, %r386, %r1195;
	max.u32 	%r1197, %r386, %r1196;
	setp.gt.u32 	%p220, %r1197, %r389;
	setp.eq.s32 	%p221, %r386, -1;
	and.pred  	%p222, %p219, %p221;
	or.pred  	%p223, %p220, %p222;
	selp.u32 	%r1198, 1, 0, %p223;
	sub.s32 	%r1813, %r389, %r1196;
	add.s32 	%r1199, %r387, %r1198;
	max.u32 	%r1200, %r387, %r1199;
	setp.gt.u32 	%p224, %r1200, %r390;
	setp.eq.s32 	%p225, %r387, -1;
	and.pred  	%p226, %p223, %p225;
	or.pred  	%p227, %p224, %p226;
	selp.u32 	%r1201, 1, 0, %p227;
	sub.s32 	%r1812, %r390, %r1199;
	add.s32 	%r1202, %r331, %r1201;
	sub.s32 	%r1811, %r350, %r1202;
	bra.uni 	$L__BB0_119;
$L__BB0_118:
	setp.lt.u32 	%p210, %r385, %r388;
	selp.u32 	%r1187, 1, 0, %p210;
	sub.s32 	%r1814, %r385, %r388;
	add.s32 	%r1188, %r389, %r1187;
	max.u32 	%r1189, %r389, %r1188;
	setp.gt.u32 	%p211, %r1189, %r386;
	setp.eq.s32 	%p212, %r389, -1;
	and.pred  	%p213, %p210, %p212;
	or.pred  	%p214, %p211, %p213;
	selp.u32 	%r1190, 1, 0, %p214;
	sub.s32 	%r1813, %r386, %r1188;
	add.s32 	%r1191, %r390, %r1190;
	max.u32 	%r1192, %r390, %r1191;
	setp.gt.u32 	%p215, %r1192, %r387;
	setp.eq.s32 	%p216, %r390, -1;
	and.pred  	%p217, %p214, %p216;
	or.pred  	%p218, %p215, %p217;
	selp.u32 	%r1193, 1, 0, %p218;
	sub.s32 	%r1812, %r387, %r1191;
	add.s32 	%r1194, %r350, %r1193;
	sub.s32 	%r1811, %r331, %r1194;
$L__BB0_119:
	add.s32 	%r1203, %r1806, %r1805;
	setp.lt.u32 	%p228, %r1203, %r1806;
	cvt.u64.u32 	%rd3016, %r1804;
	cvt.u64.u32 	%rd3017, %r1803;
	selp.u64 	%rd3018, 1, 0, %p228;
	add.s64 	%rd3019, %rd3018, %rd3016;
	add.s64 	%rd3020, %rd3019, %rd3017;
	cvt.u64.u32 	%rd3021, %r1802;
	cvt.u64.u32 	%rd3022, %r1801;
	shr.u64 	%rd3023, %rd3020, 32;
	add.s64 	%rd3024, %rd3023, %rd3021;
	add.s64 	%rd3025, %rd3024, %rd3022;
	{ .reg .b32 tmp; mov.b64 {tmp, %r1204}, %rd3025; }
	add.s32 	%r1205, %r328, %r1204;
	add.s32 	%r1206, %r1205, %r345;
	cvt.u64.u32 	%rd3026, %r1814;
	mul.wide.u32 	%rd3027, %r1203, %r1814;
	cvt.u32.u64 	%r1207, %rd3027;
	shr.u64 	%rd3028, %rd3027, 32;
	cvt.u64.u32 	%rd3029, %r1813;
	mul.wide.u32 	%rd3030, %r1203, %r1813;
	add.s64 	%rd3031, %rd3028, %rd3030;
	shr.u64 	%rd3032, %rd3031, 32;
	cvt.u64.u32 	%rd3033, %r1812;
	mul.wide.u32 	%rd3034, %r1203, %r1812;
	add.s64 	%rd3035, %rd3032, %rd3034;
	shr.u64 	%rd3036, %rd3035, 32;
	cvt.u64.u32 	%rd3037, %r1811;
	mul.wide.u32 	%rd3038, %r1203, %r1811;
	add.s64 	%rd3039, %rd3036, %rd3038;
	mul.lo.s32 	%r1208, %r4, %r1207;
	and.b64  	%rd3040, %rd3027, 4294967295;
	mul.wide.u32 	%rd3041, %r1208, %r34;
	add.s64 	%rd3042, %rd3041, %rd3040;
	shr.u64 	%rd3043, %rd3042, 32;
	shr.u64 	%rd3044, %rd3039, 32;
	and.b64  	%rd3045, %rd3031, 4294967295;
	mul.wide.u32 	%rd3046, %r35, %r1208;
	add.s64 	%rd3047, %rd3043, %rd3045;
	add.s64 	%rd3048, %rd3047, %rd3046;
	shr.u64 	%rd3049, %rd3048, 32;
	and.b64  	%rd3050, %rd3035, 4294967295;
	mul.wide.u32 	%rd3051, %r36, %r1208;
	add.s64 	%rd3052, %rd3049, %rd3050;
	add.s64 	%rd3053, %rd3052, %rd3051;
	shr.u64 	%rd3054, %rd3053, 32;
	and.b64  	%rd3055, %rd3039, 4294967295;
	mul.wide.u32 	%rd3056, %r37, %r1208;
	add.s64 	%rd3057, %rd3054, %rd3055;
	add.s64 	%rd3058, %rd3057, %rd3056;
	shr.u64 	%rd3059, %rd3058, 32;
	add.s64 	%rd3060, %rd3059, %rd3044;
	and.b64  	%rd3061, %rd3020, 4294967295;
	shr.u64 	%rd3062, %rd3060, 32;
	and.b64  	%rd3063, %rd3048, 4294967295;
	mad.lo.s64 	%rd3064, %rd3061, %rd3026, %rd3063;
	cvt.u32.u64 	%r1209, %rd3064;
	shr.u64 	%rd3065, %rd3064, 32;
	and.b64  	%rd3066, %rd3053, 4294967295;
	add.s64 	%rd3067, %rd3065, %rd3066;
	mad.lo.s64 	%rd3068, %rd3061, %rd3029, %rd3067;
	shr.u64 	%rd3069, %rd3068, 32;
	and.b64  	%rd3070, %rd3058, 4294967295;
	add.s64 	%rd3071, %rd3069, %rd3070;
	mad.lo.s64 	%rd3072, %rd3061, %rd3033, %rd3071;
	shr.u64 	%rd3073, %rd3072, 32;
	and.b64  	%rd3074, %rd3060, 4294967295;
	add.s64 	%rd3075, %rd3073, %rd3074;
	mad.lo.s64 	%rd3076, %rd3061, %rd3037, %rd3075;
	shr.u64 	%rd3077, %rd3076, 32;
	add.s64 	%rd3078, %rd3077, %rd3062;
	mul.lo.s32 	%r1210, %r4, %r1209;
	and.b64  	%rd3079, %rd3064, 4294967295;
	mul.wide.u32 	%rd3080, %r1210, %r34;
	add.s64 	%rd3081, %rd3080, %rd3079;
	shr.u64 	%rd3082, %rd3081, 32;
	shr.u64 	%rd3083, %rd3078, 32;
	and.b64  	%rd3084, %rd3068, 4294967295;
	mul.wide.u32 	%rd3085, %r35, %r1210;
	add.s64 	%rd3086, %rd3082, %rd3084;
	add.s64 	%rd3087, %rd3086, %rd3085;
	shr.u64 	%rd3088, %rd3087, 32;
	and.b64  	%rd3089, %rd3072, 4294967295;
	mul.wide.u32 	%rd3090, %r36, %r1210;
	add.s64 	%rd3091, %rd3088, %rd3089;
	add.s64 	%rd3092, %rd3091, %rd3090;
	shr.u64 	%rd3093, %rd3092, 32;
	and.b64  	%rd3094, %rd3076, 4294967295;
	mul.wide.u32 	%rd3095, %r37, %r1210;
	add.s64 	%rd3096, %rd3093, %rd3094;
	add.s64 	%rd3097, %rd3096, %rd3095;
	shr.u64 	%rd3098, %rd3097, 32;
	and.b64  	%rd3099, %rd3078, 4294967295;
	add.s64 	%rd3100, %rd3098, %rd3099;
	shr.u64 	%rd3101, %rd3100, 32;
	add.s64 	%rd3102, %rd3101, %rd3083;
	and.b64  	%rd3103, %rd3025, 4294967295;
	and.b64  	%rd3104, %rd3087, 4294967295;
	mad.lo.s64 	%rd3105, %rd3103, %rd3026, %rd3104;
	cvt.u32.u64 	%r1211, %rd3105;
	shr.u64 	%rd3106, %rd3105, 32;
	and.b64  	%rd3107, %rd3092, 4294967295;
	add.s64 	%rd3108, %rd3106, %rd3107;
	mad.lo.s64 	%rd3109, %rd3103, %rd3029, %rd3108;
	shr.u64 	%rd3110, %rd3109, 32;
	and.b64  	%rd3111, %rd3097, 4294967295;
	add.s64 	%rd3112, %rd3110, %rd3111;
	mad.lo.s64 	%rd3113, %rd3103, %rd3033, %rd3112;
	shr.u64 	%rd3114, %rd3113, 32;
	and.b64  	%rd3115, %rd3100, 4294967295;
	add.s64 	%rd3116, %rd3114, %rd3115;
	mad.lo.s64 	%rd3117, %rd3103, %rd3037, %rd3116;
	shr.u64 	%rd3118, %rd3117, 32;
	add.s64 	%rd3119, %rd3118, %rd3102;
	mul.lo.s32 	%r1212, %r4, %r1211;
	and.b64  	%rd3120, %rd3105, 4294967295;
	mul.wide.u32 	%rd3121, %r1212, %r34;
	add.s64 	%rd3122, %rd3121, %rd3120;
	shr.u64 	%rd3123, %rd3122, 32;
	shr.u64 	%rd3124, %rd3119, 32;
	and.b64  	%rd3125, %rd3109, 4294967295;
	mul.wide.u32 	%rd3126, %r35, %r1212;
	add.s64 	%rd3127, %rd3123, %rd3125;
	add.s64 	%rd3128, %rd3127, %rd3126;
	shr.u64 	%rd3129, %rd3128, 32;
	and.b64  	%rd3130, %rd3113, 4294967295;
	mul.wide.u32 	%rd3131, %r36, %r1212;
	add.s64 	%rd3132, %rd3129, %rd3130;
	add.s64 	%rd3133, %rd3132, %rd3131;
	shr.u64 	%rd3134, %rd3133, 32;
	and.b64  	%rd3135, %rd3117, 4294967295;
	mul.wide.u32 	%rd3136, %r37, %r1212;
	add.s64 	%rd3137, %rd3134, %rd3135;
	add.s64 	%rd3138, %rd3137, %rd3136;
	shr.u64 	%rd3139, %rd3138, 32;
	and.b64  	%rd3140, %rd3119, 4294967295;
	add.s64 	%rd3141, %rd3139, %rd3140;
	shr.u64 	%rd3142, %rd3141, 32;
	add.s64 	%rd3143, %rd3142, %rd3124;
	and.b64  	%rd3144, %rd3128, 4294967295;
	mul.wide.u32 	%rd3145, %r1206, %r1814;
	add.s64 	%rd3146, %rd3145, %rd3144;
	cvt.u32.u64 	%r1213, %rd3146;
	shr.u64 	%rd3147, %rd3146, 32;
	and.b64  	%rd3148, %rd3133, 4294967295;
	mul.wide.u32 	%rd3149, %r1206, %r1813;
	add.s64 	%rd3150, %rd3147, %rd3148;
	add.s64 	%rd3151, %rd3150, %rd3149;
	shr.u64 	%rd3152, %rd3151, 32;
	and.b64  	%rd3153, %rd3138, 4294967295;
	mul.wide.u32 	%rd3154, %r1206, %r1812;
	add.s64 	%rd3155, %rd3152, %rd3153;
	add.s64 	%rd3156, %rd3155, %rd3154;
	shr.u64 	%rd3157, %rd3156, 32;
	and.b64  	%rd3158, %rd3141, 4294967295;
	mul.wide.u32 	%rd3159, %r1206, %r1811;
	add.s64 	%rd3160, %rd3157, %rd3158;
	add.s64 	%rd3161, %rd3160, %rd3159;
	shr.u64 	%rd3162, %rd3161, 32;
	add.s64 	%rd3163, %rd3162, %rd3143;
	mul.lo.s32 	%r1214, %r4, %r1213;
	and.b64  	%rd3164, %rd3146, 4294967295;
	mul.wide.u32 	%rd3165, %r1214, %r34;
	add.s64 	%rd3166, %rd3165, %rd3164;
	shr.u64 	%rd3167, %rd3166, 32;
	and.b64  	%rd3168, %rd3151, 4294967295;
	mul.wide.u32 	%rd3169, %r35, %r1214;
	add.s64 	%rd3170, %rd3167, %rd3168;
	add.s64 	%rd3171, %rd3170, %rd3169;
	cvt.u32.u64 	%r406, %rd3171;
	shr.u64 	%rd3172, %rd3171, 32;
	and.b64  	%rd3173, %rd3156, 4294967295;
	mul.wide.u32 	%rd3174, %r36, %r1214;
	add.s64 	%rd3175, %rd3172, %rd3173;
	add.s64 	%rd67, %rd3175, %rd3174;
	cvt.u32.u64 	%r407, %rd67;
	shr.u64 	%rd3176, %rd67, 32;
	and.b64  	%rd3177, %rd3161, 4294967295;
	mul.wide.u32 	%rd3178, %r37, %r1214;
	add.s64 	%rd3179, %rd3176, %rd3177;
	add.s64 	%rd68, %rd3179, %rd3178;
	cvt.u32.u64 	%r408, %rd68;
	shr.u64 	%rd3180, %rd68, 32;
	add.s64 	%rd69, %rd3180, %rd3163;
	cvt.u32.u64 	%r409, %rd69;
	xor.pred  	%p5, %p510, %p511;
	@%p5 bra 	$L__BB0_126;
	add.s32 	%r1817, %r391, %r406;
	setp.lt.u32 	%p229, %r1817, %r391;
	and.b64  	%rd3181, %rd64, 4294967295;
	and.b64  	%rd3182, %rd67, 4294967295;
	selp.u64 	%rd3183, 1, 0, %p229;
	add.s64 	%rd3184, %rd3181, %rd3183;
	add.s64 	%rd3185, %rd3184, %rd3182;
	cvt.u32.u64 	%r1816, %rd3185;
	and.b64  	%rd3186, %rd65, 4294967295;
	and.b64  	%rd3187, %rd68, 4294967295;
	shr.u64 	%rd3188, %rd3185, 32;
	add.s64 	%rd3189, %rd3188, %rd3186;
	add.s64 	%rd3190, %rd3189, %rd3187;
	cvt.u32.u64 	%r1815, %rd3190;
	shr.u64 	%rd3191, %rd3190, 32;
	add.s64 	%rd3192, %rd66, %rd3191;
	add.s64 	%rd5440, %rd3192, %rd69;
	bra.uni 	$L__BB0_129;
$L__BB0_121:
	setp.lt.u32 	%p232, %r393, %r408;
	@%p232 bra 	$L__BB0_125;
	setp.gt.u32 	%p233, %r393, %r408;
	@%p233 bra 	$L__BB0_128;
	setp.lt.u32 	%p234, %r392, %r407;
	@%p234 bra 	$L__BB0_125;
	setp.gt.u32 	%p235, %r392, %r407;
	setp.gt.u32 	%p236, %r391, %r406;
	or.pred  	%p237, %p235, %p236;
	@%p237 bra 	$L__BB0_128;
$L__BB0_125:
	setp.lt.u32 	%p247, %r406, %r391;
	selp.u32 	%r1221, 1, 0, %p247;
	sub.s32 	%r1817, %r406, %r391;
	add.s32 	%r1222, %r1221, %r392;
	max.u32 	%r1223, %r392, %r1222;
	setp.gt.u32 	%p248, %r1223, %r407;
	setp.eq.s32 	%p249, %r392, -1;
	and.pred  	%p250, %p247, %p249;
	or.pred  	%p251, %p248, %p250;
	selp.u32 	%r1224, 1, 0, %p251;
	sub.s32 	%r1816, %r407, %r1222;
	add.s32 	%r1225, %r1224, %r393;
	max.u32 	%r1226, %r393, %r1225;
	setp.gt.u32 	%p252, %r1226, %r408;
	setp.eq.s32 	%p253, %r393, -1;
	and.pred  	%p254, %p251, %p253;
	or.pred  	%p255, %p252, %p254;
	selp.u64 	%rd3195, 1, 0, %p255;
	sub.s32 	%r1815, %r408, %r1225;
	add.s64 	%rd3196, %rd66, %rd3195;
	sub.s64 	%rd5440, %rd69, %rd3196;
	bra.uni 	$L__BB0_129;
$L__BB0_126:
	cvt.u32.u64 	%r410, %rd66;
	setp.lt.u32 	%p230, %r410, %r409;
	@%p230 bra 	$L__BB0_125;
	setp.le.u32 	%p231, %r410, %r409;
	@%p231 bra 	$L__BB0_121;
$L__BB0_128:
	setp.lt.u32 	%p238, %r391, %r406;
	selp.u32 	%r1215, 1, 0, %p238;
	sub.s32 	%r1817, %r391, %r406;
	add.s32 	%r1216, %r1215, %r407;
	max.u32 	%r1217, %r407, %r1216;
	setp.gt.u32 	%p239, %r1217, %r392;
	setp.eq.s32 	%p240, %r407, -1;
	and.pred  	%p241, %p238, %p240;
	or.pred  	%p242, %p239, %p241;
	selp.u32 	%r1218, 1, 0, %p242;
	sub.s32 	%r1816, %r392, %r1216;
	add.s32 	%r1219, %r1218, %r408;
	max.u32 	%r1220, %r408, %r1219;
	setp.gt.u32 	%p243, %r1220, %r393;
	setp.eq.s32 	%p244, %r408, -1;
	and.pred  	%p245, %p242, %p244;
	or.pred  	%p246, %p243, %p245;
	selp.u64 	%rd3193, 1, 0, %p246;
	sub.s32 	%r1815, %r393, %r1219;
	add.s64 	%rd3194, %rd69, %rd3193;
	sub.s64 	%rd5440, %rd66, %rd3194;
$L__BB0_129:
	cvt.u64.u32 	%rd3197, %r1817;
	mul.wide.u32 	%rd3198, %r1817, %r1817;
	cvt.u32.u64 	%r1227, %rd3198;
	shr.u64 	%rd3199, %rd3198, 32;
	cvt.u64.u32 	%rd3200, %r1816;
	mul.wide.u32 	%rd3201, %r1817, %r1816;
	add.s64 	%rd3202, %rd3199, %rd3201;
	shr.u64 	%rd3203, %rd3202, 32;
	cvt.u64.u32 	%rd3204, %r1815;
	mul.wide.u32 	%rd3205, %r1817, %r1815;
	add.s64 	%rd3206, %rd3203, %rd3205;
	shr.u64 	%rd3207, %rd3206, 32;
	and.b64  	%rd3208, %rd5440, 4294967295;
	mul.lo.s64 	%rd3209, %rd3208, %rd3197;
	add.s64 	%rd3210, %rd3207, %rd3209;
	mul.lo.s32 	%r1228, %r4, %r1227;
	and.b64  	%rd3211, %rd3198, 4294967293;
	mul.wide.u32 	%rd3212, %r1228, %r34;
	add.s64 	%rd3213, %rd3212, %rd3211;
	shr.u64 	%rd3214, %rd3213, 32;
	shr.u64 	%rd3215, %rd3210, 32;
	and.b64  	%rd3216, %rd3202, 4294967295;
	mul.wide.u32 	%rd3217, %r35, %r1228;
	add.s64 	%rd3218, %rd3214, %rd3216;
	add.s64 	%rd3219, %rd3218, %rd3217;
	shr.u64 	%rd3220, %rd3219, 32;
	and.b64  	%rd3221, %rd3206, 4294967295;
	mul.wide.u32 	%rd3222, %r36, %r1228;
	add.s64 	%rd3223, %rd3220, %rd3221;
	add.s64 	%rd3224, %rd3223, %rd3222;
	shr.u64 	%rd3225, %rd3224, 32;
	and.b64  	%rd3226, %rd3210, 4294967295;
	mul.wide.u32 	%rd3227, %r37, %r1228;
	add.s64 	%rd3228, %rd3225, %rd3226;
	add.s64 	%rd3229, %rd3228, %rd3227;
	shr.u64 	%rd3230, %rd3229, 32;
	add.s64 	%rd3231, %rd3230, %rd3215;
	shr.u64 	%rd3232, %rd3231, 32;
	and.b64  	%rd3233, %rd3219, 4294967295;
	add.s64 	%rd3234, %rd3201, %rd3233;
	cvt.u32.u64 	%r1229, %rd3234;
	shr.u64 	%rd3235, %rd3234, 32;
	and.b64  	%rd3236, %rd3224, 4294967295;
	mul.wide.u32 	%rd3237, %r1816, %r1816;
	add.s64 	%rd3238, %rd3235, %rd3236;
	add.s64 	%rd3239, %rd3238, %rd3237;
	shr.u64 	%rd3240, %rd3239, 32;
	and.b64  	%rd3241, %rd3229, 4294967295;
	mul.wide.u32 	%rd3242, %r1816, %r1815;
	add.s64 	%rd3243, %rd3240, %rd3241;
	add.s64 	%rd3244, %rd3243, %rd3242;
	shr.u64 	%rd3245, %rd3244, 32;
	and.b64  	%rd3246, %rd3231, 4294967295;
	mul.lo.s64 	%rd3247, %rd3208, %rd3200;
	add.s64 	%rd3248, %rd3245, %rd3246;
	add.s64 	%rd3249, %rd3248, %rd3247;
	shr.u64 	%rd3250, %rd3249, 32;
	add.s64 	%rd3251, %rd3250, %rd3232;
	mul.lo.s32 	%r1230, %r4, %r1229;
	and.b64  	%rd3252, %rd3234, 4294967295;
	mul.wide.u32 	%rd3253, %r1230, %r34;
	add.s64 	%rd3254, %rd3253, %rd3252;
	shr.u64 	%rd3255, %rd3254, 32;
	shr.u64 	%rd3256, %rd3251, 32;
	and.b64  	%rd3257, %rd3239, 4294967295;
	mul.wide.u32 	%rd3258, %r35, %r1230;
	add.s64 	%rd3259, %rd3255, %rd3257;
	add.s64 	%rd3260, %rd3259, %rd3258;
	shr.u64 	%rd3261, %rd3260, 32;
	and.b64  	%rd3262, %rd3244, 4294967295;
	mul.wide.u32 	%rd3263, %r36, %r1230;
	add.s64 	%rd3264, %rd3261, %rd3262;
	add.s64 	%rd3265, %rd3264, %rd3263;
	shr.u64 	%rd3266, %rd3265, 32;
	and.b64  	%rd3267, %rd3249, 4294967295;
	mul.wide.u32 	%rd3268, %r37, %r1230;
	add.s64 	%rd3269, %rd3266, %rd3267;
	add.s64 	%rd3270, %rd3269, %rd3268;
	shr.u64 	%rd3271, %rd3270, 32;
	and.b64  	%rd3272, %rd3251, 4294967295;
	add.s64 	%rd3273, %rd3271, %rd3272;
	shr.u64 	%rd3274, %rd3273, 32;
	add.s64 	%rd3275, %rd3274, %rd3256;
	and.b64  	%rd3276, %rd3260, 4294967295;
	add.s64 	%rd3277, %rd3205, %rd3276;
	cvt.u32.u64 	%r1231, %rd3277;
	shr.u64 	%rd3278, %rd3277, 32;
	and.b64  	%rd3279, %rd3265, 4294967295;
	add.s64 	%rd3280, %rd3278, %rd3279;
	add.s64 	%rd3281, %rd3280, %rd3242;
	shr.u64 	%rd3282, %rd3281, 32;
	and.b64  	%rd3283, %rd3270, 4294967295;
	mul.wide.u32 	%rd3284, %r1815, %r1815;
	add.s64 	%rd3285, %rd3282, %rd3283;
	add.s64 	%rd3286, %rd3285, %rd3284;
	shr.u64 	%rd3287, %rd3286, 32;
	and.b64  	%rd3288, %rd3273, 4294967295;
	mul.lo.s64 	%rd3289, %rd3208, %rd3204;
	add.s64 	%rd3290, %rd3287, %rd3288;
	add.s64 	%rd3291, %rd3290, %rd3289;
	shr.u64 	%rd3292, %rd3291, 32;
	add.s64 	%rd3293, %rd3292, %rd3275;
	mul.lo.s32 	%r1232, %r4, %r1231;
	and.b64  	%rd3294, %rd3277, 4294967295;
	mul.wide.u32 	%rd3295, %r1232, %r34;
	add.s64 	%rd3296, %rd3295, %rd3294;
	shr.u64 	%rd3297, %rd3296, 32;
	shr.u64 	%rd3298, %rd3293, 32;
	and.b64  	%rd3299, %rd3281, 4294967295;
	mul.wide.u32 	%rd3300, %r35, %r1232;
	add.s64 	%rd3301, %rd3297, %rd3299;
	add.s64 	%rd3302, %rd3301, %rd3300;
	shr.u64 	%rd3303, %rd3302, 32;
	and.b64  	%rd3304, %rd3286, 4294967295;
	mul.wide.u32 	%rd3305, %r36, %r1232;
	add.s64 	%rd3306, %rd3303, %rd3304;
	add.s64 	%rd3307, %rd3306, %rd3305;
	shr.u64 	%rd3308, %rd3307, 32;
	and.b64  	%rd3309, %rd3291, 4294967295;
	mul.wide.u32 	%rd3310, %r37, %r1232;
	add.s64 	%rd3311, %rd3308, %rd3309;
	add.s64 	%rd3312, %rd3311, %rd3310;
	shr.u64 	%rd3313, %rd3312, 32;
	and.b64  	%rd3314, %rd3293, 4294967295;
	add.s64 	%rd3315, %rd3313, %rd3314;
	shr.u64 	%rd3316, %rd3315, 32;
	add.s64 	%rd3317, %rd3316, %rd3298;
	and.b64  	%rd3318, %rd3302, 4294967295;
	add.s64 	%rd3319, %rd3209, %rd3318;
	cvt.u32.u64 	%r1233, %rd3319;
	shr.u64 	%rd3320, %rd3319, 32;
	and.b64  	%rd3321, %rd3307, 4294967295;
	add.s64 	%rd3322, %rd3320, %rd3321;
	add.s64 	%rd3323, %rd3322, %rd3247;
	shr.u64 	%rd3324, %rd3323, 32;
	and.b64  	%rd3325, %rd3312, 4294967295;
	add.s64 	%rd3326, %rd3324, %rd3325;
	add.s64 	%rd3327, %rd3326, %rd3289;
	shr.u64 	%rd3328, %rd3327, 32;
	and.b64  	%rd3329, %rd3315, 4294967295;
	add.s64 	%rd3330, %rd3328, %rd3329;
	mad.lo.s64 	%rd3331, %rd3208, %rd3208, %rd3330;
	shr.u64 	%rd3332, %rd3331, 32;
	add.s64 	%rd3333, %rd3332, %rd3317;
	mul.lo.s32 	%r1234, %r4, %r1233;
	and.b64  	%rd3334, %rd3319, 4294967295;
	mul.wide.u32 	%rd3335, %r1234, %r34;
	add.s64 	%rd3336, %rd3335, %rd3334;
	shr.u64 	%rd3337, %rd3336, 32;
	and.b64  	%rd3338, %rd3323, 4294967295;
	mul.wide.u32 	%rd3339, %r35, %r1234;
	add.s64 	%rd3340, %rd3337, %rd3338;
	add.s64 	%rd3341, %rd3340, %rd3339;
	shr.u64 	%rd3342, %rd3341, 32;
	and.b64  	%rd3343, %rd3327, 4294967295;
	mul.wide.u32 	%rd3344, %r36, %r1234;
	add.s64 	%rd3345, %rd3342, %rd3343;
	add.s64 	%rd3346, %rd3345, %rd3344;
	shr.u64 	%rd3347, %rd3346, 32;
	and.b64  	%rd3348, %rd3331, 4294967295;
	mul.wide.u32 	%rd3349, %r37, %r1234;
	add.s64 	%rd3350, %rd3347, %rd3348;
	add.s64 	%rd3351, %rd3350, %rd3349;
	shr.u64 	%rd3352, %rd3351, 32;
	add.s64 	%rd3353, %rd3352, %rd3333;
	and.b64  	%rd3354, %rd3341, 4294967295;
	cvt.u64.u32 	%rd3355, %r1765;
	mul.lo.s64 	%rd3356, %rd3354, %rd3355;
	cvt.u32.u64 	%r1235, %rd3356;
	shr.u64 	%rd3357, %rd3356, 32;
	cvt.u64.u32 	%rd3358, %r1766;
	mad.lo.s64 	%rd3359, %rd3354, %rd3358, %rd3357;
	shr.u64 	%rd3360, %rd3359, 32;
	cvt.u64.u32 	%rd3361, %r1767;
	mad.lo.s64 	%rd3362, %rd3354, %rd3361, %rd3360;
	shr.u64 	%rd3363, %rd3362, 32;
	cvt.u64.u32 	%rd3364, %r1768;
	mad.lo.s64 	%rd3365, %rd3354, %rd3364, %rd3363;
	mul.lo.s32 	%r1236, %r4, %r1235;
	and.b64  	%rd3366, %rd3356, 4294967295;
	mul.wide.u32 	%rd3367, %r1236, %r34;
	add.s64 	%rd3368, %rd3367, %rd3366;
	shr.u64 	%rd3369, %rd3368, 32;
	shr.u64 	%rd3370, %rd3365, 32;
	and.b64  	%rd3371, %rd3359, 4294967295;
	mul.wide.u32 	%rd3372, %r35, %r1236;
	add.s64 	%rd3373, %rd3369, %rd3371;
	add.s64 	%rd3374, %rd3373, %rd3372;
	shr.u64 	%rd3375, %rd3374, 32;
	and.b64  	%rd3376, %rd3362, 4294967295;
	mul.wide.u32 	%rd3377, %r36, %r1236;
	add.s64 	%rd3378, %rd3375, %rd3376;
	add.s64 	%rd3379, %rd3378, %rd3377;
	shr.u64 	%rd3380, %rd3379, 32;
	and.b64  	%rd3381, %rd3365, 4294967295;
	mul.wide.u32 	%rd3382, %r37, %r1236;
	add.s64 	%rd3383, %rd3380, %rd3381;
	add.s64 	%rd3384, %rd3383, %rd3382;
	shr.u64 	%rd3385, %rd3384, 32;
	add.s64 	%rd3386, %rd3385, %rd3370;
	and.b64  	%rd3387, %rd3346, 4294967295;
	shr.u64 	%rd3388, %rd3386, 32;
	and.b64  	%rd3389, %rd3374, 4294967295;
	mad.lo.s64 	%rd3390, %rd3387, %rd3355, %rd3389;
	cvt.u32.u64 	%r1237, %rd3390;
	shr.u64 	%rd3391, %rd3390, 32;
	and.b64  	%rd3392, %rd3379, 4294967295;
	add.s64 	%rd3393, %rd3391, %rd3392;
	mad.lo.s64 	%rd3394, %rd3387, %rd3358, %rd3393;
	shr.u64 	%rd3395, %rd3394, 32;
	and.b64  	%rd3396, %rd3384, 4294967295;
	add.s64 	%rd3397, %rd3395, %rd3396;
	mad.lo.s64 	%rd3398, %rd3387, %rd3361, %rd3397;
	shr.u64 	%rd3399, %rd3398, 32;
	and.b64  	%rd3400, %rd3386, 4294967295;
	add.s64 	%rd3401, %rd3399, %rd3400;
	mad.lo.s64 	%rd3402, %rd3387, %rd3364, %rd3401;
	shr.u64 	%rd3403, %rd3402, 32;
	add.s64 	%rd3404, %rd3403, %rd3388;
	mul.lo.s32 	%r1238, %r4, %r1237;
	and.b64  	%rd3405, %rd3390, 4294967295;
	mul.wide.u32 	%rd3406, %r1238, %r34;
	add.s64 	%rd3407, %rd3406, %rd3405;
	shr.u64 	%rd3408, %rd3407, 32;
	shr.u64 	%rd3409, %rd3404, 32;
	and.b64  	%rd3410, %rd3394, 4294967295;
	mul.wide.u32 	%rd3411, %r35, %r1238;
	add.s64 	%rd3412, %rd3408, %rd3410;
	add.s64 	%rd3413, %rd3412, %rd3411;
	shr.u64 	%rd3414, %rd3413, 32;
	and.b64  	%rd3415, %rd3398, 4294967295;
	mul.wide.u32 	%rd3416, %r36, %r1238;
	add.s64 	%rd3417, %rd3414, %rd3415;
	add.s64 	%rd3418, %rd3417, %rd3416;
	shr.u64 	%rd3419, %rd3418, 32;
	and.b64  	%rd3420, %rd3402, 4294967295;
	mul.wide.u32 	%rd3421, %r37, %r1238;
	add.s64 	%rd3422, %rd3419, %rd3420;
	add.s64 	%rd3423, %rd3422, %rd3421;
	shr.u64 	%rd3424, %rd3423, 32;
	and.b64  	%rd3425, %rd3404, 4294967295;
	add.s64 	%rd3426, %rd3424, %rd3425;
	shr.u64 	%rd3427, %rd3426, 32;
	add.s64 	%rd3428, %rd3427, %rd3409;
	and.b64  	%rd3429, %rd3351, 4294967295;
	and.b64  	%rd3430, %rd3413, 4294967295;
	mad.lo.s64 	%rd3431, %rd3429, %rd3355, %rd3430;
	cvt.u32.u64 	%r1239, %rd3431;
	shr.u64 	%rd3432, %rd3431, 32;
	and.b64  	%rd3433, %rd3418, 4294967295;
	add.s64 	%rd3434, %rd3432, %rd3433;
	mad.lo.s64 	%rd3435, %rd3429, %rd3358, %rd3434;
	shr.u64 	%rd3436, %rd3435, 32;
	and.b64  	%rd3437, %rd3423, 4294967295;
	add.s64 	%rd3438, %rd3436, %rd3437;
	mad.lo.s64 	%rd3439, %rd3429, %rd3361, %rd3438;
	shr.u64 	%rd3440, %rd3439, 32;
	and.b64  	%rd3441, %rd3426, 4294967295;
	add.s64 	%rd3442, %rd3440, %rd3441;
	mad.lo.s64 	%rd3443, %rd3429, %rd3364, %rd3442;
	shr.u64 	%rd3444, %rd3443, 32;
	add.s64 	%rd3445, %rd3444, %rd3428;
	mul.lo.s32 	%r1240, %r4, %r1239;
	and.b64  	%rd3446, %rd3431, 4294967295;
	mul.wide.u32 	%rd3447, %r1240, %r34;
	add.s64 	%rd3448, %rd3447, %rd3446;
	shr.u64 	%rd3449, %rd3448, 32;
	shr.u64 	%rd3450, %rd3445, 32;
	and.b64  	%rd3451, %rd3435, 4294967295;
	mul.wide.u32 	%rd3452, %r35, %r1240;
	add.s64 	%rd3453, %rd3449, %rd3451;
	add.s64 	%rd3454, %rd3453, %rd3452;
	shr.u64 	%rd3455, %rd3454, 32;
	and.b64  	%rd3456, %rd3439, 4294967295;
	mul.wide.u32 	%rd3457, %r36, %r1240;
	add.s64 	%rd3458, %rd3455, %rd3456;
	add.s64 	%rd3459, %rd3458, %rd3457;
	shr.u64 	%rd3460, %rd3459, 32;
	and.b64  	%rd3461, %rd3443, 4294967295;
	mul.wide.u32 	%rd3462, %r37, %r1240;
	add.s64 	%rd3463, %rd3460, %rd3461;
	add.s64 	%rd3464, %rd3463, %rd3462;
	shr.u64 	%rd3465, %rd3464, 32;
	and.b64  	%rd3466, %rd3445, 4294967295;
	add.s64 	%rd3467, %rd3465, %rd3466;
	shr.u64 	%rd3468, %rd3467, 32;
	and.b64  	%rd3469, %rd3353, 4294967295;
	and.b64  	%rd3470, %rd3454, 4294967295;
	mad.lo.s64 	%rd3471, %rd3469, %rd3355, %rd3470;
	cvt.u32.u64 	%r1241, %rd3471;
	shr.u64 	%rd3472, %rd3471, 32;
	and.b64  	%rd3473, %rd3459, 4294967295;
	add.s64 	%rd3474, %rd3472, %rd3473;
	mad.lo.s64 	%rd3475, %rd3469, %rd3358, %rd3474;
	shr.u64 	%rd3476, %rd3475, 32;
	and.b64  	%rd3477, %rd3464, 4294967295;
	add.s64 	%rd3478, %rd3476, %rd3477;
	mad.lo.s64 	%rd3479, %rd3469, %rd3361, %rd3478;
	shr.u64 	%rd3480, %rd3479, 32;
	and.b64  	%rd3481, %rd3467, 4294967295;
	add.s64 	%rd3482, %rd3480, %rd3481;
	mad.lo.s64 	%rd3483, %rd3469, %rd3364, %rd3482;
	shr.u64 	%rd3484, %rd3483, 32;
	mul.lo.s32 	%r1242, %r4, %r1241;
	and.b64  	%rd3485, %rd3471, 4294967295;
	mul.wide.u32 	%rd3486, %r1242, %r34;
	add.s64 	%rd3487, %rd3486, %rd3485;
	shr.u64 	%rd3488, %rd3487, 32;
	and.b64  	%rd3489, %rd3475, 4294967295;
	mul.wide.u32 	%rd3490, %r35, %r1242;
	add.s64 	%rd3491, %rd3488, %rd3489;
	add.s64 	%rd3492, %rd3491, %rd3490;
	cvt.u32.u64 	%r1830, %rd3492;
	shr.u64 	%rd3493, %rd3492, 32;
	and.b64  	%rd3494, %rd3479, 4294967295;
	mul.wide.u32 	%rd3495, %r36, %r1242;
	add.s64 	%rd3496, %rd3493, %rd3494;
	add.s64 	%rd3497, %rd3496, %rd3495;
	cvt.u32.u64 	%r1861, %rd3497;
	shr.u64 	%rd3498, %rd3497, 32;
	and.b64  	%rd3499, %rd3483, 4294967295;
	mul.wide.u32 	%rd3500, %r37, %r1242;
	add.s64 	%rd3501, %rd3498, %rd3499;
	add.s64 	%rd3502, %rd3501, %rd3500;
	cvt.u32.u64 	%r1862, %rd3502;
	shr.u64 	%rd3503, %rd3502, 32;
	cvt.u32.u64 	%r1243, %rd3503;
	cvt.u32.u64 	%r1244, %rd3484;
	cvt.u32.u64 	%r1245, %rd3468;
	cvt.u32.u64 	%r1246, %rd3450;
	add.s32 	%r1247, %r1245, %r1246;
	add.s32 	%r1248, %r1244, %r1247;
	add.s32 	%r1863, %r1243, %r1248;
	st.local.v4.u32 	[%rd5447], {%r1830, %r1861, %r1862, %r1863};
	not.pred 	%p256, %p5;
	@%p256 bra 	$L__BB0_136;
	add.s32 	%r1820, %r391, %r406;
	setp.lt.u32 	%p283, %r1820, %r391;
	and.b64  	%rd3508, %rd64, 4294967295;
	and.b64  	%rd3509, %rd67, 4294967295;
	selp.u64 	%rd3510, 1, 0, %p283;
	add.s64 	%rd3511, %rd3508, %rd3510;
	add.s64 	%rd3512, %rd3511, %rd3509;
	cvt.u32.u64 	%r1819, %rd3512;
	and.b64  	%rd3513, %rd65, 4294967295;
	and.b64  	%rd3514, %rd68, 4294967295;
	shr.u64 	%rd3515, %rd3512, 32;
	add.s64 	%rd3516, %rd3515, %rd3513;
	add.s64 	%rd3517, %rd3516, %rd3514;
	cvt.u32.u64 	%r1818, %rd3517;
	shr.u64 	%rd3518, %rd3517, 32;
	add.s64 	%rd3519, %rd66, %rd3518;
	add.s64 	%rd5441, %rd3519, %rd69;
	bra.uni 	$L__BB0_139;
$L__BB0_131:
	setp.lt.u32 	%p259, %r393, %r408;
	@%p259 bra 	$L__BB0_135;
	setp.gt.u32 	%p260, %r393, %r408;
	@%p260 bra 	$L__BB0_138;
	setp.lt.u32 	%p261, %r392, %r407;
	@%p261 bra 	$L__BB0_135;
	setp.gt.u32 	%p262, %r392, %r407;
	setp.gt.u32 	%p263, %r391, %r406;
	or.pred  	%p264, %p262, %p263;
	@%p264 bra 	$L__BB0_138;
$L__BB0_135:
	setp.lt.u32 	%p274, %r406, %r391;
	selp.u32 	%r1255, 1, 0, %p274;
	sub.s32 	%r1820, %r406, %r391;
	add.s32 	%r1256, %r1255, %r392;
	max.u32 	%r1257, %r392, %r1256;
	setp.gt.u32 	%p275, %r1257, %r407;
	setp.eq.s32 	%p276, %r392, -1;
	and.pred  	%p277, %p274, %p276;
	or.pred  	%p278, %p275, %p277;
	selp.u32 	%r1258, 1, 0, %p278;
	sub.s32 	%r1819, %r407, %r1256;
	add.s32 	%r1259, %r1258, %r393;
	max.u32 	%r1260, %r393, %r1259;
	setp.gt.u32 	%p279, %r1260, %r408;
	setp.eq.s32 	%p280, %r393, -1;
	and.pred  	%p281, %p278, %p280;
	or.pred  	%p282, %p279, %p281;
	selp.u64 	%rd3506, 1, 0, %p282;
	sub.s32 	%r1818, %r408, %r1259;
	add.s64 	%rd3507, %rd66, %rd3506;
	sub.s64 	%rd5441, %rd69, %rd3507;
	bra.uni 	$L__BB0_139;
$L__BB0_136:
	cvt.u32.u64 	%r430, %rd66;
	cvt.u32.u64 	%r431, %rd69;
	setp.lt.u32 	%p257, %r430, %r431;
	@%p257 bra 	$L__BB0_135;
	setp.le.u32 	%p258, %r430, %r431;
	@%p258 bra 	$L__BB0_131;
$L__BB0_138:
	setp.lt.u32 	%p265, %r391, %r406;
	selp.u32 	%r1249, 1, 0, %p265;
	sub.s32 	%r1820, %r391, %r406;
	add.s32 	%r1250, %r1249, %r407;
	max.u32 	%r1251, %r407, %r1250;
	setp.gt.u32 	%p266, %r1251, %r392;
	setp.eq.s32 	%p267, %r407, -1;
	and.pred  	%p268, %p265, %p267;
	or.pred  	%p269, %p266, %p268;
	selp.u32 	%r1252, 1, 0, %p269;
	sub.s32 	%r1819, %r392, %r1250;
	add.s32 	%r1253, %r1252, %r408;
	max.u32 	%r1254, %r408, %r1253;
	setp.gt.u32 	%p270, %r1254, %r393;
	setp.eq.s32 	%p271, %r408, -1;
	and.pred  	%p272, %p269, %p271;
	or.pred  	%p273, %p270, %p272;
	selp.u64 	%rd3504, 1, 0, %p273;
	sub.s32 	%r1818, %r393, %r1253;
	add.s64 	%rd3505, %rd69, %rd3504;
	sub.s64 	%rd5441, %rd66, %rd3505;
$L__BB0_139:
	cvt.u64.u32 	%rd3520, %r1820;
	mul.wide.u32 	%rd3521, %r1820, %r1820;
	cvt.u32.u64 	%r1261, %rd3521;
	shr.u64 	%rd3522, %rd3521, 32;
	cvt.u64.u32 	%rd3523, %r1819;
	mul.wide.u32 	%rd3524, %r1820, %r1819;
	add.s64 	%rd3525, %rd3522, %rd3524;
	shr.u64 	%rd3526, %rd3525, 32;
	cvt.u64.u32 	%rd3527, %r1818;
	mul.wide.u32 	%rd3528, %r1820, %r1818;
	add.s64 	%rd3529, %rd3526, %rd3528;
	shr.u64 	%rd3530, %rd3529, 32;
	and.b64  	%rd3531, %rd5441, 4294967295;
	mul.lo.s64 	%rd3532, %rd3531, %rd3520;
	add.s64 	%rd3533, %rd3530, %rd3532;
	mul.lo.s32 	%r1262, %r4, %r1261;
	and.b64  	%rd3534, %rd3521, 4294967293;
	mul.wide.u32 	%rd3535, %r1262, %r34;
	add.s64 	%rd3536, %rd3535, %rd3534;
	shr.u64 	%rd3537, %rd3536, 32;
	shr.u64 	%rd3538, %rd3533, 32;
	and.b64  	%rd3539, %rd3525, 4294967295;
	mul.wide.u32 	%rd3540, %r35, %r1262;
	add.s64 	%rd3541, %rd3537, %rd3539;
	add.s64 	%rd3542, %rd3541, %rd3540;
	shr.u64 	%rd3543, %rd3542, 32;
	and.b64  	%rd3544, %rd3529, 4294967295;
	mul.wide.u32 	%rd3545, %r36, %r1262;
	add.s64 	%rd3546, %rd3543, %rd3544;
	add.s64 	%rd3547, %rd3546, %rd3545;
	shr.u64 	%rd3548, %rd3547, 32;
	and.b64  	%rd3549, %rd3533, 4294967295;
	mul.wide.u32 	%rd3550, %r37, %r1262;
	add.s64 	%rd3551, %rd3548, %rd3549;
	add.s64 	%rd3552, %rd3551, %rd3550;
	shr.u64 	%rd3553, %rd3552, 32;
	add.s64 	%rd3554, %rd3553, %rd3538;
	shr.u64 	%rd3555, %rd3554, 32;
	and.b64  	%rd3556, %rd3542, 4294967295;
	add.s64 	%rd3557, %rd3524, %rd3556;
	cvt.u32.u64 	%r1263, %rd3557;
	shr.u64 	%rd3558, %rd3557, 32;
	and.b64  	%rd3559, %rd3547, 4294967295;
	mul.wide.u32 	%rd3560, %r1819, %r1819;
	add.s64 	%rd3561, %rd3558, %rd3559;
	add.s64 	%rd3562, %rd3561, %rd3560;
	shr.u64 	%rd3563, %rd3562, 32;
	and.b64  	%rd3564, %rd3552, 4294967295;
	mul.wide.u32 	%rd3565, %r1819, %r1818;
	add.s64 	%rd3566, %rd3563, %rd3564;
	add.s64 	%rd3567, %rd3566, %rd3565;
	shr.u64 	%rd3568, %rd3567, 32;
	and.b64  	%rd3569, %rd3554, 4294967295;
	mul.lo.s64 	%rd3570, %rd3531, %rd3523;
	add.s64 	%rd3571, %rd3568, %rd3569;
	add.s64 	%rd3572, %rd3571, %rd3570;
	shr.u64 	%rd3573, %rd3572, 32;
	add.s64 	%rd3574, %rd3573, %rd3555;
	mul.lo.s32 	%r1264, %r4, %r1263;
	and.b64  	%rd3575, %rd3557, 4294967295;
	mul.wide.u32 	%rd3576, %r1264, %r34;
	add.s64 	%rd3577, %rd3576, %rd3575;
	shr.u64 	%rd3578, %rd3577, 32;
	shr.u64 	%rd3579, %rd3574, 32;
	and.b64  	%rd3580, %rd3562, 4294967295;
	mul.wide.u32 	%rd3581, %r35, %r1264;
	add.s64 	%rd3582, %rd3578, %rd3580;
	add.s64 	%rd3583, %rd3582, %rd3581;
	shr.u64 	%rd3584, %rd3583, 32;
	and.b64  	%rd3585, %rd3567, 4294967295;
	mul.wide.u32 	%rd3586, %r36, %r1264;
	add.s64 	%rd3587, %rd3584, %rd3585;
	add.s64 	%rd3588, %rd3587, %rd3586;
	shr.u64 	%rd3589, %rd3588, 32;
	and.b64  	%rd3590, %rd3572, 4294967295;
	mul.wide.u32 	%rd3591, %r37, %r1264;
	add.s64 	%rd3592, %rd3589, %rd3590;
	add.s64 	%rd3593, %rd3592, %rd3591;
	shr.u64 	%rd3594, %rd3593, 32;
	and.b64  	%rd3595, %rd3574, 4294967295;
	add.s64 	%rd3596, %rd3594, %rd3595;
	shr.u64 	%rd3597, %rd3596, 32;
	add.s64 	%rd3598, %rd3597, %rd3579;
	and.b64  	%rd3599, %rd3583, 4294967295;
	add.s64 	%rd3600, %rd3528, %rd3599;
	cvt.u32.u64 	%r1265, %rd3600;
	shr.u64 	%rd3601, %rd3600, 32;
	and.b64  	%rd3602, %rd3588, 4294967295;
	add.s64 	%rd3603, %rd3601, %rd3602;
	add.s64 	%rd3604, %rd3603, %rd3565;
	shr.u64 	%rd3605, %rd3604, 32;
	and.b64  	%rd3606, %rd3593, 4294967295;
	mul.wide.u32 	%rd3607, %r1818, %r1818;
	add.s64 	%rd3608, %rd3605, %rd3606;
	add.s64 	%rd3609, %rd3608, %rd3607;
	shr.u64 	%rd3610, %rd3609, 32;
	and.b64  	%rd3611, %rd3596, 4294967295;
	mul.lo.s64 	%rd3612, %rd3531, %rd3527;
	add.s64 	%rd3613, %rd3610, %rd3611;
	add.s64 	%rd3614, %rd3613, %rd3612;
	shr.u64 	%rd3615, %rd3614, 32;
	add.s64 	%rd3616, %rd3615, %rd3598;
	mul.lo.s32 	%r1266, %r4, %r1265;
	and.b64  	%rd3617, %rd3600, 4294967295;
	mul.wide.u32 	%rd3618, %r1266, %r34;
	add.s64 	%rd3619, %rd3618, %rd3617;
	shr.u64 	%rd3620, %rd3619, 32;
	shr.u64 	%rd3621, %rd3616, 32;
	and.b64  	%rd3622, %rd3604, 4294967295;
	mul.wide.u32 	%rd3623, %r35, %r1266;
	add.s64 	%rd3624, %rd3620, %rd3622;
	add.s64 	%rd3625, %rd3624, %rd3623;
	shr.u64 	%rd3626, %rd3625, 32;
	and.b64  	%rd3627, %rd3609, 4294967295;
	mul.wide.u32 	%rd3628, %r36, %r1266;
	add.s64 	%rd3629, %rd3626, %rd3627;
	add.s64 	%rd3630, %rd3629, %rd3628;
	shr.u64 	%rd3631, %rd3630, 32;
	and.b64  	%rd3632, %rd3614, 4294967295;
	mul.wide.u32 	%rd3633, %r37, %r1266;
	add.s64 	%rd3634, %rd3631, %rd3632;
	add.s64 	%rd3635, %rd3634, %rd3633;
	shr.u64 	%rd3636, %rd3635, 32;
	and.b64  	%rd3637, %rd3616, 4294967295;
	add.s64 	%rd3638, %rd3636, %rd3637;
	shr.u64 	%rd3639, %rd3638, 32;
	add.s64 	%rd3640, %rd3639, %rd3621;
	and.b64  	%rd3641, %rd3625, 4294967295;
	add.s64 	%rd3642, %rd3532, %rd3641;
	cvt.u32.u64 	%r1267, %rd3642;
	shr.u64 	%rd3643, %rd3642, 32;
	and.b64  	%rd3644, %rd3630, 4294967295;
	add.s64 	%rd3645, %rd3643, %rd3644;
	add.s64 	%rd3646, %rd3645, %rd3570;
	shr.u64 	%rd3647, %rd3646, 32;
	and.b64  	%rd3648, %rd3635, 4294967295;
	add.s64 	%rd3649, %rd3647, %rd3648;
	add.s64 	%rd3650, %rd3649, %rd3612;
	shr.u64 	%rd3651, %rd3650, 32;
	and.b64  	%rd3652, %rd3638, 4294967295;
	add.s64 	%rd3653, %rd3651, %rd3652;
	mad.lo.s64 	%rd3654, %rd3531, %rd3531, %rd3653;
	shr.u64 	%rd3655, %rd3654, 32;
	add.s64 	%rd3656, %rd3655, %rd3640;
	mul.lo.s32 	%r1268, %r4, %r1267;
	and.b64  	%rd3657, %rd3642, 4294967295;
	mul.wide.u32 	%rd3658, %r1268, %r34;
	add.s64 	%rd3659, %rd3658, %rd3657;
	shr.u64 	%rd3660, %rd3659, 32;
	and.b64  	%rd3661, %rd3646, 4294967295;
	mul.wide.u32 	%rd3662, %r35, %r1268;
	add.s64 	%rd3663, %rd3660, %rd3661;
	add.s64 	%rd3664, %rd3663, %rd3662;
	shr.u64 	%rd3665, %rd3664, 32;
	and.b64  	%rd3666, %rd3650, 4294967295;
	mul.wide.u32 	%rd3667, %r36, %r1268;
	add.s64 	%rd3668, %rd3665, %rd3666;
	add.s64 	%rd3669, %rd3668, %rd3667;
	shr.u64 	%rd3670, %rd3669, 32;
	and.b64  	%rd3671, %rd3654, 4294967295;
	mul.wide.u32 	%rd3672, %r37, %r1268;
	add.s64 	%rd3673, %rd3670, %rd3671;
	add.s64 	%rd3674, %rd3673, %rd3672;
	shr.u64 	%rd3675, %rd3674, 32;
	add.s64 	%rd3676, %rd3675, %rd3656;
	and.b64  	%rd3677, %rd3664, 4294967295;
	cvt.u64.u32 	%rd3678, %r1769;
	mul.lo.s64 	%rd3679, %rd3677, %rd3678;
	cvt.u32.u64 	%r1269, %rd3679;
	shr.u64 	%rd3680, %rd3679, 32;
	cvt.u64.u32 	%rd3681, %r1770;
	mad.lo.s64 	%rd3682, %rd3677, %rd3681, %rd3680;
	shr.u64 	%rd3683, %rd3682, 32;
	cvt.u64.u32 	%rd3684, %r1771;
	mad.lo.s64 	%rd3685, %rd3677, %rd3684, %rd3683;
	shr.u64 	%rd3686, %rd3685, 32;
	cvt.u64.u32 	%rd3687, %r1772;
	mad.lo.s64 	%rd3688, %rd3677, %rd3687, %rd3686;
	mul.lo.s32 	%r1270, %r4, %r1269;
	and.b64  	%rd3689, %rd3679, 4294967295;
	mul.wide.u32 	%rd3690, %r1270, %r34;
	add.s64 	%rd3691, %rd3690, %rd3689;
	shr.u64 	%rd3692, %rd3691, 32;
	shr.u64 	%rd3693, %rd3688, 32;
	and.b64  	%rd3694, %rd3682, 4294967295;
	mul.wide.u32 	%rd3695, %r35, %r1270;
	add.s64 	%rd3696, %rd3692, %rd3694;
	add.s64 	%rd3697, %rd3696, %rd3695;
	shr.u64 	%rd3698, %rd3697, 32;
	and.b64  	%rd3699, %rd3685, 4294967295;
	mul.wide.u32 	%rd3700, %r36, %r1270;
	add.s64 	%rd3701, %rd3698, %rd3699;
	add.s64 	%rd3702, %rd3701, %rd3700;
	shr.u64 	%rd3703, %rd3702, 32;
	and.b64  	%rd3704, %rd3688, 4294967295;
	mul.wide.u32 	%rd3705, %r37, %r1270;
	add.s64 	%rd3706, %rd3703, %rd3704;
	add.s64 	%rd3707, %rd3706, %rd3705;
	shr.u64 	%rd3708, %rd3707, 32;
	add.s64 	%rd3709, %rd3708, %rd3693;
	and.b64  	%rd3710, %rd3669, 4294967295;
	shr.u64 	%rd3711, %rd3709, 32;
	and.b64  	%rd3712, %rd3697, 4294967295;
	mad.lo.s64 	%rd3713, %rd3710, %rd3678, %rd3712;
	cvt.u32.u64 	%r1271, %rd3713;
	shr.u64 	%rd3714, %rd3713, 32;
	and.b64  	%rd3715, %rd3702, 4294967295;
	add.s64 	%rd3716, %rd3714, %rd3715;
	mad.lo.s64 	%rd3717, %rd3710, %rd3681, %rd3716;
	shr.u64 	%rd3718, %rd3717, 32;
	and.b64  	%rd3719, %rd3707, 4294967295;
	add.s64 	%rd3720, %rd3718, %rd3719;
	mad.lo.s64 	%rd3721, %rd3710, %rd3684, %rd3720;
	shr.u64 	%rd3722, %rd3721, 32;
	and.b64  	%rd3723, %rd3709, 4294967295;
	add.s64 	%rd3724, %rd3722, %rd3723;
	mad.lo.s64 	%rd3725, %rd3710, %rd3687, %rd3724;
	shr.u64 	%rd3726, %rd3725, 32;
	add.s64 	%rd3727, %rd3726, %rd3711;
	mul.lo.s32 	%r1272, %r4, %r1271;
	and.b64  	%rd3728, %rd3713, 4294967295;
	mul.wide.u32 	%rd3729, %r1272, %r34;
	add.s64 	%rd3730, %rd3729, %rd3728;
	shr.u64 	%rd3731, %rd3730, 32;
	shr.u64 	%rd3732, %rd3727, 32;
	and.b64  	%rd3733, %rd3717, 4294967295;
	mul.wide.u32 	%rd3734, %r35, %r1272;
	add.s64 	%rd3735, %rd3731, %rd3733;
	add.s64 	%rd3736, %rd3735, %rd3734;
	shr.u64 	%rd3737, %rd3736, 32;
	and.b64  	%rd3738, %rd3721, 4294967295;
	mul.wide.u32 	%rd3739, %r36, %r1272;
	add.s64 	%rd3740, %rd3737, %rd3738;
	add.s64 	%rd3741, %rd3740, %rd3739;
	shr.u64 	%rd3742, %rd3741, 32;
	and.b64  	%rd3743, %rd3725, 4294967295;
	mul.wide.u32 	%rd3744, %r37, %r1272;
	add.s64 	%rd3745, %rd3742, %rd3743;
	add.s64 	%rd3746, %rd3745, %rd3744;
	shr.u64 	%rd3747, %rd3746, 32;
	and.b64  	%rd3748, %rd3727, 4294967295;
	add.s64 	%rd3749, %rd3747, %rd3748;
	shr.u64 	%rd3750, %rd3749, 32;
	add.s64 	%rd3751, %rd3750, %rd3732;
	and.b64  	%rd3752, %rd3674, 4294967295;
	and.b64  	%rd3753, %rd3736, 4294967295;
	mad.lo.s64 	%rd3754, %rd3752, %rd3678, %rd3753;
	cvt.u32.u64 	%r1273, %rd3754;
	shr.u64 	%rd3755, %rd3754, 32;
	and.b64  	%rd3756, %rd3741, 4294967295;
	add.s64 	%rd3757, %rd3755, %rd3756;
	mad.lo.s64 	%rd3758, %rd3752, %rd3681, %rd3757;
	shr.u64 	%rd3759, %rd3758, 32;
	and.b64  	%rd3760, %rd3746, 4294967295;
	add.s64 	%rd3761, %rd3759, %rd3760;
	mad.lo.s64 	%rd3762, %rd3752, %rd3684, %rd3761;
	shr.u64 	%rd3763, %rd3762, 32;
	and.b64  	%rd3764, %rd3749, 4294967295;
	add.s64 	%rd3765, %rd3763, %rd3764;
	mad.lo.s64 	%rd3766, %rd3752, %rd3687, %rd3765;
	shr.u64 	%rd3767, %rd3766, 32;
	add.s64 	%rd3768, %rd3767, %rd3751;
	mul.lo.s32 	%r1274, %r4, %r1273;
	and.b64  	%rd3769, %rd3754, 4294967295;
	mul.wide.u32 	%rd3770, %r1274, %r34;
	add.s64 	%rd3771, %rd3770, %rd3769;
	shr.u64 	%rd3772, %rd3771, 32;
	shr.u64 	%rd3773, %rd3768, 32;
	and.b64  	%rd3774, %rd3758, 4294967295;
	mul.wide.u32 	%rd3775, %r35, %r1274;
	add.s64 	%rd3776, %rd3772, %rd3774;
	add.s64 	%rd3777, %rd3776, %rd3775;
	shr.u64 	%rd3778, %rd3777, 32;
	and.b64  	%rd3779, %rd3762, 4294967295;
	mul.wide.u32 	%rd3780, %r36, %r1274;
	add.s64 	%rd3781, %rd3778, %rd3779;
	add.s64 	%rd3782, %rd3781, %rd3780;
	shr.u64 	%rd3783, %rd3782, 32;
	and.b64  	%rd3784, %rd3766, 4294967295;
	mul.wide.u32 	%rd3785, %r37, %r1274;
	add.s64 	%rd3786, %rd3783, %rd3784;
	add.s64 	%rd3787, %rd3786, %rd3785;
	shr.u64 	%rd3788, %rd3787, 32;
	and.b64  	%rd3789, %rd3768, 4294967295;
	add.s64 	%rd3790, %rd3788, %rd3789;
	shr.u64 	%rd3791, %rd3790, 32;
	and.b64  	%rd3792, %rd3676, 4294967295;
	and.b64  	%rd3793, %rd3777, 4294967295;
	mad.lo.s64 	%rd3794, %rd3792, %rd3678, %rd3793;
	cvt.u32.u64 	%r1275, %rd3794;
	shr.u64 	%rd3795, %rd3794, 32;
	and.b64  	%rd3796, %rd3782, 4294967295;
	add.s64 	%rd3797, %rd3795, %rd3796;
	mad.lo.s64 	%rd3798, %rd3792, %rd3681, %rd3797;
	shr.u64 	%rd3799, %rd3798, 32;
	and.b64  	%rd3800, %rd3787, 4294967295;
	add.s64 	%rd3801, %rd3799, %rd3800;
	mad.lo.s64 	%rd3802, %rd3792, %rd3684, %rd3801;
	shr.u64 	%rd3803, %rd3802, 32;
	and.b64  	%rd3804, %rd3790, 4294967295;
	add.s64 	%rd3805, %rd3803, %rd3804;
	mad.lo.s64 	%rd3806, %rd3792, %rd3687, %rd3805;
	shr.u64 	%rd3807, %rd3806, 32;
	mul.lo.s32 	%r1276, %r4, %r1275;
	and.b64  	%rd3808, %rd3794, 4294967295;
	mul.wide.u32 	%rd3809, %r1276, %r34;
	add.s64 	%rd3810, %rd3809, %rd3808;
	shr.u64 	%rd3811, %rd3810, 32;
	and.b64  	%rd3812, %rd3798, 4294967295;
	mul.wide.u32 	%rd3813, %r35, %r1276;
	add.s64 	%rd3814, %rd3811, %rd3812;
	add.s64 	%rd3815, %rd3814, %rd3813;
	cvt.u32.u64 	%r1829, %rd3815;
	shr.u64 	%rd3816, %rd3815, 32;
	and.b64  	%rd3817, %rd3802, 4294967295;
	mul.wide.u32 	%rd3818, %r36, %r1276;
	add.s64 	%rd3819, %rd3816, %rd3817;
	add.s64 	%rd3820, %rd3819, %rd3818;
	cvt.u32.u64 	%r1857, %rd3820;
	shr.u64 	%rd3821, %rd3820, 32;
	and.b64  	%rd3822, %rd3806, 4294967295;
	mul.wide.u32 	%rd3823, %r37, %r1276;
	add.s64 	%rd3824, %rd3821, %rd3822;
	add.s64 	%rd3825, %rd3824, %rd3823;
	cvt.u32.u64 	%r1858, %rd3825;
	shr.u64 	%rd3826, %rd3825, 32;
	cvt.u32.u64 	%r1277, %rd3826;
	cvt.u32.u64 	%r1278, %rd3807;
	cvt.u32.u64 	%r1279, %rd3791;
	cvt.u32.u64 	%r1280, %rd3773;
	add.s32 	%r1281, %r1279, %r1280;
	add.s32 	%r1282, %r1278, %r1281;
	add.s32 	%r1859, %r1277, %r1282;
	st.local.v4.u32 	[%rd5446], {%r1829, %r1857, %r1858, %r1859};
$L__BB0_140:
	@%p147 bra 	$L__BB0_163;
	.pragma "used_bytes_mask 4095";
	ld.local.v4.u32 	{%r468, %r469, %r470, %r1416}, [%rd62];
	ld.local.v4.u32 	{%r471, %r472, %r473, %r474}, [%rd63];
	add.s32 	%r1417, %r468, %r471;
	setp.lt.u32 	%p348, %r1417, %r468;
	cvt.u64.u32 	%rd4597, %r469;
	cvt.u64.u32 	%rd4598, %r472;
	selp.u64 	%rd4599, 1, 0, %p348;
	add.s64 	%rd4600, %rd4599, %rd4597;
	add.s64 	%rd4601, %rd4600, %rd4598;
	cvt.u64.u32 	%rd4602, %r470;
	cvt.u64.u32 	%rd4603, %r473;
	shr.u64 	%rd4604, %rd4601, 32;
	add.s64 	%rd4605, %rd4604, %rd4602;
	add.s64 	%rd4606, %rd4605, %rd4603;
	{ .reg .b32 tmp; mov.b64 {tmp, %r1418}, %rd4606; }
	add.s32 	%r1419, %r328, %r1418;
	add.s32 	%r1420, %r1419, %r474;
	cvt.u64.u32 	%rd4607, %r1417;
	mul.wide.u32 	%rd4608, %r1417, %r1417;
	cvt.u32.u64 	%r1421, %rd4608;
	shr.u64 	%rd4609, %rd4608, 32;
	and.b64  	%rd4610, %rd4601, 4294967295;
	mul.lo.s64 	%rd4611, %rd4610, %rd4607;
	add.s64 	%rd4612, %rd4609, %rd4611;
	shr.u64 	%rd4613, %rd4612, 32;
	and.b64  	%rd4614, %rd4606, 4294967295;
	mul.lo.s64 	%rd4615, %rd4614, %rd4607;
	add.s64 	%rd4616, %rd4613, %rd4615;
	shr.u64 	%rd4617, %rd4616, 32;
	cvt.u64.u32 	%rd4618, %r1420;
	mul.wide.u32 	%rd4619, %r1417, %r1420;
	add.s64 	%rd4620, %rd4617, %rd4619;
	mul.lo.s32 	%r1422, %r4, %r1421;
	and.b64  	%rd4621, %rd4608, 4294967295;
	mul.wide.u32 	%rd4622, %r1422, %r34;
	add.s64 	%rd4623, %rd4622, %rd4621;
	shr.u64 	%rd4624, %rd4623, 32;
	shr.u64 	%rd4625, %rd4620, 32;
	and.b64  	%rd4626, %rd4612, 4294967295;
	mul.wide.u32 	%rd4627, %r35, %r1422;
	add.s64 	%rd4628, %rd4624, %rd4626;
	add.s64 	%rd4629, %rd4628, %rd4627;
	shr.u64 	%rd4630, %rd4629, 32;
	and.b64  	%rd4631, %rd4616, 4294967295;
	mul.wide.u32 	%rd4632, %r36, %r1422;
	add.s64 	%rd4633, %rd4630, %rd4631;
	add.s64 	%rd4634, %rd4633, %rd4632;
	shr.u64 	%rd4635, %rd4634, 32;
	and.b64  	%rd4636, %rd4620, 4294967295;
	mul.wide.u32 	%rd4637, %r37, %r1422;
	add.s64 	%rd4638, %rd4635, %rd4636;
	add.s64 	%rd4639, %rd4638, %rd4637;
	shr.u64 	%rd4640, %rd4639, 32;
	add.s64 	%rd4641, %rd4640, %rd4625;
	shr.u64 	%rd4642, %rd4641, 32;
	and.b64  	%rd4643, %rd4629, 4294967295;
	add.s64 	%rd4644, %rd4611, %rd4643;
	cvt.u32.u64 	%r1423, %rd4644;
	shr.u64 	%rd4645, %rd4644, 32;
	and.b64  	%rd4646, %rd4634, 4294967295;
	add.s64 	%rd4647, %rd4645, %rd4646;
	mad.lo.s64 	%rd4648, %rd4610, %rd4610, %rd4647;
	shr.u64 	%rd4649, %rd4648, 32;
	and.b64  	%rd4650, %rd4639, 4294967295;
	mul.lo.s64 	%rd4651, %rd4610, %rd4614;
	add.s64 	%rd4652, %rd4649, %rd4650;
	add.s64 	%rd4653, %rd4652, %rd4651;
	shr.u64 	%rd4654, %rd4653, 32;
	and.b64  	%rd4655, %rd4641, 4294967295;
	mul.lo.s64 	%rd4656, %rd4610, %rd4618;
	add.s64 	%rd4657, %rd4654, %rd4655;
	add.s64 	%rd4658, %rd4657, %rd4656;
	shr.u64 	%rd4659, %rd4658, 32;
	add.s64 	%rd4660, %rd4659, %rd4642;
	mul.lo.s32 	%r1424, %r4, %r1423;
	and.b64  	%rd4661, %rd4644, 4294967295;
	mul.wide.u32 	%rd4662, %r1424, %r34;
	add.s64 	%rd4663, %rd4662, %rd4661;
	shr.u64 	%rd4664, %rd4663, 32;
	shr.u64 	%rd4665, %rd4660, 32;
	and.b64  	%rd4666, %rd4648, 4294967295;
	mul.wide.u32 	%rd4667, %r35, %r1424;
	add.s64 	%rd4668, %rd4664, %rd4666;
	add.s64 	%rd4669, %rd4668, %rd4667;
	shr.u64 	%rd4670, %rd4669, 32;
	and.b64  	%rd4671, %rd4653, 4294967295;
	mul.wide.u32 	%rd4672, %r36, %r1424;
	add.s64 	%rd4673, %rd4670, %rd4671;
	add.s64 	%rd4674, %rd4673, %rd4672;
	shr.u64 	%rd4675, %rd4674, 32;
	and.b64  	%rd4676, %rd4658, 4294967295;
	mul.wide.u32 	%rd4677, %r37, %r1424;
	add.s64 	%rd4678, %rd4675, %rd4676;
	add.s64 	%rd4679, %rd4678, %rd4677;
	shr.u64 	%rd4680, %rd4679, 32;
	and.b64  	%rd4681, %rd4660, 4294967295;
	add.s64 	%rd4682, %rd4680, %rd4681;
	shr.u64 	%rd4683, %rd4682, 32;
	add.s64 	%rd4684, %rd4683, %rd4665;
	and.b64  	%rd4685, %rd4669, 4294967295;
	add.s64 	%rd4686, %rd4615, %rd4685;
	cvt.u32.u64 	%r1425, %rd4686;
	shr.u64 	%rd4687, %rd4686, 32;
	and.b64  	%rd4688, %rd4674, 4294967295;
	add.s64 	%rd4689, %rd4687, %rd4688;
	add.s64 	%rd4690, %rd4689, %rd4651;
	shr.u64 	%rd4691, %rd4690, 32;
	and.b64  	%rd4692, %rd4679, 4294967295;
	add.s64 	%rd4693, %rd4691, %rd4692;
	mad.lo.s64 	%rd4694, %rd4614, %rd4614, %rd4693;
	shr.u64 	%rd4695, %rd4694, 32;
	and.b64  	%rd4696, %rd4682, 4294967295;
	mul.lo.s64 	%rd4697, %rd4614, %rd4618;
	add.s64 	%rd4698, %rd4695, %rd4696;
	add.s64 	%rd4699, %rd4698, %rd4697;
	shr.u64 	%rd4700, %rd4699, 32;
	add.s64 	%rd4701, %rd4700, %rd4684;
	mul.lo.s32 	%r1426, %r4, %r1425;
	and.b64  	%rd4702, %rd4686, 4294967295;
	mul.wide.u32 	%rd4703, %r1426, %r34;
	add.s64 	%rd4704, %rd4703, %rd4702;
	shr.u64 	%rd4705, %rd4704, 32;
	shr.u64 	%rd4706, %rd4701, 32;
	and.b64  	%rd4707, %rd4690, 4294967295;
	mul.wide.u32 	%rd4708, %r35, %r1426;
	add.s64 	%rd4709, %rd4705, %rd4707;
	add.s64 	%rd4710, %rd4709, %rd4708;
	shr.u64 	%rd4711, %rd4710, 32;
	and.b64  	%rd4712, %rd4694, 4294967295;
	mul.wide.u32 	%rd4713, %r36, %r1426;
	add.s64 	%rd4714, %rd4711, %rd4712;
	add.s64 	%rd4715, %rd4714, %rd4713;
	shr.u64 	%rd4716, %rd4715, 32;
	and.b64  	%rd4717, %rd4699, 4294967295;
	mul.wide.u32 	%rd4718, %r37, %r1426;
	add.s64 	%rd4719, %rd4716, %rd4717;
	add.s64 	%rd4720, %rd4719, %rd4718;
	shr.u64 	%rd4721, %rd4720, 32;
	and.b64  	%rd4722, %rd4701, 4294967295;
	add.s64 	%rd4723, %rd4721, %rd4722;
	shr.u64 	%rd4724, %rd4723, 32;
	add.s64 	%rd4725, %rd4724, %rd4706;
	and.b64  	%rd4726, %rd4710, 4294967295;
	add.s64 	%rd4727, %rd4619, %rd4726;
	cvt.u32.u64 	%r1427, %rd4727;
	shr.u64 	%rd4728, %rd4727, 32;
	and.b64  	%rd4729, %rd4715, 4294967295;
	add.s64 	%rd4730, %rd4728, %rd4729;
	add.s64 	%rd4731, %rd4730, %rd4656;
	shr.u64 	%rd4732, %rd4731, 32;
	and.b64  	%rd4733, %rd4720, 4294967295;
	add.s64 	%rd4734, %rd4732, %rd4733;
	add.s64 	%rd4735, %rd4734, %rd4697;
	shr.u64 	%rd4736, %rd4735, 32;
	and.b64  	%rd4737, %rd4723, 4294967295;
	mul.wide.u32 	%rd4738, %r1420, %r1420;
	add.s64 	%rd4739, %rd4736, %rd4737;
	add.s64 	%rd4740, %rd4739, %rd4738;
	shr.u64 	%rd4741, %rd4740, 32;
	add.s64 	%rd4742, %rd4741, %rd4725;
	mul.lo.s32 	%r1428, %r4, %r1427;
	and.b64  	%rd4743, %rd4727, 4294967295;
	mul.wide.u32 	%rd4744, %r1428, %r34;
	add.s64 	%rd4745, %rd4744, %rd4743;
	shr.u64 	%rd4746, %rd4745, 32;
	and.b64  	%rd4747, %rd4731, 4294967295;
	mul.wide.u32 	%rd4748, %r35, %r1428;
	add.s64 	%rd4749, %rd4746, %rd4747;
	add.s64 	%rd78, %rd4749, %rd4748;
	shr.u64 	%rd4750, %rd78, 32;
	and.b64  	%rd4751, %rd4735, 4294967295;
	mul.wide.u32 	%rd4752, %r36, %r1428;
	add.s64 	%rd4753, %rd4750, %rd4751;
	add.s64 	%rd79, %rd4753, %rd4752;
	shr.u64 	%rd4754, %rd79, 32;
	and.b64  	%rd4755, %rd4740, 4294967295;
	mul.wide.u32 	%rd4756, %r37, %r1428;
	add.s64 	%rd4757, %rd4754, %rd4755;
	add.s64 	%rd80, %rd4757, %rd4756;
	shr.u64 	%rd4758, %rd80, 32;
	add.s64 	%rd81, %rd4758, %rd4742;
	setp.lt.u32 	%p349, %r328, %r474;
	@%p349 bra 	$L__BB0_142;
	bra.uni 	$L__BB0_147;
$L__BB0_142:
	setp.lt.u32 	%p366, %r471, %r468;
	selp.u32 	%r1437, 1, 0, %p366;
	sub.s32 	%r1835, %r471, %r468;
	add.s32 	%r1438, %r469, %r1437;
	max.u32 	%r1439, %r469, %r1438;
	setp.gt.u32 	%p367, %r1439, %r472;
	setp.eq.s32 	%p368, %r469, -1;
	and.pred  	%p369, %p366, %p368;
	or.pred  	%p370, %p367, %p369;
	selp.u32 	%r1440, 1, 0, %p370;
	sub.s32 	%r1834, %r472, %r1438;
	add.s32 	%r1441, %r470, %r1440;
	max.u32 	%r1442, %r470, %r1441;
	setp.gt.u32 	%p371, %r1442, %r473;
	setp.eq.s32 	%p372, %r470, -1;
	and.pred  	%p373, %p370, %p372;
	or.pred  	%p374, %p371, %p373;
	selp.u32 	%r1443, 1, 0, %p374;
	sub.s32 	%r1833, %r473, %r1441;
	add.s32 	%r1444, %r328, %r1443;
	sub.s32 	%r1832, %r474, %r1444;
	bra.uni 	$L__BB0_149;
$L__BB0_143:
	setp.lt.u32 	%p351, %r470, %r473;
	@%p351 bra 	$L__BB0_142;
	setp.gt.u32 	%p352, %r470, %r473;
	@%p352 bra 	$L__BB0_148;
	setp.lt.u32 	%p353, %r469, %r472;
	@%p353 bra 	$L__BB0_142;
	setp.gt.u32 	%p354, %r469, %r472;
	setp.gt.u32 	%p355, %r468, %r471;
	or.pred  	%p356, %p354, %p355;
	@%p356 bra 	$L__BB0_148;
	bra.uni 	$L__BB0_142;
$L__BB0_147:
	setp.le.u32 	%p350, %r328, %r474;
	@%p350 bra 	$L__BB0_143;
$L__BB0_148:
	setp.lt.u32 	%p357, %r468, %r471;
	selp.u32 	%r1429, 1, 0, %p357;
	sub.s32 	%r1835, %r468, %r471;
	add.s32 	%r1430, %r472, %r1429;
	max.u32 	%r1431, %r472, %r1430;
	setp.gt.u32 	%p358, %r1431, %r469;
	setp.eq.s32 	%p359, %r472, -1;
	and.pred  	%p360, %p357, %p359;
	or.pred  	%p361, %p358, %p360;
	selp.u32 	%r1432, 1, 0, %p361;
	sub.s32 	%r1834, %r469, %r1430;
	add.s32 	%r1433, %r473, %r1432;
	max.u32 	%r1434, %r473, %r1433;
	setp.gt.u32 	%p362, %r1434, %r470;
	setp.eq.s32 	%p363, %r473, -1;
	and.pred  	%p364, %p361, %p363;
	or.pred  	%p365, %p362, %p364;
	selp.u32 	%r1435, 1, 0, %p365;
	sub.s32 	%r1833, %r470, %r1433;
	add.s32 	%r1436, %r474, %r1435;
	sub.s32 	%r1832, %r328, %r1436;
$L__BB0_149:
	mul.wide.u32 	%rd4759, %r1835, %r1835;
	cvt.u32.u64 	%r1445, %rd4759;
	shr.u64 	%rd4760, %rd4759, 32;
	mul.wide.u32 	%rd4761, %r1835, %r1834;
	add.s64 	%rd4762, %rd4760, %rd4761;
	shr.u64 	%rd4763, %rd4762, 32;
	mul.wide.u32 	%rd4764, %r1835, %r1833;
	add.s64 	%rd4765, %rd4763, %rd4764;
	shr.u64 	%rd4766, %rd4765, 32;
	mul.wide.u32 	%rd4767, %r1835, %r1832;
	add.s64 	%rd4768, %rd4766, %rd4767;
	mul.lo.s32 	%r1446, %r4, %r1445;
	and.b64  	%rd4769, %rd4759, 4294967293;
	mul.wide.u32 	%rd4770, %r1446, %r34;
	add.s64 	%rd4771, %rd4770, %rd4769;
	shr.u64 	%rd4772, %rd4771, 32;
	shr.u64 	%rd4773, %rd4768, 32;
	and.b64  	%rd4774, %rd4762, 4294967295;
	mul.wide.u32 	%rd4775, %r35, %r1446;
	add.s64 	%rd4776, %rd4772, %rd4774;
	add.s64 	%rd4777, %rd4776, %rd4775;
	shr.u64 	%rd4778, %rd4777, 32;
	and.b64  	%rd4779, %rd4765, 4294967295;
	mul.wide.u32 	%rd4780, %r36, %r1446;
	add.s64 	%rd4781, %rd4778, %rd4779;
	add.s64 	%rd4782, %rd4781, %rd4780;
	shr.u64 	%rd4783, %rd4782, 32;
	and.b64  	%rd4784, %rd4768, 4294967295;
	mul.wide.u32 	%rd4785, %r37, %r1446;
	add.s64 	%rd4786, %rd4783, %rd4784;
	add.s64 	%rd4787, %rd4786, %rd4785;
	shr.u64 	%rd4788, %rd4787, 32;
	add.s64 	%rd4789, %rd4788, %rd4773;
	shr.u64 	%rd4790, %rd4789, 32;
	and.b64  	%rd4791, %rd4777, 4294967295;
	add.s64 	%rd4792, %rd4761, %rd4791;
	cvt.u32.u64 	%r1447, %rd4792;
	shr.u64 	%rd4793, %rd4792, 32;
	and.b64  	%rd4794, %rd4782, 4294967295;
	mul.wide.u32 	%rd4795, %r1834, %r1834;
	add.s64 	%rd4796, %rd4793, %rd4794;
	add.s64 	%rd4797, %rd4796, %rd4795;
	shr.u64 	%rd4798, %rd4797, 32;
	and.b64  	%rd4799, %rd4787, 4294967295;
	mul.wide.u32 	%rd4800, %r1834, %r1833;
	add.s64 	%rd4801, %rd4798, %rd4799;
	add.s64 	%rd4802, %rd4801, %rd4800;
	shr.u64 	%rd4803, %rd4802, 32;
	and.b64  	%rd4804, %rd4789, 4294967295;
	mul.wide.u32 	%rd4805, %r1834, %r1832;
	add.s64 	%rd4806, %rd4803, %rd4804;
	add.s64 	%rd4807, %rd4806, %rd4805;
	shr.u64 	%rd4808, %rd4807, 32;
	add.s64 	%rd4809, %rd4808, %rd4790;
	mul.lo.s32 	%r1448, %r4, %r1447;
	and.b64  	%rd4810, %rd4792, 4294967295;
	mul.wide.u32 	%rd4811, %r1448, %r34;
	add.s64 	%rd4812, %rd4811, %rd4810;
	shr.u64 	%rd4813, %rd4812, 32;
	shr.u64 	%rd4814, %rd4809, 32;
	and.b64  	%rd4815, %rd4797, 4294967295;
	mul.wide.u32 	%rd4816, %r35, %r1448;
	add.s64 	%rd4817, %rd4813, %rd4815;
	add.s64 	%rd4818, %rd4817, %rd4816;
	shr.u64 	%rd4819, %rd4818, 32;
	and.b64  	%rd4820, %rd4802, 4294967295;
	mul.wide.u32 	%rd4821, %r36, %r1448;
	add.s64 	%rd4822, %rd4819, %rd4820;
	add.s64 	%rd4823, %rd4822, %rd4821;
	shr.u64 	%rd4824, %rd4823, 32;
	and.b64  	%rd4825, %rd4807, 4294967295;
	mul.wide.u32 	%rd4826, %r37, %r1448;
	add.s64 	%rd4827, %rd4824, %rd4825;
	add.s64 	%rd4828, %rd4827, %rd4826;
	shr.u64 	%rd4829, %rd4828, 32;
	and.b64  	%rd4830, %rd4809, 4294967295;
	add.s64 	%rd4831, %rd4829, %rd4830;
	shr.u64 	%rd4832, %rd4831, 32;
	add.s64 	%rd4833, %rd4832, %rd4814;
	and.b64  	%rd4834, %rd4818, 4294967295;
	add.s64 	%rd4835, %rd4764, %rd4834;
	cvt.u32.u64 	%r1449, %rd4835;
	shr.u64 	%rd4836, %rd4835, 32;
	and.b64  	%rd4837, %rd4823, 4294967295;
	add.s64 	%rd4838, %rd4836, %rd4837;
	add.s64 	%rd4839, %rd4838, %rd4800;
	shr.u64 	%rd4840, %rd4839, 32;
	and.b64  	%rd4841, %rd4828, 4294967295;
	mul.wide.u32 	%rd4842, %r1833, %r1833;
	add.s64 	%rd4843, %rd4840, %rd4841;
	add.s64 	%rd4844, %rd4843, %rd4842;
	shr.u64 	%rd4845, %rd4844, 32;
	and.b64  	%rd4846, %rd4831, 4294967295;
	mul.wide.u32 	%rd4847, %r1833, %r1832;
	add.s64 	%rd4848, %rd4845, %rd4846;
	add.s64 	%rd4849, %rd4848, %rd4847;
	shr.u64 	%rd4850, %rd4849, 32;
	add.s64 	%rd4851, %rd4850, %rd4833;
	mul.lo.s32 	%r1450, %r4, %r1449;
	and.b64  	%rd4852, %rd4835, 4294967295;
	mul.wide.u32 	%rd4853, %r1450, %r34;
	add.s64 	%rd4854, %rd4853, %rd4852;
	shr.u64 	%rd4855, %rd4854, 32;
	shr.u64 	%rd4856, %rd4851, 32;
	and.b64  	%rd4857, %rd4839, 4294967295;
	mul.wide.u32 	%rd4858, %r35, %r1450;
	add.s64 	%rd4859, %rd4855, %rd4857;
	add.s64 	%rd4860, %rd4859, %rd4858;
	shr.u64 	%rd4861, %rd4860, 32;
	and.b64  	%rd4862, %rd4844, 4294967295;
	mul.wide.u32 	%rd4863, %r36, %r1450;
	add.s64 	%rd4864, %rd4861, %rd4862;
	add.s64 	%rd4865, %rd4864, %rd4863;
	shr.u64 	%rd4866, %rd4865, 32;
	and.b64  	%rd4867, %rd4849, 4294967295;
	mul.wide.u32 	%rd4868, %r37, %r1450;
	add.s64 	%rd4869, %rd4866, %rd4867;
	add.s64 	%rd4870, %rd4869, %rd4868;
	shr.u64 	%rd4871, %rd4870, 32;
	and.b64  	%rd4872, %rd4851, 4294967295;
	add.s64 	%rd4873, %rd4871, %rd4872;
	shr.u64 	%rd4874, %rd4873, 32;
	add.s64 	%rd4875, %rd4874, %rd4856;
	and.b64  	%rd4876, %rd4860, 4294967295;
	add.s64 	%rd4877, %rd4767, %rd4876;
	cvt.u32.u64 	%r1451, %rd4877;
	shr.u64 	%rd4878, %rd4877, 32;
	and.b64  	%rd4879, %rd4865, 4294967295;
	add.s64 	%rd4880, %rd4878, %rd4879;
	add.s64 	%rd4881, %rd4880, %rd4805;
	shr.u64 	%rd4882, %rd4881, 32;
	and.b64  	%rd4883, %rd4870, 4294967295;
	add.s64 	%rd4884, %rd4882, %rd4883;
	add.s64 	%rd4885, %rd4884, %rd4847;
	shr.u64 	%rd4886, %rd4885, 32;
	and.b64  	%rd4887, %rd4873, 4294967295;
	mul.wide.u32 	%rd4888, %r1832, %r1832;
	add.s64 	%rd4889, %rd4886, %rd4887;
	add.s64 	%rd4890, %rd4889, %rd4888;
	shr.u64 	%rd4891, %rd4890, 32;
	add.s64 	%rd4892, %rd4891, %rd4875;
	mul.lo.s32 	%r1452, %r4, %r1451;
	and.b64  	%rd4893, %rd4877, 4294967295;
	mul.wide.u32 	%rd4894, %r1452, %r34;
	add.s64 	%rd4895, %rd4894, %rd4893;
	shr.u64 	%rd4896, %rd4895, 32;
	and.b64  	%rd4897, %rd4881, 4294967295;
	mul.wide.u32 	%rd4898, %r35, %r1452;
	add.s64 	%rd4899, %rd4896, %rd4897;
	add.s64 	%rd82, %rd4899, %rd4898;
	cvt.u32.u64 	%r487, %rd82;
	shr.u64 	%rd4900, %rd82, 32;
	and.b64  	%rd4901, %rd4885, 4294967295;
	mul.wide.u32 	%rd4902, %r36, %r1452;
	add.s64 	%rd4903, %rd4900, %rd4901;
	add.s64 	%rd83, %rd4903, %rd4902;
	cvt.u32.u64 	%r488, %rd83;
	shr.u64 	%rd4904, %rd83, 32;
	and.b64  	%rd4905, %rd4890, 4294967295;
	mul.wide.u32 	%rd4906, %r37, %r1452;
	add.s64 	%rd4907, %rd4904, %rd4905;
	add.s64 	%rd84, %rd4907, %rd4906;
	cvt.u32.u64 	%r489, %rd84;
	shr.u64 	%rd4908, %rd84, 32;
	add.s64 	%rd85, %rd4908, %rd4892;
	cvt.u32.u64 	%r490, %rd85;
	cvt.u32.u64 	%r491, %rd81;
	setp.lt.u32 	%p375, %r491, %r490;
	@%p375 bra 	$L__BB0_156;
	cvt.u32.u64 	%r492, %rd80;
	setp.gt.u32 	%p376, %r491, %r490;
	@%p376 bra 	$L__BB0_155;
	setp.lt.u32 	%p377, %r492, %r489;
	@%p377 bra 	$L__BB0_156;
	setp.gt.u32 	%p378, %r492, %r489;
	@%p378 bra 	$L__BB0_155;
	cvt.u32.u64 	%r1453, %rd79;
	setp.lt.u32 	%p379, %r1453, %r488;
	@%p379 bra 	$L__BB0_156;
	cvt.u32.u64 	%r1454, %rd79;
	setp.le.u32 	%p380, %r1454, %r488;
	cvt.u32.u64 	%r1455, %rd78;
	setp.lt.u32 	%p381, %r1455, %r487;
	and.pred  	%p382, %p380, %p381;
	@%p382 bra 	$L__BB0_156;
$L__BB0_155:
	cvt.u32.u64 	%r1456, %rd78;
	setp.lt.u32 	%p383, %r1456, %r487;
	selp.u32 	%r1457, 1, 0, %p383;
	sub.s32 	%r1839, %r1456, %r487;
	cvt.u32.u64 	%r1458, %rd79;
	add.s32 	%r1459, %r1457, %r488;
	max.u32 	%r1460, %r488, %r1459;
	setp.gt.u32 	%p384, %r1460, %r1458;
	setp.eq.s32 	%p385, %r488, -1;
	and.pred  	%p386, %p383, %p385;
	or.pred  	%p387, %p384, %p386;
	selp.u32 	%r1461, 1, 0, %p387;
	sub.s32 	%r1838, %r1458, %r1459;
	add.s32 	%r1462, %r1461, %r489;
	max.u32 	%r1463, %r489, %r1462;
	setp.gt.u32 	%p388, %r1463, %r492;
	setp.eq.s32 	%p389, %r489, -1;
	and.pred  	%p390, %p387, %p389;
	or.pred  	%p391, %p388, %p390;
	selp.u32 	%r1464, 1, 0, %p391;
	sub.s32 	%r1837, %r492, %r1462;
	add.s32 	%r1465, %r1464, %r490;
	sub.s32 	%r1836, %r491, %r1465;
	bra.uni 	$L__BB0_157;
$L__BB0_156:
	cvt.u32.u64 	%r1466, %rd78;
	cvt.u32.u64 	%r1467, %rd82;
	setp.lt.u32 	%p392, %r1467, %r1466;
	selp.u32 	%r1468, 1, 0, %p392;
	sub.s32 	%r1469, %r1467, %r1466;
	cvt.u32.u64 	%r1470, %rd79;
	add.s32 	%r1471, %r1468, %r1470;
	max.u32 	%r1472, %r1470, %r1471;
	setp.gt.u32 	%p393, %r1472, %r488;
	setp.eq.s32 	%p394, %r1470, -1;
	and.pred  	%p395, %p392, %p394;
	or.pred  	%p396, %p393, %p395;
	selp.u32 	%r1473, 1, 0, %p396;
	sub.s32 	%r1474, %r488, %r1471;
	cvt.u32.u64 	%r1475, %rd80;
	add.s32 	%r1476, %r1473, %r1475;
	max.u32 	%r1477, %r1475, %r1476;
	setp.gt.u32 	%p397, %r1477, %r489;
	setp.eq.s32 	%p398, %r1475, -1;
	and.pred  	%p399, %p396, %p398;
	or.pred  	%p400, %p397, %p399;
	selp.u32 	%r1478, 1, 0, %p400;
	sub.s32 	%r1479, %r489, %r1476;
	add.s32 	%r1480, %r1478, %r491;
	sub.s32 	%r1481, %r1480, %r490;
	setp.lt.u32 	%p401, %r34, %r1469;
	selp.u32 	%r1482, 1, 0, %p401;
	sub.s32 	%r1839, %r34, %r1469;
	add.s32 	%r1483, %r1474, %r1482;
	max.u32 	%r1484, %r1474, %r1483;
	setp.gt.u32 	%p402, %r1484, %r35;
	setp.eq.s32 	%p403, %r1474, -1;
	and.pred  	%p404, %p401, %p403;
	or.pred  	%p405, %p402, %p404;
	selp.u32 	%r1486, 1, 0, %p405;
	sub.s32 	%r1838, %r35, %r1483;
	add.s32 	%r1487, %r1479, %r1486;
	max.u32 	%r1488, %r1479, %r1487;
	setp.gt.u32 	%p406, %r1488, %r36;
	setp.eq.s32 	%p407, %r1479, -1;
	and.pred  	%p408, %p405, %p407;
	or.pred  	%p409, %p406, %p408;
	selp.s32 	%r1489, -1, 0, %p409;
	sub.s32 	%r1837, %r36, %r1487;
	add.s32 	%r1490, %r1481, %r1489;
	add.s32 	%r1836, %r1490, %r37;
$L__BB0_157:
	and.b64  	%rd4909, %rd82, 4294967295;
	and.b64  	%rd4910, %rd78, 4294967295;
	mul.lo.s64 	%rd4911, %rd4909, %rd4910;
	cvt.u32.u64 	%r1491, %rd4911;
	shr.u64 	%rd4912, %rd4911, 32;
	and.b64  	%rd4913, %rd79, 4294967295;
	mad.lo.s64 	%rd4914, %rd4909, %rd4913, %rd4912;
	shr.u64 	%rd4915, %rd4914, 32;
	and.b64  	%rd4916, %rd80, 4294967295;
	mad.lo.s64 	%rd4917, %rd4909, %rd4916, %rd4915;
	shr.u64 	%rd4918, %rd4917, 32;
	and.b64  	%rd4919, %rd81, 4294967295;
	mad.lo.s64 	%rd4920, %rd4909, %rd4919, %rd4918;
	mul.lo.s32 	%r1492, %r4, %r1491;
	and.b64  	%rd4921, %rd4911, 4294967295;
	mul.wide.u32 	%rd4922, %r1492, %r34;
	add.s64 	%rd4923, %rd4922, %rd4921;
	shr.u64 	%rd4924, %rd4923, 32;
	shr.u64 	%rd4925, %rd4920, 32;
	and.b64  	%rd4926, %rd4914, 4294967295;
	mul.wide.u32 	%rd4927, %r35, %r1492;
	add.s64 	%rd4928, %rd4924, %rd4926;
	add.s64 	%rd4929, %rd4928, %rd4927;
	shr.u64 	%rd4930, %rd4929, 32;
	and.b64  	%rd4931, %rd4917, 4294967295;
	mul.wide.u32 	%rd4932, %r36, %r1492;
	add.s64 	%rd4933, %rd4930, %rd4931;
	add.s64 	%rd4934, %rd4933, %rd4932;
	shr.u64 	%rd4935, %rd4934, 32;
	and.b64  	%rd4936, %rd4920, 4294967295;
	mul.wide.u32 	%rd4937, %r37, %r1492;
	add.s64 	%rd4938, %rd4935, %rd4936;
	add.s64 	%rd4939, %rd4938, %rd4937;
	shr.u64 	%rd4940, %rd4939, 32;
	add.s64 	%rd4941, %rd4940, %rd4925;
	and.b64  	%rd4942, %rd83, 4294967295;
	shr.u64 	%rd4943, %rd4941, 32;
	and.b64  	%rd4944, %rd4929, 4294967295;
	mad.lo.s64 	%rd4945, %rd4942, %rd4910, %rd4944;
	cvt.u32.u64 	%r1493, %rd4945;
	shr.u64 	%rd4946, %rd4945, 32;
	and.b64  	%rd4947, %rd4934, 4294967295;
	add.s64 	%rd4948, %rd4946, %rd4947;
	mad.lo.s64 	%rd4949, %rd4942, %rd4913, %rd4948;
	shr.u64 	%rd4950, %rd4949, 32;
	and.b64  	%rd4951, %rd4939, 4294967295;
	add.s64 	%rd4952, %rd4950, %rd4951;
	mad.lo.s64 	%rd4953, %rd4942, %rd4916, %rd4952;
	shr.u64 	%rd4954, %rd4953, 32;
	and.b64  	%rd4955, %rd4941, 4294967295;
	add.s64 	%rd4956, %rd4954, %rd4955;
	mad.lo.s64 	%rd4957, %rd4942, %rd4919, %rd4956;
	shr.u64 	%rd4958, %rd4957, 32;
	add.s64 	%rd4959, %rd4958, %rd4943;
	mul.lo.s32 	%r1494, %r4, %r1493;
	and.b64  	%rd4960, %rd4945, 4294967295;
	mul.wide.u32 	%rd4961, %r1494, %r34;
	add.s64 	%rd4962, %rd4961, %rd4960;
	shr.u64 	%rd4963, %rd4962, 32;
	shr.u64 	%rd4964, %rd4959, 32;
	and.b64  	%rd4965, %rd4949, 4294967295;
	mul.wide.u32 	%rd4966, %r35, %r1494;
	add.s64 	%rd4967, %rd4963, %rd4965;
	add.s64 	%rd4968, %rd4967, %rd4966;
	shr.u64 	%rd4969, %rd4968, 32;
	and.b64  	%rd4970, %rd4953, 4294967295;
	mul.wide.u32 	%rd4971, %r36, %r1494;
	add.s64 	%rd4972, %rd4969, %rd4970;
	add.s64 	%rd4973, %rd4972, %rd4971;
	shr.u64 	%rd4974, %rd4973, 32;
	and.b64  	%rd4975, %rd4957, 4294967295;
	mul.wide.u32 	%rd4976, %r37, %r1494;
	add.s64 	%rd4977, %rd4974, %rd4975;
	add.s64 	%rd4978, %rd4977, %rd4976;
	shr.u64 	%rd4979, %rd4978, 32;
	and.b64  	%rd4980, %rd4959, 4294967295;
	add.s64 	%rd4981, %rd4979, %rd4980;
	shr.u64 	%rd4982, %rd4981, 32;
	add.s64 	%rd4983, %rd4982, %rd4964;
	and.b64  	%rd4984, %rd84, 4294967295;
	and.b64  	%rd4985, %rd4968, 4294967295;
	mad.lo.s64 	%rd4986, %rd4984, %rd4910, %rd4985;
	cvt.u32.u64 	%r1495, %rd4986;
	shr.u64 	%rd4987, %rd4986, 32;
	and.b64  	%rd4988, %rd4973, 4294967295;
	add.s64 	%rd4989, %rd4987, %rd4988;
	mad.lo.s64 	%rd4990, %rd4984, %rd4913, %rd4989;
	shr.u64 	%rd4991, %rd4990, 32;
	and.b64  	%rd4992, %rd4978, 4294967295;
	add.s64 	%rd4993, %rd4991, %rd4992;
	mad.lo.s64 	%rd4994, %rd4984, %rd4916, %rd4993;
	shr.u64 	%rd4995, %rd4994, 32;
	and.b64  	%rd4996, %rd4981, 4294967295;
	add.s64 	%rd4997, %rd4995, %rd4996;
	mad.lo.s64 	%rd4998, %rd4984, %rd4919, %rd4997;
	shr.u64 	%rd4999, %rd4998, 32;
	add.s64 	%rd5000, %rd4999, %rd4983;
	mul.lo.s32 	%r1496, %r4, %r1495;
	and.b64  	%rd5001, %rd4986, 4294967295;
	mul.wide.u32 	%rd5002, %r1496, %r34;
	add.s64 	%rd5003, %rd5002, %rd5001;
	shr.u64 	%rd5004, %rd5003, 32;
	shr.u64 	%rd5005, %rd5000, 32;
	and.b64  	%rd5006, %rd4990, 4294967295;
	mul.wide.u32 	%rd5007, %r35, %r1496;
	add.s64 	%rd5008, %rd5004, %rd5006;
	add.s64 	%rd5009, %rd5008, %rd5007;
	shr.u64 	%rd5010, %rd5009, 32;
	and.b64  	%rd5011, %rd4994, 4294967295;
	mul.wide.u32 	%rd5012, %r36, %r1496;
	add.s64 	%rd5013, %rd5010, %rd5011;
	add.s64 	%rd5014, %rd5013, %rd5012;
	shr.u64 	%rd5015, %rd5014, 32;
	and.b64  	%rd5016, %rd4998, 4294967295;
	mul.wide.u32 	%rd5017, %r37, %r1496;
	add.s64 	%rd5018, %rd5015, %rd5016;
	add.s64 	%rd5019, %rd5018, %rd5017;
	shr.u64 	%rd5020, %rd5019, 32;
	and.b64  	%rd5021, %rd5000, 4294967295;
	add.s64 	%rd5022, %rd5020, %rd5021;
	shr.u64 	%rd5023, %rd5022, 32;
	and.b64  	%rd5024, %rd85, 4294967295;
	and.b64  	%rd5025, %rd5009, 4294967295;
	mad.lo.s64 	%rd5026, %rd5024, %rd4910, %rd5025;
	cvt.u32.u64 	%r1497, %rd5026;
	shr.u64 	%rd5027, %rd5026, 32;
	and.b64  	%rd5028, %rd5014, 4294967295;
	add.s64 	%rd5029, %rd5027, %rd5028;
	mad.lo.s64 	%rd5030, %rd5024, %rd4913, %rd5029;
	shr.u64 	%rd5031, %rd5030, 32;
	and.b64  	%rd5032, %rd5019, 4294967295;
	add.s64 	%rd5033, %rd5031, %rd5032;
	mad.lo.s64 	%rd5034, %rd5024, %rd4916, %rd5033;
	shr.u64 	%rd5035, %rd5034, 32;
	and.b64  	%rd5036, %rd5022, 4294967295;
	add.s64 	%rd5037, %rd5035, %rd5036;
	mad.lo.s64 	%rd5038, %rd5024, %rd4919, %rd5037;
	shr.u64 	%rd5039, %rd5038, 32;
	mul.lo.s32 	%r1498, %r4, %r1497;
	and.b64  	%rd5040, %rd5026, 4294967295;
	mul.wide.u32 	%rd5041, %r1498, %r34;
	add.s64 	%rd5042, %rd5041, %rd5040;
	shr.u64 	%rd5043, %rd5042, 32;
	and.b64  	%rd5044, %rd5030, 4294967295;
	mul.wide.u32 	%rd5045, %r35, %r1498;
	add.s64 	%rd5046, %rd5043, %rd5044;
	add.s64 	%rd5047, %rd5046, %rd5045;
	cvt.u32.u64 	%r1867, %rd5047;
	shr.u64 	%rd5048, %rd5047, 32;
	and.b64  	%rd5049, %rd5034, 4294967295;
	mul.wide.u32 	%rd5050, %r36, %r1498;
	add.s64 	%rd5051, %rd5048, %rd5049;
	add.s64 	%rd5052, %rd5051, %rd5050;
	cvt.u32.u64 	%r1853, %rd5052;
	shr.u64 	%rd5053, %rd5052, 32;
	and.b64  	%rd5054, %rd5038, 4294967295;
	mul.wide.u32 	%rd5055, %r37, %r1498;
	add.s64 	%rd5056, %rd5053, %rd5054;
	add.s64 	%rd5057, %rd5056, %rd5055;
	cvt.u32.u64 	%r1854, %rd5057;
	shr.u64 	%rd5058, %rd5057, 32;
	cvt.u32.u64 	%r1499, %rd5058;
	cvt.u32.u64 	%r1500, %rd5039;
	cvt.u32.u64 	%r1501, %rd5023;
	cvt.u32.u64 	%r1502, %rd5005;
	add.s32 	%r1503, %r1501, %r1502;
	add.s32 	%r1504, %r1500, %r1503;
	add.s32 	%r631, %r1499, %r1504;
	st.local.v4.u32 	[%rd5449], {%r1867, %r1853, %r1854, %r631};
	cvt.u64.u32 	%rd5059, %r1839;
	mul.lo.s64 	%rd5060, %rd46, %rd5059;
	cvt.u32.u64 	%r1505, %rd5060;
	shr.u64 	%rd5061, %rd5060, 32;
	mad.lo.s64 	%rd5062, %rd47, %rd5059, %rd5061;
	shr.u64 	%rd5063, %rd5062, 32;
	mad.lo.s64 	%rd5064, %rd48, %rd5059, %rd5063;
	shr.u64 	%rd5065, %rd5064, 32;
	mad.lo.s64 	%rd5066, %rd49, %rd5059, %rd5065;
	mul.lo.s32 	%r1506, %r4, %r1505;
	and.b64  	%rd5067, %rd5060, 4294967295;
	mul.wide.u32 	%rd5068, %r1506, %r34;
	add.s64 	%rd5069, %rd5068, %rd5067;
	shr.u64 	%rd5070, %rd5069, 32;
	shr.u64 	%rd5071, %rd5066, 32;
	and.b64  	%rd5072, %rd5062, 4294967295;
	mul.wide.u32 	%rd5073, %r35, %r1506;
	add.s64 	%rd5074, %rd5070, %rd5072;
	add.s64 	%rd5075, %rd5074, %rd5073;
	shr.u64 	%rd5076, %rd5075, 32;
	and.b64  	%rd5077, %rd5064, 4294967295;
	mul.wide.u32 	%rd5078, %r36, %r1506;
	add.s64 	%rd5079, %rd5076, %rd5077;
	add.s64 	%rd5080, %rd5079, %rd5078;
	shr.u64 	%rd5081, %rd5080, 32;
	and.b64  	%rd5082, %rd5066, 4294967295;
	mul.wide.u32 	%rd5083, %r37, %r1506;
	add.s64 	%rd5084, %rd5081, %rd5082;
	add.s64 	%rd5085, %rd5084, %rd5083;
	shr.u64 	%rd5086, %rd5085, 32;
	add.s64 	%rd5087, %rd5086, %rd5071;
	cvt.u64.u32 	%rd5088, %r1838;
	shr.u64 	%rd5089, %rd5087, 32;
	and.b64  	%rd5090, %rd5075, 4294967295;
	mad.lo.s64 	%rd5091, %rd46, %rd5088, %rd5090;
	cvt.u32.u64 	%r1507, %rd5091;
	shr.u64 	%rd5092, %rd5091, 32;
	and.b64  	%rd5093, %rd5080, 4294967295;
	add.s64 	%rd5094, %rd5092, %rd5093;
	mad.lo.s64 	%rd5095, %rd47, %rd5088, %rd5094;
	shr.u64 	%rd5096, %rd5095, 32;
	and.b64  	%rd5097, %rd5085, 4294967295;
	add.s64 	%rd5098, %rd5096, %rd5097;
	mad.lo.s64 	%rd5099, %rd48, %rd5088, %rd5098;
	shr.u64 	%rd5100, %rd5099, 32;
	and.b64  	%rd5101, %rd5087, 4294967295;
	add.s64 	%rd5102, %rd5100, %rd5101;
	mad.lo.s64 	%rd5103, %rd49, %rd5088, %rd5102;
	shr.u64 	%rd5104, %rd5103, 32;
	add.s64 	%rd5105, %rd5104, %rd5089;
	mul.lo.s32 	%r1508, %r4, %r1507;
	and.b64  	%rd5106, %rd5091, 4294967295;
	mul.wide.u32 	%rd5107, %r1508, %r34;
	add.s64 	%rd5108, %rd5107, %rd5106;
	shr.u64 	%rd5109, %rd5108, 32;
	shr.u64 	%rd5110, %rd5105, 32;
	and.b64  	%rd5111, %rd5095, 4294967295;
	mul.wide.u32 	%rd5112, %r35, %r1508;
	add.s64 	%rd5113, %rd5109, %rd5111;
	add.s64 	%rd5114, %rd5113, %rd5112;
	shr.u64 	%rd5115, %rd5114, 32;
	and.b64  	%rd5116, %rd5099, 4294967295;
	mul.wide.u32 	%rd5117, %r36, %r1508;
	add.s64 	%rd5118, %rd5115, %rd5116;
	add.s64 	%rd5119, %rd5118, %rd5117;
	shr.u64 	%rd5120, %rd5119, 32;
	and.b64  	%rd5121, %rd5103, 4294967295;
	mul.wide.u32 	%rd5122, %r37, %r1508;
	add.s64 	%rd5123, %rd5120, %rd5121;
	add.s64 	%rd5124, %rd5123, %rd5122;
	shr.u64 	%rd5125, %rd5124, 32;
	and.b64  	%rd5126, %rd5105, 4294967295;
	add.s64 	%rd5127, %rd5125, %rd5126;
	shr.u64 	%rd5128, %rd5127, 32;
	add.s64 	%rd5129, %rd5128, %rd5110;
	cvt.u64.u32 	%rd5130, %r1837;
	and.b64  	%rd5131, %rd5114, 4294967295;
	mad.lo.s64 	%rd5132, %rd46, %rd5130, %rd5131;
	cvt.u32.u64 	%r1509, %rd5132;
	shr.u64 	%rd5133, %rd5132, 32;
	and.b64  	%rd5134, %rd5119, 4294967295;
	add.s64 	%rd5135, %rd5133, %rd5134;
	mad.lo.s64 	%rd5136, %rd47, %rd5130, %rd5135;
	shr.u64 	%rd5137, %rd5136, 32;
	and.b64  	%rd5138, %rd5124, 4294967295;
	add.s64 	%rd5139, %rd5137, %rd5138;
	mad.lo.s64 	%rd5140, %rd48, %rd5130, %rd5139;
	shr.u64 	%rd5141, %rd5140, 32;
	and.b64  	%rd5142, %rd5127, 4294967295;
	add.s64 	%rd5143, %rd5141, %rd5142;
	mad.lo.s64 	%rd5144, %rd49, %rd5130, %rd5143;
	shr.u64 	%rd5145, %rd5144, 32;
	add.s64 	%rd5146, %rd5145, %rd5129;
	mul.lo.s32 	%r1510, %r4, %r1509;
	and.b64  	%rd5147, %rd5132, 4294967295;
	mul.wide.u32 	%rd5148, %r1510, %r34;
	add.s64 	%rd5149, %rd5148, %rd5147;
	shr.u64 	%rd5150, %rd5149, 32;
	shr.u64 	%rd5151, %rd5146, 32;
	and.b64  	%rd5152, %rd5136, 4294967295;
	mul.wide.u32 	%rd5153, %r35, %r1510;
	add.s64 	%rd5154, %rd5150, %rd5152;
	add.s64 	%rd5155, %rd5154, %rd5153;
	shr.u64 	%rd5156, %rd5155, 32;
	and.b64  	%rd5157, %rd5140, 4294967295;
	mul.wide.u32 	%rd5158, %r36, %r1510;
	add.s64 	%rd5159, %rd5156, %rd5157;
	add.s64 	%rd5160, %rd5159, %rd5158;
	shr.u64 	%rd5161, %rd5160, 32;
	and.b64  	%rd5162, %rd5144, 4294967295;
	mul.wide.u32 	%rd5163, %r37, %r1510;
	add.s64 	%rd5164, %rd5161, %rd5162;
	add.s64 	%rd5165, %rd5164, %rd5163;
	shr.u64 	%rd5166, %rd5165, 32;
	and.b64  	%rd5167, %rd5146, 4294967295;
	add.s64 	%rd5168, %rd5166, %rd5167;
	shr.u64 	%rd5169, %rd5168, 32;
	add.s64 	%rd5170, %rd5169, %rd5151;
	cvt.u64.u32 	%rd5171, %r1836;
	and.b64  	%rd5172, %rd5155, 4294967295;
	mad.lo.s64 	%rd5173, %rd46, %rd5171, %rd5172;
	cvt.u32.u64 	%r1511, %rd5173;
	shr.u64 	%rd5174, %rd5173, 32;
	and.b64  	%rd5175, %rd5160, 4294967295;
	add.s64 	%rd5176, %rd5174, %rd5175;
	mad.lo.s64 	%rd5177, %rd47, %rd5171, %rd5176;
	shr.u64 	%rd5178, %rd5177, 32;
	and.b64  	%rd5179, %rd5165, 4294967295;
	add.s64 	%rd5180, %rd5178, %rd5179;
	mad.lo.s64 	%rd5181, %rd48, %rd5171, %rd5180;
	shr.u64 	%rd5182, %rd5181, 32;
	and.b64  	%rd5183, %rd5168, 4294967295;
	add.s64 	%rd5184, %rd5182, %rd5183;
	mad.lo.s64 	%rd5185, %rd49, %rd5171, %rd5184;
	shr.u64 	%rd5186, %rd5185, 32;
	add.s64 	%rd5187, %rd5186, %rd5170;
	mul.lo.s32 	%r1512, %r4, %r1511;
	and.b64  	%rd5188, %rd5173, 4294967295;
	mul.wide.u32 	%rd5189, %r1512, %r34;
	add.s64 	%rd5190, %rd5189, %rd5188;
	shr.u64 	%rd5191, %rd5190, 32;
	and.b64  	%rd5192, %rd5177, 4294967295;
	mul.wide.u32 	%rd5193, %r35, %r1512;
	add.s64 	%rd5194, %rd5191, %rd5192;
	add.s64 	%rd5195, %rd5194, %rd5193;
	cvt.u32.u64 	%r1513, %rd5195;
	shr.u64 	%rd5196, %rd5195, 32;
	and.b64  	%rd5197, %rd5181, 4294967295;
	mul.wide.u32 	%rd5198, %r36, %r1512;
	add.s64 	%rd5199, %rd5196, %rd5197;
	add.s64 	%rd5200, %rd5199, %rd5198;
	shr.u64 	%rd5201, %rd5200, 32;
	and.b64  	%rd5202, %rd5185, 4294967295;
	mul.wide.u32 	%rd5203, %r37, %r1512;
	add.s64 	%rd5204, %rd5201, %rd5202;
	add.s64 	%rd5205, %rd5204, %rd5203;
	shr.u64 	%rd5206, %rd5205, 32;
	add.s64 	%rd5207, %rd5206, %rd5187;
	cvt.u32.u64 	%r1514, %rd82;
	add.s32 	%r1515, %r1513, %r1514;
	setp.lt.u32 	%p410, %r1515, %r1513;
	and.b64  	%rd5208, %rd5200, 4294967295;
	selp.u64 	%rd5209, 1, 0, %p410;
	add.s64 	%rd5210, %rd5208, %rd5209;
	add.s64 	%rd5211, %rd5210, %rd4942;
	and.b64  	%rd5212, %rd5205, 4294967295;
	shr.u64 	%rd5213, %rd5211, 32;
	add.s64 	%rd5214, %rd5213, %rd5212;
	add.s64 	%rd5215, %rd5214, %rd4984;
	shr.u64 	%rd5216, %rd5215, 32;
	add.s64 	%rd5217, %rd5207, %rd5216;
	add.s64 	%rd5218, %rd5217, %rd85;
	mul.wide.u32 	%rd5219, %r1515, %r1839;
	cvt.u32.u64 	%r1516, %rd5219;
	shr.u64 	%rd5220, %rd5219, 32;
	mul.wide.u32 	%rd5221, %r1515, %r1838;
	add.s64 	%rd5222, %rd5220, %rd5221;
	shr.u64 	%rd5223, %rd5222, 32;
	mul.wide.u32 	%rd5224, %r1515, %r1837;
	add.s64 	%rd5225, %rd5223, %rd5224;
	shr.u64 	%rd5226, %rd5225, 32;
	mul.wide.u32 	%rd5227, %r1515, %r1836;
	add.s64 	%rd5228, %rd5226, %rd5227;
	mul.lo.s32 	%r1517, %r4, %r1516;
	and.b64  	%rd5229, %rd5219, 4294967295;
	mul.wide.u32 	%rd5230, %r1517, %r34;
	add.s64 	%rd5231, %rd5230, %rd5229;
	shr.u64 	%rd5232, %rd5231, 32;
	shr.u64 	%rd5233, %rd5228, 32;
	and.b64  	%rd5234, %rd5222, 4294967295;
	mul.wide.u32 	%rd5235, %r35, %r1517;
	add.s64 	%rd5236, %rd5232, %rd5234;
	add.s64 	%rd5237, %rd5236, %rd5235;
	shr.u64 	%rd5238, %rd5237, 32;
	and.b64  	%rd5239, %rd5225, 4294967295;
	mul.wide.u32 	%rd5240, %r36, %r1517;
	add.s64 	%rd5241, %rd5238, %rd5239;
	add.s64 	%rd5242, %rd5241, %rd5240;
	shr.u64 	%rd5243, %rd5242, 32;
	and.b64  	%rd5244, %rd5228, 4294967295;
	mul.wide.u32 	%rd5245, %r37, %r1517;
	add.s64 	%rd5246, %rd5243, %rd5244;
	add.s64 	%rd5247, %rd5246, %rd5245;
	shr.u64 	%rd5248, %rd5247, 32;
	add.s64 	%rd5249, %rd5248, %rd5233;
	and.b64  	%rd5250, %rd5211, 4294967295;
	shr.u64 	%rd5251, %rd5249, 32;
	and.b64  	%rd5252, %rd5237, 4294967295;
	mad.lo.s64 	%rd5253, %rd5250, %rd5059, %rd5252;
	cvt.u32.u64 	%r1518, %rd5253;
	shr.u64 	%rd5254, %rd5253, 32;
	and.b64  	%rd5255, %rd5242, 4294967295;
	add.s64 	%rd5256, %rd5254, %rd5255;
	mad.lo.s64 	%rd5257, %rd5250, %rd5088, %rd5256;
	shr.u64 	%rd5258, %rd5257, 32;
	and.b64  	%rd5259, %rd5247, 4294967295;
	add.s64 	%rd5260, %rd5258, %rd5259;
	mad.lo.s64 	%rd5261, %rd5250, %rd5130, %rd5260;
	shr.u64 	%rd5262, %rd5261, 32;
	and.b64  	%rd5263, %rd5249, 4294967295;
	add.s64 	%rd5264, %rd5262, %rd5263;
	mad.lo.s64 	%rd5265, %rd5250, %rd5171, %rd5264;
	shr.u64 	%rd5266, %rd5265, 32;
	add.s64 	%rd5267, %rd5266, %rd5251;
	mul.lo.s32 	%r1519, %r4, %r1518;
	and.b64  	%rd5268, %rd5253, 4294967295;
	mul.wide.u32 	%rd5269, %r1519, %r34;
	add.s64 	%rd5270, %rd5269, %rd5268;
	shr.u64 	%rd5271, %rd5270, 32;
	shr.u64 	%rd5272, %rd5267, 32;
	and.b64  	%rd5273, %rd5257, 4294967295;
	mul.wide.u32 	%rd5274, %r35, %r1519;
	add.s64 	%rd5275, %rd5271, %rd5273;
	add.s64 	%rd5276, %rd5275, %rd5274;
	shr.u64 	%rd5277, %rd5276, 32;
	and.b64  	%rd5278, %rd5261, 4294967295;
	mul.wide.u32 	%rd5279, %r36, %r1519;
	add.s64 	%rd5280, %rd5277, %rd5278;
	add.s64 	%rd5281, %rd5280, %rd5279;
	shr.u64 	%rd5282, %rd5281, 32;
	and.b64  	%rd5283, %rd5265, 4294967295;
	mul.wide.u32 	%rd5284, %r37, %r1519;
	add.s64 	%rd5285, %rd5282, %rd5283;
	add.s64 	%rd5286, %rd5285, %rd5284;
	shr.u64 	%rd5287, %rd5286, 32;
	and.b64  	%rd5288, %rd5267, 4294967295;
	add.s64 	%rd5289, %rd5287, %rd5288;
	shr.u64 	%rd5290, %rd5289, 32;
	add.s64 	%rd5291, %rd5290, %rd5272;
	and.b64  	%rd5292, %rd5215, 4294967295;
	and.b64  	%rd5293, %rd5276, 4294967295;
	mad.lo.s64 	%rd5294, %rd5292, %rd5059, %rd5293;
	cvt.u32.u64 	%r1520, %rd5294;
	shr.u64 	%rd5295, %rd5294, 32;
	and.b64  	%rd5296, %rd5281, 4294967295;
	add.s64 	%rd5297, %rd5295, %rd5296;
	mad.lo.s64 	%rd5298, %rd5292, %rd5088, %rd5297;
	shr.u64 	%rd5299, %rd5298, 32;
	and.b64  	%rd5300, %rd5286, 4294967295;
	add.s64 	%rd5301, %rd5299, %rd5300;
	mad.lo.s64 	%rd5302, %rd5292, %rd5130, %rd5301;
	shr.u64 	%rd5303, %rd5302, 32;
	and.b64  	%rd5304, %rd5289, 4294967295;
	add.s64 	%rd5305, %rd5303, %rd5304;
	mad.lo.s64 	%rd5306, %rd5292, %rd5171, %rd5305;
	shr.u64 	%rd5307, %rd5306, 32;
	add.s64 	%rd5308, %rd5307, %rd5291;
	mul.lo.s32 	%r1521, %r4, %r1520;
	and.b64  	%rd5309, %rd5294, 4294967295;
	mul.wide.u32 	%rd5310, %r1521, %r34;
	add.s64 	%rd5311, %rd5310, %rd5309;
	shr.u64 	%rd5312, %rd5311, 32;
	shr.u64 	%rd5313, %rd5308, 32;
	and.b64  	%rd5314, %rd5298, 4294967295;
	mul.wide.u32 	%rd5315, %r35, %r1521;
	add.s64 	%rd5316, %rd5312, %rd5314;
	add.s64 	%rd5317, %rd5316, %rd5315;
	shr.u64 	%rd5318, %rd5317, 32;
	and.b64  	%rd5319, %rd5302, 4294967295;
	mul.wide.u32 	%rd5320, %r36, %r1521;
	add.s64 	%rd5321, %rd5318, %rd5319;
	add.s64 	%rd5322, %rd5321, %rd5320;
	shr.u64 	%rd5323, %rd5322, 32;
	and.b64  	%rd5324, %rd5306, 4294967295;
	mul.wide.u32 	%rd5325, %r37, %r1521;
	add.s64 	%rd5326, %rd5323, %rd5324;
	add.s64 	%rd5327, %rd5326, %rd5325;
	shr.u64 	%rd5328, %rd5327, 32;
	and.b64  	%rd5329, %rd5308, 4294967295;
	add.s64 	%rd5330, %rd5328, %rd5329;
	shr.u64 	%rd5331, %rd5330, 32;
	and.b64  	%rd5332, %rd5218, 4294967295;
	and.b64  	%rd5333, %rd5317, 4294967295;
	mad.lo.s64 	%rd5334, %rd5332, %rd5059, %rd5333;
	cvt.u32.u64 	%r1522, %rd5334;
	shr.u64 	%rd5335, %rd5334, 32;
	and.b64  	%rd5336, %rd5322, 4294967295;
	add.s64 	%rd5337, %rd5335, %rd5336;
	mad.lo.s64 	%rd5338, %rd5332, %rd5088, %rd5337;
	shr.u64 	%rd5339, %rd5338, 32;
	and.b64  	%rd5340, %rd5327, 4294967295;
	add.s64 	%rd5341, %rd5339, %rd5340;
	mad.lo.s64 	%rd5342, %rd5332, %rd5130, %rd5341;
	shr.u64 	%rd5343, %rd5342, 32;
	and.b64  	%rd5344, %rd5330, 4294967295;
	add.s64 	%rd5345, %rd5343, %rd5344;
	mad.lo.s64 	%rd5346, %rd5332, %rd5171, %rd5345;
	shr.u64 	%rd5347, %rd5346, 32;
	mul.lo.s32 	%r1523, %r4, %r1522;
	and.b64  	%rd5348, %rd5334, 4294967295;
	mul.wide.u32 	%rd5349, %r1523, %r34;
	add.s64 	%rd5350, %rd5349, %rd5348;
	shr.u64 	%rd5351, %rd5350, 32;
	and.b64  	%rd5352, %rd5338, 4294967295;
	mul.wide.u32 	%rd5353, %r35, %r1523;
	add.s64 	%rd5354, %rd5351, %rd5352;
	add.s64 	%rd5355, %rd5354, %rd5353;
	cvt.u32.u64 	%r1866, %rd5355;
	shr.u64 	%rd5356, %rd5355, 32;
	and.b64  	%rd5357, %rd5342, 4294967295;
	mul.wide.u32 	%rd5358, %r36, %r1523;
	add.s64 	%rd5359, %rd5356, %rd5357;
	add.s64 	%rd5360, %rd5359, %rd5358;
	cvt.u32.u64 	%r1849, %rd5360;
	shr.u64 	%rd5361, %rd5360, 32;
	and.b64  	%rd5362, %rd5346, 4294967295;
	mul.wide.u32 	%rd5363, %r37, %r1523;
	add.s64 	%rd5364, %rd5361, %rd5362;
	add.s64 	%rd5365, %rd5364, %rd5363;
	cvt.u32.u64 	%r1850, %rd5365;
	shr.u64 	%rd5366, %rd5365, 32;
	cvt.u32.u64 	%r1524, %rd5366;
	cvt.u32.u64 	%r1525, %rd5347;
	cvt.u32.u64 	%r1526, %rd5331;
	cvt.u32.u64 	%r1527, %rd5313;
	add.s32 	%r1528, %r1526, %r1527;
	add.s32 	%r1529, %r1525, %r1528;
	add.s32 	%r1851, %r1524, %r1529;
	st.local.v4.u32 	[%rd5448], {%r1866, %r1849, %r1850, %r1851};
	mov.u32 	%r1868, %r1829;
	mov.u32 	%r1869, %r1830;
	mov.u64 	%rd5442, %rd5448;
	mov.u64 	%rd5443, %rd5449;
	mov.u64 	%rd5444, %rd5446;
	mov.u64 	%rd5445, %rd5447;
	mov.u64 	%rd5446, %rd61;
	mov.u64 	%rd5447, %rd60;
	mov.u64 	%rd5448, %rd63;
	mov.u64 	%rd5449, %rd62;
	bra.uni 	$L__BB0_175;
$L__BB0_158:
	setp.lt.u32 	%p288, %r517, %r521;
	@%p288 bra 	$L__BB0_162;
	setp.gt.u32 	%p289, %r517, %r521;
	@%p289 bra 	$L__BB0_165;
	setp.lt.u32 	%p290, %r516, %r520;
	@%p290 bra 	$L__BB0_162;
	setp.gt.u32 	%p291, %r516, %r520;
	setp.gt.u32 	%p292, %r515, %r519;
	or.pred  	%p293, %p291, %p292;
	@%p293 bra 	$L__BB0_165;
$L__BB0_162:
	setp.lt.u32 	%p303, %r519, %r515;
	selp.u32 	%r1304, 1, 0, %p303;
	sub.s32 	%r1843, %r519, %r515;
	add.s32 	%r1305, %r516, %r1304;
	max.u32 	%r1306, %r516, %r1305;
	setp.gt.u32 	%p304, %r1306, %r520;
	setp.eq.s32 	%p305, %r516, -1;
	and.pred  	%p306, %p303, %p305;
	or.pred  	%p307, %p304, %p306;
	selp.u32 	%r1307, 1, 0, %p307;
	sub.s32 	%r1842, %r520, %r1305;
	add.s32 	%r1308, %r517, %r1307;
	max.u32 	%r1309, %r517, %r1308;
	setp.gt.u32 	%p308, %r1309, %r521;
	setp.eq.s32 	%p309, %r517, -1;
	and.pred  	%p310, %p307, %p309;
	or.pred  	%p311, %p308, %p310;
	selp.u32 	%r1310, 1, 0, %p311;
	sub.s32 	%r1841, %r521, %r1308;
	add.s32 	%r1311, %r518, %r1310;
	sub.s32 	%r1840, %r522, %r1311;
	bra.uni 	$L__BB0_166;
$L__BB0_163:
	ld.local.v4.u32 	{%r515, %r516, %r517, %r518}, [%rd60];
	ld.local.v4.u32 	{%r519, %r520, %r521, %r522}, [%rd61];
	add.s32 	%r1284, %r515, %r519;
	setp.lt.u32 	%p285, %r1284, %r515;
	cvt.u64.u32 	%rd3827, %r516;
	cvt.u64.u32 	%rd3828, %r520;
	selp.u64 	%rd3829, 1, 0, %p285;
	add.s64 	%rd3830, %rd3829, %rd3827;
	add.s64 	%rd3831, %rd3830, %rd3828;
	cvt.u64.u32 	%rd3832, %r517;
	cvt.u64.u32 	%rd3833, %r521;
	shr.u64 	%rd3834, %rd3831, 32;
	add.s64 	%rd3835, %rd3834, %rd3832;
	add.s64 	%rd3836, %rd3835, %rd3833;
	{ .reg .b32 tmp; mov.b64 {tmp, %r1285}, %rd3836; }
	add.s32 	%r1286, %r518, %r1285;
	add.s32 	%r1287, %r1286, %r522;
	cvt.u64.u32 	%rd3837, %r1284;
	mul.wide.u32 	%rd3838, %r1284, %r1284;
	cvt.u32.u64 	%r1288, %rd3838;
	shr.u64 	%rd3839, %rd3838, 32;
	and.b64  	%rd3840, %rd3831, 4294967295;
	mul.lo.s64 	%rd3841, %rd3840, %rd3837;
	add.s64 	%rd3842, %rd3839, %rd3841;
	shr.u64 	%rd3843, %rd3842, 32;
	and.b64  	%rd3844, %rd3836, 4294967295;
	mul.lo.s64 	%rd3845, %rd3844, %rd3837;
	add.s64 	%rd3846, %rd3843, %rd3845;
	shr.u64 	%rd3847, %rd3846, 32;
	cvt.u64.u32 	%rd3848, %r1287;
	mul.wide.u32 	%rd3849, %r1284, %r1287;
	add.s64 	%rd3850, %rd3847, %rd3849;
	mul.lo.s32 	%r1289, %r4, %r1288;
	and.b64  	%rd3851, %rd3838, 4294967295;
	mul.wide.u32 	%rd3852, %r1289, %r34;
	add.s64 	%rd3853, %rd3852, %rd3851;
	shr.u64 	%rd3854, %rd3853, 32;
	shr.u64 	%rd3855, %rd3850, 32;
	and.b64  	%rd3856, %rd3842, 4294967295;
	mul.wide.u32 	%rd3857, %r35, %r1289;
	add.s64 	%rd3858, %rd3854, %rd3856;
	add.s64 	%rd3859, %rd3858, %rd3857;
	shr.u64 	%rd3860, %rd3859, 32;
	and.b64  	%rd3861, %rd3846, 4294967295;
	mul.wide.u32 	%rd3862, %r36, %r1289;
	add.s64 	%rd3863, %rd3860, %rd3861;
	add.s64 	%rd3864, %rd3863, %rd3862;
	shr.u64 	%rd3865, %rd3864, 32;
	and.b64  	%rd3866, %rd3850, 4294967295;
	mul.wide.u32 	%rd3867, %r37, %r1289;
	add.s64 	%rd3868, %rd3865, %rd3866;
	add.s64 	%rd3869, %rd3868, %rd3867;
	shr.u64 	%rd3870, %rd3869, 32;
	add.s64 	%rd3871, %rd3870, %rd3855;
	shr.u64 	%rd3872, %rd3871, 32;
	and.b64  	%rd3873, %rd3859, 4294967295;
	add.s64 	%rd3874, %rd3841, %rd3873;
	cvt.u32.u64 	%r1290, %rd3874;
	shr.u64 	%rd3875, %rd3874, 32;
	and.b64  	%rd3876, %rd3864, 4294967295;
	add.s64 	%rd3877, %rd3875, %rd3876;
	mad.lo.s64 	%rd3878, %rd3840, %rd3840, %rd3877;
	shr.u64 	%rd3879, %rd3878, 32;
	and.b64  	%rd3880, %rd3869, 4294967295;
	mul.lo.s64 	%rd3881, %rd3840, %rd3844;
	add.s64 	%rd3882, %rd3879, %rd3880;
	add.s64 	%rd3883, %rd3882, %rd3881;
	shr.u64 	%rd3884, %rd3883, 32;
	and.b64  	%rd3885, %rd3871, 4294967295;
	mul.lo.s64 	%rd3886, %rd3840, %rd3848;
	add.s64 	%rd3887, %rd3884, %rd3885;
	add.s64 	%rd3888, %rd3887, %rd3886;
	shr.u64 	%rd3889, %rd3888, 32;
	add.s64 	%rd3890, %rd3889, %rd3872;
	mul.lo.s32 	%r1291, %r4, %r1290;
	and.b64  	%rd3891, %rd3874, 4294967295;
	mul.wide.u32 	%rd3892, %r1291, %r34;
	add.s64 	%rd3893, %rd3892, %rd3891;
	shr.u64 	%rd3894, %rd3893, 32;
	shr.u64 	%rd3895, %rd3890, 32;
	and.b64  	%rd3896, %rd3878, 4294967295;
	mul.wide.u32 	%rd3897, %r35, %r1291;
	add.s64 	%rd3898, %rd3894, %rd3896;
	add.s64 	%rd3899, %rd3898, %rd3897;
	shr.u64 	%rd3900, %rd3899, 32;
	and.b64  	%rd3901, %rd3883, 4294967295;
	mul.wide.u32 	%rd3902, %r36, %r1291;
	add.s64 	%rd3903, %rd3900, %rd3901;
	add.s64 	%rd3904, %rd3903, %rd3902;
	shr.u64 	%rd3905, %rd3904, 32;
	and.b64  	%rd3906, %rd3888, 4294967295;
	mul.wide.u32 	%rd3907, %r37, %r1291;
	add.s64 	%rd3908, %rd3905, %rd3906;
	add.s64 	%rd3909, %rd3908, %rd3907;
	shr.u64 	%rd3910, %rd3909, 32;
	and.b64  	%rd3911, %rd3890, 4294967295;
	add.s64 	%rd3912, %rd3910, %rd3911;
	shr.u64 	%rd3913, %rd3912, 32;
	add.s64 	%rd3914, %rd3913, %rd3895;
	and.b64  	%rd3915, %rd3899, 4294967295;
	add.s64 	%rd3916, %rd3845, %rd3915;
	cvt.u32.u64 	%r1292, %rd3916;
	shr.u64 	%rd3917, %rd3916, 32;
	and.b64  	%rd3918, %rd3904, 4294967295;
	add.s64 	%rd3919, %rd3917, %rd3918;
	add.s64 	%rd3920, %rd3919, %rd3881;
	shr.u64 	%rd3921, %rd3920, 32;
	and.b64  	%rd3922, %rd3909, 4294967295;
	add.s64 	%rd3923, %rd3921, %rd3922;
	mad.lo.s64 	%rd3924, %rd3844, %rd3844, %rd3923;
	shr.u64 	%rd3925, %rd3924, 32;
	and.b64  	%rd3926, %rd3912, 4294967295;
	mul.lo.s64 	%rd3927, %rd3844, %rd3848;
	add.s64 	%rd3928, %rd3925, %rd3926;
	add.s64 	%rd3929, %rd3928, %rd3927;
	shr.u64 	%rd3930, %rd3929, 32;
	add.s64 	%rd3931, %rd3930, %rd3914;
	mul.lo.s32 	%r1293, %r4, %r1292;
	and.b64  	%rd3932, %rd3916, 4294967295;
	mul.wide.u32 	%rd3933, %r1293, %r34;
	add.s64 	%rd3934, %rd3933, %rd3932;
	shr.u64 	%rd3935, %rd3934, 32;
	shr.u64 	%rd3936, %rd3931, 32;
	and.b64  	%rd3937, %rd3920, 4294967295;
	mul.wide.u32 	%rd3938, %r35, %r1293;
	add.s64 	%rd3939, %rd3935, %rd3937;
	add.s64 	%rd3940, %rd3939, %rd3938;
	shr.u64 	%rd3941, %rd3940, 32;
	and.b64  	%rd3942, %rd3924, 4294967295;
	mul.wide.u32 	%rd3943, %r36, %r1293;
	add.s64 	%rd3944, %rd3941, %rd3942;
	add.s64 	%rd3945, %rd3944, %rd3943;
	shr.u64 	%rd3946, %rd3945, 32;
	and.b64  	%rd3947, %rd3929, 4294967295;
	mul.wide.u32 	%rd3948, %r37, %r1293;
	add.s64 	%rd3949, %rd3946, %rd3947;
	add.s64 	%rd3950, %rd3949, %rd3948;
	shr.u64 	%rd3951, %rd3950, 32;
	and.b64  	%rd3952, %rd3931, 4294967295;
	add.s64 	%rd3953, %rd3951, %rd3952;
	shr.u64 	%rd3954, %rd3953, 32;
	add.s64 	%rd3955, %rd3954, %rd3936;
	and.b64  	%rd3956, %rd3940, 4294967295;
	add.s64 	%rd3957, %rd3849, %rd3956;
	cvt.u32.u64 	%r1294, %rd3957;
	shr.u64 	%rd3958, %rd3957, 32;
	and.b64  	%rd3959, %rd3945, 4294967295;
	add.s64 	%rd3960, %rd3958, %rd3959;
	add.s64 	%rd3961, %rd3960, %rd3886;
	shr.u64 	%rd3962, %rd3961, 32;
	and.b64  	%rd3963, %rd3950, 4294967295;
	add.s64 	%rd3964, %rd3962, %rd3963;
	add.s64 	%rd3965, %rd3964, %rd3927;
	shr.u64 	%rd3966, %rd3965, 32;
	and.b64  	%rd3967, %rd3953, 4294967295;
	mul.wide.u32 	%rd3968, %r1287, %r1287;
	add.s64 	%rd3969, %rd3966, %rd3967;
	add.s64 	%rd3970, %rd3969, %rd3968;
	shr.u64 	%rd3971, %rd3970, 32;
	add.s64 	%rd3972, %rd3971, %rd3955;
	mul.lo.s32 	%r1295, %r4, %r1294;
	and.b64  	%rd3973, %rd3957, 4294967295;
	mul.wide.u32 	%rd3974, %r1295, %r34;
	add.s64 	%rd3975, %rd3974, %rd3973;
	shr.u64 	%rd3976, %rd3975, 32;
	and.b64  	%rd3977, %rd3961, 4294967295;
	mul.wide.u32 	%rd3978, %r35, %r1295;
	add.s64 	%rd3979, %rd3976, %rd3977;
	add.s64 	%rd86, %rd3979, %rd3978;
	shr.u64 	%rd3980, %rd86, 32;
	and.b64  	%rd3981, %rd3965, 4294967295;
	mul.wide.u32 	%rd3982, %r36, %r1295;
	add.s64 	%rd3983, %rd3980, %rd3981;
	add.s64 	%rd87, %rd3983, %rd3982;
	shr.u64 	%rd3984, %rd87, 32;
	and.b64  	%rd3985, %rd3970, 4294967295;
	mul.wide.u32 	%rd3986, %r37, %r1295;
	add.s64 	%rd3987, %rd3984, %rd3985;
	add.s64 	%rd88, %rd3987, %rd3986;
	shr.u64 	%rd3988, %rd88, 32;
	add.s64 	%rd89, %rd3988, %rd3972;
	setp.lt.u32 	%p286, %r518, %r522;
	@%p286 bra 	$L__BB0_162;
	setp.le.u32 	%p287, %r518, %r522;
	@%p287 bra 	$L__BB0_158;
$L__BB0_165:
	setp.lt.u32 	%p294, %r515, %r519;
	selp.u32 	%r1296, 1, 0, %p294;
	sub.s32 	%r1843, %r515, %r519;
	add.s32 	%r1297, %r520, %r1296;
	max.u32 	%r1298, %r520, %r1297;
	setp.gt.u32 	%p295, %r1298, %r516;
	setp.eq.s32 	%p296, %r520, -1;
	and.pred  	%p297, %p294, %p296;
	or.pred  	%p298, %p295, %p297;
	selp.u32 	%r1299, 1, 0, %p298;
	sub.s32 	%r1842, %r516, %r1297;
	add.s32 	%r1300, %r521, %r1299;
	max.u32 	%r1301, %r521, %r1300;
	setp.gt.u32 	%p299, %r1301, %r517;
	setp.eq.s32 	%p300, %r521, -1;
	and.pred  	%p301, %p298, %p300;
	or.pred  	%p302, %p299, %p301;
	selp.u32 	%r1302, 1, 0, %p302;
	sub.s32 	%r1841, %r517, %r1300;
	add.s32 	%r1303, %r522, %r1302;
	sub.s32 	%r1840, %r518, %r1303;
$L__BB0_166:
	mul.wide.u32 	%rd3989, %r1843, %r1843;
	cvt.u32.u64 	%r1312, %rd3989;
	shr.u64 	%rd3990, %rd3989, 32;
	mul.wide.u32 	%rd3991, %r1843, %r1842;
	add.s64 	%rd3992, %rd3990, %rd3991;
	shr.u64 	%rd3993, %rd3992, 32;
	mul.wide.u32 	%rd3994, %r1843, %r1841;
	add.s64 	%rd3995, %rd3993, %rd3994;
	shr.u64 	%rd3996, %rd3995, 32;
	mul.wide.u32 	%rd3997, %r1843, %r1840;
	add.s64 	%rd3998, %rd3996, %rd3997;
	mul.lo.s32 	%r1313, %r4, %r1312;
	and.b64  	%rd3999, %rd3989, 4294967293;
	mul.wide.u32 	%rd4000, %r1313, %r34;
	add.s64 	%rd4001, %rd4000, %rd3999;
	shr.u64 	%rd4002, %rd4001, 32;
	shr.u64 	%rd4003, %rd3998, 32;
	and.b64  	%rd4004, %rd3992, 4294967295;
	mul.wide.u32 	%rd4005, %r35, %r1313;
	add.s64 	%rd4006, %rd4002, %rd4004;
	add.s64 	%rd4007, %rd4006, %rd4005;
	shr.u64 	%rd4008, %rd4007, 32;
	and.b64  	%rd4009, %rd3995, 4294967295;
	mul.wide.u32 	%rd4010, %r36, %r1313;
	add.s64 	%rd4011, %rd4008, %rd4009;
	add.s64 	%rd4012, %rd4011, %rd4010;
	shr.u64 	%rd4013, %rd4012, 32;
	and.b64  	%rd4014, %rd3998, 4294967295;
	mul.wide.u32 	%rd4015, %r37, %r1313;
	add.s64 	%rd4016, %rd4013, %rd4014;
	add.s64 	%rd4017, %rd4016, %rd4015;
	shr.u64 	%rd4018, %rd4017, 32;
	add.s64 	%rd4019, %rd4018, %rd4003;
	shr.u64 	%rd4020, %rd4019, 32;
	and.b64  	%rd4021, %rd4007, 4294967295;
	add.s64 	%rd4022, %rd3991, %rd4021;
	cvt.u32.u64 	%r1314, %rd4022;
	shr.u64 	%rd4023, %rd4022, 32;
	and.b64  	%rd4024, %rd4012, 4294967295;
	mul.wide.u32 	%rd4025, %r1842, %r1842;
	add.s64 	%rd4026, %rd4023, %rd4024;
	add.s64 	%rd4027, %rd4026, %rd4025;
	shr.u64 	%rd4028, %rd4027, 32;
	and.b64  	%rd4029, %rd4017, 4294967295;
	mul.wide.u32 	%rd4030, %r1842, %r1841;
	add.s64 	%rd4031, %rd4028, %rd4029;
	add.s64 	%rd4032, %rd4031, %rd4030;
	shr.u64 	%rd4033, %rd4032, 32;
	and.b64  	%rd4034, %rd4019, 4294967295;
	mul.wide.u32 	%rd4035, %r1842, %r1840;
	add.s64 	%rd4036, %rd4033, %rd4034;
	add.s64 	%rd4037, %rd4036, %rd4035;
	shr.u64 	%rd4038, %rd4037, 32;
	add.s64 	%rd4039, %rd4038, %rd4020;
	mul.lo.s32 	%r1315, %r4, %r1314;
	and.b64  	%rd4040, %rd4022, 4294967295;
	mul.wide.u32 	%rd4041, %r1315, %r34;
	add.s64 	%rd4042, %rd4041, %rd4040;
	shr.u64 	%rd4043, %rd4042, 32;
	shr.u64 	%rd4044, %rd4039, 32;
	and.b64  	%rd4045, %rd4027, 4294967295;
	mul.wide.u32 	%rd4046, %r35, %r1315;
	add.s64 	%rd4047, %rd4043, %rd4045;
	add.s64 	%rd4048, %rd4047, %rd4046;
	shr.u64 	%rd4049, %rd4048, 32;
	and.b64  	%rd4050, %rd4032, 4294967295;
	mul.wide.u32 	%rd4051, %r36, %r1315;
	add.s64 	%rd4052, %rd4049, %rd4050;
	add.s64 	%rd4053, %rd4052, %rd4051;
	shr.u64 	%rd4054, %rd4053, 32;
	and.b64  	%rd4055, %rd4037, 4294967295;
	mul.wide.u32 	%rd4056, %r37, %r1315;
	add.s64 	%rd4057, %rd4054, %rd4055;
	add.s64 	%rd4058, %rd4057, %rd4056;
	shr.u64 	%rd4059, %rd4058, 32;
	and.b64  	%rd4060, %rd4039, 4294967295;
	add.s64 	%rd4061, %rd4059, %rd4060;
	shr.u64 	%rd4062, %rd4061, 32;
	add.s64 	%rd4063, %rd4062, %rd4044;
	and.b64  	%rd4064, %rd4048, 4294967295;
	add.s64 	%rd4065, %rd3994, %rd4064;
	cvt.u32.u64 	%r1316, %rd4065;
	shr.u64 	%rd4066, %rd4065, 32;
	and.b64  	%rd4067, %rd4053, 4294967295;
	add.s64 	%rd4068, %rd4066, %rd4067;
	add.s64 	%rd4069, %rd4068, %rd4030;
	shr.u64 	%rd4070, %rd4069, 32;
	and.b64  	%rd4071, %rd4058, 4294967295;
	mul.wide.u32 	%rd4072, %r1841, %r1841;
	add.s64 	%rd4073, %rd4070, %rd4071;
	add.s64 	%rd4074, %rd4073, %rd4072;
	shr.u64 	%rd4075, %rd4074, 32;
	and.b64  	%rd4076, %rd4061, 4294967295;
	mul.wide.u32 	%rd4077, %r1841, %r1840;
	add.s64 	%rd4078, %rd4075, %rd4076;
	add.s64 	%rd4079, %rd4078, %rd4077;
	shr.u64 	%rd4080, %rd4079, 32;
	add.s64 	%rd4081, %rd4080, %rd4063;
	mul.lo.s32 	%r1317, %r4, %r1316;
	and.b64  	%rd4082, %rd4065, 4294967295;
	mul.wide.u32 	%rd4083, %r1317, %r34;
	add.s64 	%rd4084, %rd4083, %rd4082;
	shr.u64 	%rd4085, %rd4084, 32;
	shr.u64 	%rd4086, %rd4081, 32;
	and.b64  	%rd4087, %rd4069, 4294967295;
	mul.wide.u32 	%rd4088, %r35, %r1317;
	add.s64 	%rd4089, %rd4085, %rd4087;
	add.s64 	%rd4090, %rd4089, %rd4088;
	shr.u64 	%rd4091, %rd4090, 32;
	and.b64  	%rd4092, %rd4074, 4294967295;
	mul.wide.u32 	%rd4093, %r36, %r1317;
	add.s64 	%rd4094, %rd4091, %rd4092;
	add.s64 	%rd4095, %rd4094, %rd4093;
	shr.u64 	%rd4096, %rd4095, 32;
	and.b64  	%rd4097, %rd4079, 4294967295;
	mul.wide.u32 	%rd4098, %r37, %r1317;
	add.s64 	%rd4099, %rd4096, %rd4097;
	add.s64 	%rd4100, %rd4099, %rd4098;
	shr.u64 	%rd4101, %rd4100, 32;
	and.b64  	%rd4102, %rd4081, 4294967295;
	add.s64 	%rd4103, %rd4101, %rd4102;
	shr.u64 	%rd4104, %rd4103, 32;
	add.s64 	%rd4105, %rd4104, %rd4086;
	and.b64  	%rd4106, %rd4090, 4294967295;
	add.s64 	%rd4107, %rd3997, %rd4106;
	cvt.u32.u64 	%r1318, %rd4107;
	shr.u64 	%rd4108, %rd4107, 32;
	and.b64  	%rd4109, %rd4095, 4294967295;
	add.s64 	%rd4110, %rd4108, %rd4109;
	add.s64 	%rd4111, %rd4110, %rd4035;
	shr.u64 	%rd4112, %rd4111, 32;
	and.b64  	%rd4113, %rd4100, 4294967295;
	add.s64 	%rd4114, %rd4112, %rd4113;
	add.s64 	%rd4115, %rd4114, %rd4077;
	shr.u64 	%rd4116, %rd4115, 32;
	and.b64  	%rd4117, %rd4103, 4294967295;
	mul.wide.u32 	%rd4118, %r1840, %r1840;
	add.s64 	%rd4119, %rd4116, %rd4117;
	add.s64 	%rd4120, %rd4119, %rd4118;
	shr.u64 	%rd4121, %rd4120, 32;
	add.s64 	%rd4122, %rd4121, %rd4105;
	mul.lo.s32 	%r1319, %r4, %r1318;
	and.b64  	%rd4123, %rd4107, 4294967295;
	mul.wide.u32 	%rd4124, %r1319, %r34;
	add.s64 	%rd4125, %rd4124, %rd4123;
	shr.u64 	%rd4126, %rd4125, 32;
	and.b64  	%rd4127, %rd4111, 4294967295;
	mul.wide.u32 	%rd4128, %r35, %r1319;
	add.s64 	%rd4129, %rd4126, %rd4127;
	add.s64 	%rd90, %rd4129, %rd4128;
	shr.u64 	%rd4130, %rd90, 32;
	and.b64  	%rd4131, %rd4115, 4294967295;
	mul.wide.u32 	%rd4132, %r36, %r1319;
	add.s64 	%rd4133, %rd4130, %rd4131;
	add.s64 	%rd91, %rd4133, %rd4132;
	shr.u64 	%rd4134, %rd91, 32;
	and.b64  	%rd4135, %rd4120, 4294967295;
	mul.wide.u32 	%rd4136, %r37, %r1319;
	add.s64 	%rd4137, %rd4134, %rd4135;
	add.s64 	%rd92, %rd4137, %rd4136;
	shr.u64 	%rd4138, %rd92, 32;
	add.s64 	%rd93, %rd4138, %rd4122;
	cvt.u32.u64 	%r535, %rd93;
	cvt.u32.u64 	%r1320, %rd89;
	setp.lt.u32 	%p312, %r1320, %r535;
	@%p312 bra 	$L__BB0_173;
	cvt.u32.u64 	%r1321, %rd89;
	setp.gt.u32 	%p313, %r1321, %r535;
	@%p313 bra 	$L__BB0_172;
	cvt.u32.u64 	%r1322, %rd88;
	cvt.u32.u64 	%r1323, %rd92;
	setp.lt.u32 	%p314, %r1322, %r1323;
	@%p314 bra 	$L__BB0_173;
	cvt.u32.u64 	%r1324, %rd88;
	cvt.u32.u64 	%r1325, %rd92;
	setp.gt.u32 	%p315, %r1324, %r1325;
	@%p315 bra 	$L__BB0_172;
	cvt.u32.u64 	%r1326, %rd87;
	cvt.u32.u64 	%r1327, %rd91;
	setp.lt.u32 	%p316, %r1326, %r1327;
	@%p316 bra 	$L__BB0_173;
	cvt.u32.u64 	%r1328, %rd87;
	cvt.u32.u64 	%r1329, %rd91;
	setp.le.u32 	%p317, %r1328, %r1329;
	cvt.u32.u64 	%r1330, %rd86;
	cvt.u32.u64 	%r1331, %rd90;
	setp.lt.u32 	%p318, %r1330, %r1331;
	and.pred  	%p319, %p317, %p318;
	@%p319 bra 	$L__BB0_173;
$L__BB0_172:
	cvt.u32.u64 	%r1332, %rd86;
	cvt.u32.u64 	%r1333, %rd90;
	setp.lt.u32 	%p320, %r1332, %r1333;
	selp.u32 	%r1334, 1, 0, %p320;
	sub.s32 	%r1847, %r1332, %r1333;
	cvt.u32.u64 	%r1335, %rd87;
	cvt.u32.u64 	%r1336, %rd91;
	add.s32 	%r1337, %r1334, %r1336;
	max.u32 	%r1338, %r1336, %r1337;
	setp.gt.u32 	%p321, %r1338, %r1335;
	setp.eq.s32 	%p322, %r1336, -1;
	and.pred  	%p323, %p320, %p322;
	or.pred  	%p324, %p321, %p323;
	selp.u32 	%r1339, 1, 0, %p324;
	sub.s32 	%r1846, %r1335, %r1337;
	cvt.u32.u64 	%r1340, %rd88;
	cvt.u32.u64 	%r1341, %rd92;
	add.s32 	%r1342, %r1339, %r1341;
	max.u32 	%r1343, %r1341, %r1342;
	setp.gt.u32 	%p325, %r1343, %r1340;
	setp.eq.s32 	%p326, %r1341, -1;
	and.pred  	%p327, %p324, %p326;
	or.pred  	%p328, %p325, %p327;
	selp.u32 	%r1344, 1, 0, %p328;
	sub.s32 	%r1845, %r1340, %r1342;
	cvt.u32.u64 	%r1345, %rd93;
	add.s32 	%r1346, %r1344, %r1345;
	cvt.u32.u64 	%r1347, %rd89;
	sub.s32 	%r1844, %r1347, %r1346;
	bra.uni 	$L__BB0_174;
$L__BB0_173:
	cvt.u32.u64 	%r1348, %rd86;
	cvt.u32.u64 	%r1349, %rd90;
	setp.lt.u32 	%p329, %r1349, %r1348;
	selp.u32 	%r1350, 1, 0, %p329;
	sub.s32 	%r1351, %r1349, %r1348;
	cvt.u32.u64 	%r1352, %rd87;
	cvt.u32.u64 	%r1353, %rd91;
	add.s32 	%r1354, %r1350, %r1352;
	max.u32 	%r1355, %r1352, %r1354;
	setp.gt.u32 	%p330, %r1355, %r1353;
	setp.eq.s32 	%p331, %r1352, -1;
	and.pred  	%p332, %p329, %p331;
	or.pred  	%p333, %p330, %p332;
	selp.u32 	%r1356, 1, 0, %p333;
	sub.s32 	%r1357, %r1353, %r1354;
	cvt.u32.u64 	%r1358, %rd88;
	cvt.u32.u64 	%r1359, %rd92;
	add.s32 	%r1360, %r1356, %r1358;
	max.u32 	%r1361, %r1358, %r1360;
	setp.gt.u32 	%p334, %r1361, %r1359;
	setp.eq.s32 	%p335, %r1358, -1;
	and.pred  	%p336, %p333, %p335;
	or.pred  	%p337, %p334, %p336;
	selp.u32 	%r1362, 1, 0, %p337;
	sub.s32 	%r1363, %r1359, %r1360;
	cvt.u32.u64 	%r1364, %rd89;
	add.s32 	%r1365, %r1362, %r1364;
	cvt.u32.u64 	%r1366, %rd93;
	sub.s32 	%r1367, %r1365, %r1366;
	setp.lt.u32 	%p338, %r34, %r1351;
	selp.u32 	%r1368, 1, 0, %p338;
	sub.s32 	%r1847, %r34, %r1351;
	add.s32 	%r1369, %r1357, %r1368;
	max.u32 	%r1370, %r1357, %r1369;
	setp.gt.u32 	%p339, %r1370, %r35;
	setp.eq.s32 	%p340, %r1357, -1;
	and.pred  	%p341, %p338, %p340;
	or.pred  	%p342, %p339, %p341;
	selp.u32 	%r1372, 1, 0, %p342;
	sub.s32 	%r1846, %r35, %r1369;
	add.s32 	%r1373, %r1363, %r1372;
	max.u32 	%r1374, %r1363, %r1373;
	setp.gt.u32 	%p343, %r1374, %r36;
	setp.eq.s32 	%p344, %r1363, -1;
	and.pred  	%p345, %p342, %p344;
	or.pred  	%p346, %p343, %p345;
	selp.s32 	%r1375, -1, 0, %p346;
	sub.s32 	%r1845, %r36, %r1373;
	add.s32 	%r1376, %r1367, %r1375;
	add.s32 	%r1844, %r1376, %r37;
$L__BB0_174:
	and.b64  	%rd4139, %rd90, 4294967295;
	and.b64  	%rd4140, %rd86, 4294967295;
	mul.lo.s64 	%rd4141, %rd4139, %rd4140;
	cvt.u32.u64 	%r1377, %rd4141;
	shr.u64 	%rd4142, %rd4141, 32;
	and.b64  	%rd4143, %rd87, 4294967295;
	mad.lo.s64 	%rd4144, %rd4139, %rd4143, %rd4142;
	shr.u64 	%rd4145, %rd4144, 32;
	and.b64  	%rd4146, %rd88, 4294967295;
	mad.lo.s64 	%rd4147, %rd4139, %rd4146, %rd4145;
	shr.u64 	%rd4148, %rd4147, 32;
	and.b64  	%rd4149, %rd89, 4294967295;
	mad.lo.s64 	%rd4150, %rd4139, %rd4149, %rd4148;
	mul.lo.s32 	%r1378, %r4, %r1377;
	and.b64  	%rd4151, %rd4141, 4294967295;
	mul.wide.u32 	%rd4152, %r1378, %r34;
	add.s64 	%rd4153, %rd4152, %rd4151;
	shr.u64 	%rd4154, %rd4153, 32;
	shr.u64 	%rd4155, %rd4150, 32;
	and.b64  	%rd4156, %rd4144, 4294967295;
	mul.wide.u32 	%rd4157, %r35, %r1378;
	add.s64 	%rd4158, %rd4154, %rd4156;
	add.s64 	%rd4159, %rd4158, %rd4157;
	shr.u64 	%rd4160, %rd4159, 32;
	and.b64  	%rd4161, %rd4147, 4294967295;
	mul.wide.u32 	%rd4162, %r36, %r1378;
	add.s64 	%rd4163, %rd4160, %rd4161;
	add.s64 	%rd4164, %rd4163, %rd4162;
	shr.u64 	%rd4165, %rd4164, 32;
	and.b64  	%rd4166, %rd4150, 4294967295;
	mul.wide.u32 	%rd4167, %r37, %r1378;
	add.s64 	%rd4168, %rd4165, %rd4166;
	add.s64 	%rd4169, %rd4168, %rd4167;
	shr.u64 	%rd4170, %rd4169, 32;
	add.s64 	%rd4171, %rd4170, %rd4155;
	and.b64  	%rd4172, %rd91, 4294967295;
	shr.u64 	%rd4173, %rd4171, 32;
	and.b64  	%rd4174, %rd4159, 4294967295;
	mad.lo.s64 	%rd4175, %rd4172, %rd4140, %rd4174;
	cvt.u32.u64 	%r1379, %rd4175;
	shr.u64 	%rd4176, %rd4175, 32;
	and.b64  	%rd4177, %rd4164, 4294967295;
	add.s64 	%rd4178, %rd4176, %rd4177;
	mad.lo.s64 	%rd4179, %rd4172, %rd4143, %rd4178;
	shr.u64 	%rd4180, %rd4179, 32;
	and.b64  	%rd4181, %rd4169, 4294967295;
	add.s64 	%rd4182, %rd4180, %rd4181;
	mad.lo.s64 	%rd4183, %rd4172, %rd4146, %rd4182;
	shr.u64 	%rd4184, %rd4183, 32;
	and.b64  	%rd4185, %rd4171, 4294967295;
	add.s64 	%rd4186, %rd4184, %rd4185;
	mad.lo.s64 	%rd4187, %rd4172, %rd4149, %rd4186;
	shr.u64 	%rd4188, %rd4187, 32;
	add.s64 	%rd4189, %rd4188, %rd4173;
	mul.lo.s32 	%r1380, %r4, %r1379;
	and.b64  	%rd4190, %rd4175, 4294967295;
	mul.wide.u32 	%rd4191, %r1380, %r34;
	add.s64 	%rd4192, %rd4191, %rd4190;
	shr.u64 	%rd4193, %rd4192, 32;
	shr.u64 	%rd4194, %rd4189, 32;
	and.b64  	%rd4195, %rd4179, 4294967295;
	mul.wide.u32 	%rd4196, %r35, %r1380;
	add.s64 	%rd4197, %rd4193, %rd4195;
	add.s64 	%rd4198, %rd4197, %rd4196;
	shr.u64 	%rd4199, %rd4198, 32;
	and.b64  	%rd4200, %rd4183, 4294967295;
	mul.wide.u32 	%rd4201, %r36, %r1380;
	add.s64 	%rd4202, %rd4199, %rd4200;
	add.s64 	%rd4203, %rd4202, %rd4201;
	shr.u64 	%rd4204, %rd4203, 32;
	and.b64  	%rd4205, %rd4187, 4294967295;
	mul.wide.u32 	%rd4206, %r37, %r1380;
	add.s64 	%rd4207, %rd4204, %rd4205;
	add.s64 	%rd4208, %rd4207, %rd4206;
	shr.u64 	%rd4209, %rd4208, 32;
	and.b64  	%rd4210, %rd4189, 4294967295;
	add.s64 	%rd4211, %rd4209, %rd4210;
	shr.u64 	%rd4212, %rd4211, 32;
	add.s64 	%rd4213, %rd4212, %rd4194;
	and.b64  	%rd4214, %rd92, 4294967295;
	and.b64  	%rd4215, %rd4198, 4294967295;
	mad.lo.s64 	%rd4216, %rd4214, %rd4140, %rd4215;
	cvt.u32.u64 	%r1381, %rd4216;
	shr.u64 	%rd4217, %rd4216, 32;
	and.b64  	%rd4218, %rd4203, 4294967295;
	add.s64 	%rd4219, %rd4217, %rd4218;
	mad.lo.s64 	%rd4220, %rd4214, %rd4143, %rd4219;
	shr.u64 	%rd4221, %rd4220, 32;
	and.b64  	%rd4222, %rd4208, 4294967295;
	add.s64 	%rd4223, %rd4221, %rd4222;
	mad.lo.s64 	%rd4224, %rd4214, %rd4146, %rd4223;
	shr.u64 	%rd4225, %rd4224, 32;
	and.b64  	%rd4226, %rd4211, 4294967295;
	add.s64 	%rd4227, %rd4225, %rd4226;
	mad.lo.s64 	%rd4228, %rd4214, %rd4149, %rd4227;
	shr.u64 	%rd4229, %rd4228, 32;
	add.s64 	%rd4230, %rd4229, %rd4213;
	mul.lo.s32 	%r1382, %r4, %r1381;
	and.b64  	%rd4231, %rd4216, 4294967295;
	mul.wide.u32 	%rd4232, %r1382, %r34;
	add.s64 	%rd4233, %rd4232, %rd4231;
	shr.u64 	%rd4234, %rd4233, 32;
	shr.u64 	%rd4235, %rd4230, 32;
	and.b64  	%rd4236, %rd4220, 4294967295;
	mul.wide.u32 	%rd4237, %r35, %r1382;
	add.s64 	%rd4238, %rd4234, %rd4236;
	add.s64 	%rd4239, %rd4238, %rd4237;
	shr.u64 	%rd4240, %rd4239, 32;
	and.b64  	%rd4241, %rd4224, 4294967295;
	mul.wide.u32 	%rd4242, %r36, %r1382;
	add.s64 	%rd4243, %rd4240, %rd4241;
	add.s64 	%rd4244, %rd4243, %rd4242;
	shr.u64 	%rd4245, %rd4244, 32;
	and.b64  	%rd4246, %rd4228, 4294967295;
	mul.wide.u32 	%rd4247, %r37, %r1382;
	add.s64 	%rd4248, %rd4245, %rd4246;
	add.s64 	%rd4249, %rd4248, %rd4247;
	shr.u64 	%rd4250, %rd4249, 32;
	and.b64  	%rd4251, %rd4230, 4294967295;
	add.s64 	%rd4252, %rd4250, %rd4251;
	shr.u64 	%rd4253, %rd4252, 32;
	and.b64  	%rd4254, %rd93, 4294967295;
	and.b64  	%rd4255, %rd4239, 4294967295;
	mad.lo.s64 	%rd4256, %rd4254, %rd4140, %rd4255;
	cvt.u32.u64 	%r1383, %rd4256;
	shr.u64 	%rd4257, %rd4256, 32;
	and.b64  	%rd4258, %rd4244, 4294967295;
	add.s64 	%rd4259, %rd4257, %rd4258;
	mad.lo.s64 	%rd4260, %rd4254, %rd4143, %rd4259;
	shr.u64 	%rd4261, %rd4260, 32;
	and.b64  	%rd4262, %rd4249, 4294967295;
	add.s64 	%rd4263, %rd4261, %rd4262;
	mad.lo.s64 	%rd4264, %rd4254, %rd4146, %rd4263;
	shr.u64 	%rd4265, %rd4264, 32;
	and.b64  	%rd4266, %rd4252, 4294967295;
	add.s64 	%rd4267, %rd4265, %rd4266;
	mad.lo.s64 	%rd4268, %rd4254, %rd4149, %rd4267;
	shr.u64 	%rd4269, %rd4268, 32;
	mul.lo.s32 	%r1384, %r4, %r1383;
	and.b64  	%rd4270, %rd4256, 4294967295;
	mul.wide.u32 	%rd4271, %r1384, %r34;
	add.s64 	%rd4272, %rd4271, %rd4270;
	shr.u64 	%rd4273, %rd4272, 32;
	and.b64  	%rd4274, %rd4260, 4294967295;
	mul.wide.u32 	%rd4275, %r35, %r1384;
	add.s64 	%rd4276, %rd4273, %rd4274;
	add.s64 	%rd4277, %rd4276, %rd4275;
	cvt.u32.u64 	%r1869, %rd4277;
	shr.u64 	%rd4278, %rd4277, 32;
	and.b64  	%rd4279, %rd4264, 4294967295;
	mul.wide.u32 	%rd4280, %r36, %r1384;
	add.s64 	%rd4281, %rd4278, %rd4279;
	add.s64 	%rd4282, %rd4281, %rd4280;
	cvt.u32.u64 	%r549, %rd4282;
	shr.u64 	%rd4283, %rd4282, 32;
	and.b64  	%rd4284, %rd4268, 4294967295;
	mul.wide.u32 	%rd4285, %r37, %r1384;
	add.s64 	%rd4286, %rd4283, %rd4284;
	add.s64 	%rd4287, %rd4286, %rd4285;
	cvt.u32.u64 	%r550, %rd4287;
	shr.u64 	%rd4288, %rd4287, 32;
	cvt.u32.u64 	%r1385, %rd4288;
	cvt.u32.u64 	%r1386, %rd4269;
	cvt.u32.u64 	%r1387, %rd4253;
	cvt.u32.u64 	%r1388, %rd4235;
	add.s32 	%r1389, %r1387, %r1388;
	add.s32 	%r1390, %r1386, %r1389;
	add.s32 	%r551, %r1385, %r1390;
	st.local.v4.u32 	[%rd5449], {%r1869, %r549, %r550, %r551};
	cvt.u64.u32 	%rd4289, %r1847;
	mul.lo.s64 	%rd4290, %rd46, %rd4289;
	cvt.u32.u64 	%r1391, %rd4290;
	shr.u64 	%rd4291, %rd4290, 32;
	mad.lo.s64 	%rd4292, %rd47, %rd4289, %rd4291;
	shr.u64 	%rd4293, %rd4292, 32;
	mad.lo.s64 	%rd4294, %rd48, %rd4289, %rd4293;
	shr.u64 	%rd4295, %rd4294, 32;
	mad.lo.s64 	%rd4296, %rd49, %rd4289, %rd4295;
	mul.lo.s32 	%r1392, %r4, %r1391;
	and.b64  	%rd4297, %rd4290, 4294967295;
	mul.wide.u32 	%rd4298, %r1392, %r34;
	add.s64 	%rd4299, %rd4298, %rd4297;
	shr.u64 	%rd4300, %rd4299, 32;
	shr.u64 	%rd4301, %rd4296, 32;
	and.b64  	%rd4302, %rd4292, 4294967295;
	mul.wide.u32 	%rd4303, %r35, %r1392;
	add.s64 	%rd4304, %rd4300, %rd4302;
	add.s64 	%rd4305, %rd4304, %rd4303;
	shr.u64 	%rd4306, %rd4305, 32;
	and.b64  	%rd4307, %rd4294, 4294967295;
	mul.wide.u32 	%rd4308, %r36, %r1392;
	add.s64 	%rd4309, %rd4306, %rd4307;
	add.s64 	%rd4310, %rd4309, %rd4308;
	shr.u64 	%rd4311, %rd4310, 32;
	and.b64  	%rd4312, %rd4296, 4294967295;
	mul.wide.u32 	%rd4313, %r37, %r1392;
	add.s64 	%rd4314, %rd4311, %rd4312;
	add.s64 	%rd4315, %rd4314, %rd4313;
	shr.u64 	%rd4316, %rd4315, 32;
	add.s64 	%rd4317, %rd4316, %rd4301;
	cvt.u64.u32 	%rd4318, %r1846;
	shr.u64 	%rd4319, %rd4317, 32;
	and.b64  	%rd4320, %rd4305, 4294967295;
	mad.lo.s64 	%rd4321, %rd46, %rd4318, %rd4320;
	cvt.u32.u64 	%r1393, %rd4321;
	shr.u64 	%rd4322, %rd4321, 32;
	and.b64  	%rd4323, %rd4310, 4294967295;
	add.s64 	%rd4324, %rd4322, %rd4323;
	mad.lo.s64 	%rd4325, %rd47, %rd4318, %rd4324;
	shr.u64 	%rd4326, %rd4325, 32;
	and.b64  	%rd4327, %rd4315, 4294967295;
	add.s64 	%rd4328, %rd4326, %rd4327;
	mad.lo.s64 	%rd4329, %rd48, %rd4318, %rd4328;
	shr.u64 	%rd4330, %rd4329, 32;
	and.b64  	%rd4331, %rd4317, 4294967295;
	add.s64 	%rd4332, %rd4330, %rd4331;
	mad.lo.s64 	%rd4333, %rd49, %rd4318, %rd4332;
	shr.u64 	%rd4334, %rd4333, 32;
	add.s64 	%rd4335, %rd4334, %rd4319;
	mul.lo.s32 	%r1394, %r4, %r1393;
	and.b64  	%rd4336, %rd4321, 4294967295;
	mul.wide.u32 	%rd4337, %r1394, %r34;
	add.s64 	%rd4338, %rd4337, %rd4336;
	shr.u64 	%rd4339, %rd4338, 32;
	shr.u64 	%rd4340, %rd4335, 32;
	and.b64  	%rd4341, %rd4325, 4294967295;
	mul.wide.u32 	%rd4342, %r35, %r1394;
	add.s64 	%rd4343, %rd4339, %rd4341;
	add.s64 	%rd4344, %rd4343, %rd4342;
	shr.u64 	%rd4345, %rd4344, 32;
	and.b64  	%rd4346, %rd4329, 4294967295;
	mul.wide.u32 	%rd4347, %r36, %r1394;
	add.s64 	%rd4348, %rd4345, %rd4346;
	add.s64 	%rd4349, %rd4348, %rd4347;
	shr.u64 	%rd4350, %rd4349, 32;
	and.b64  	%rd4351, %rd4333, 4294967295;
	mul.wide.u32 	%rd4352, %r37, %r1394;
	add.s64 	%rd4353, %rd4350, %rd4351;
	add.s64 	%rd4354, %rd4353, %rd4352;
	shr.u64 	%rd4355, %rd4354, 32;
	and.b64  	%rd4356, %rd4335, 4294967295;
	add.s64 	%rd4357, %rd4355, %rd4356;
	shr.u64 	%rd4358, %rd4357, 32;
	add.s64 	%rd4359, %rd4358, %rd4340;
	cvt.u64.u32 	%rd4360, %r1845;
	and.b64  	%rd4361, %rd4344, 4294967295;
	mad.lo.s64 	%rd4362, %rd46, %rd4360, %rd4361;
	cvt.u32.u64 	%r1395, %rd4362;
	shr.u64 	%rd4363, %rd4362, 32;
	and.b64  	%rd4364, %rd4349, 4294967295;
	add.s64 	%rd4365, %rd4363, %rd4364;
	mad.lo.s64 	%rd4366, %rd47, %rd4360, %rd4365;
	shr.u64 	%rd4367, %rd4366, 32;
	and.b64  	%rd4368, %rd4354, 4294967295;
	add.s64 	%rd4369, %rd4367, %rd4368;
	mad.lo.s64 	%rd4370, %rd48, %rd4360, %rd4369;
	shr.u64 	%rd4371, %rd4370, 32;
	and.b64  	%rd4372, %rd4357, 4294967295;
	add.s64 	%rd4373, %rd4371, %rd4372;
	mad.lo.s64 	%rd4374, %rd49, %rd4360, %rd4373;
	shr.u64 	%rd4375, %rd4374, 32;
	add.s64 	%rd4376, %rd4375, %rd4359;
	mul.lo.s32 	%r1396, %r4, %r1395;
	and.b64  	%rd4377, %rd4362, 4294967295;
	mul.wide.u32 	%rd4378, %r1396, %r34;
	add.s64 	%rd4379, %rd4378, %rd4377;
	shr.u64 	%rd4380, %rd4379, 32;
	shr.u64 	%rd4381, %rd4376, 32;
	and.b64  	%rd4382, %rd4366, 4294967295;
	mul.wide.u32 	%rd4383, %r35, %r1396;
	add.s64 	%rd4384, %rd4380, %rd4382;
	add.s64 	%rd4385, %rd4384, %rd4383;
	shr.u64 	%rd4386, %rd4385, 32;
	and.b64  	%rd4387, %rd4370, 4294967295;
	mul.wide.u32 	%rd4388, %r36, %r1396;
	add.s64 	%rd4389, %rd4386, %rd4387;
	add.s64 	%rd4390, %rd4389, %rd4388;
	shr.u64 	%rd4391, %rd4390, 32;
	and.b64  	%rd4392, %rd4374, 4294967295;
	mul.wide.u32 	%rd4393, %r37, %r1396;
	add.s64 	%rd4394, %rd4391, %rd4392;
	add.s64 	%rd4395, %rd4394, %rd4393;
	shr.u64 	%rd4396, %rd4395, 32;
	and.b64  	%rd4397, %rd4376, 4294967295;
	add.s64 	%rd4398, %rd4396, %rd4397;
	shr.u64 	%rd4399, %rd4398, 32;
	add.s64 	%rd4400, %rd4399, %rd4381;
	cvt.u64.u32 	%rd4401, %r1844;
	and.b64  	%rd4402, %rd4385, 4294967295;
	mad.lo.s64 	%rd4403, %rd46, %rd4401, %rd4402;
	cvt.u32.u64 	%r1397, %rd4403;
	shr.u64 	%rd4404, %rd4403, 32;
	and.b64  	%rd4405, %rd4390, 4294967295;
	add.s64 	%rd4406, %rd4404, %rd4405;
	mad.lo.s64 	%rd4407, %rd47, %rd4401, %rd4406;
	shr.u64 	%rd4408, %rd4407, 32;
	and.b64  	%rd4409, %rd4395, 4294967295;
	add.s64 	%rd4410, %rd4408, %rd4409;
	mad.lo.s64 	%rd4411, %rd48, %rd4401, %rd4410;
	shr.u64 	%rd4412, %rd4411, 32;
	and.b64  	%rd4413, %rd4398, 4294967295;
	add.s64 	%rd4414, %rd4412, %rd4413;
	mad.lo.s64 	%rd4415, %rd49, %rd4401, %rd4414;
	shr.u64 	%rd4416, %rd4415, 32;
	add.s64 	%rd4417, %rd4416, %rd4400;
	mul.lo.s32 	%r1398, %r4, %r1397;
	and.b64  	%rd4418, %rd4403, 4294967295;
	mul.wide.u32 	%rd4419, %r1398, %r34;
	add.s64 	%rd4420, %rd4419, %rd4418;
	shr.u64 	%rd4421, %rd4420, 32;
	and.b64  	%rd4422, %rd4407, 4294967295;
	mul.wide.u32 	%rd4423, %r35, %r1398;
	add.s64 	%rd4424, %rd4421, %rd4422;
	add.s64 	%rd4425, %rd4424, %rd4423;
	cvt.u32.u64 	%r1399, %rd4425;
	shr.u64 	%rd4426, %rd4425, 32;
	and.b64  	%rd4427, %rd4411, 4294967295;
	mul.wide.u32 	%rd4428, %r36, %r1398;
	add.s64 	%rd4429, %rd4426, %rd4427;
	add.s64 	%rd4430, %rd4429, %rd4428;
	shr.u64 	%rd4431, %rd4430, 32;
	and.b64  	%rd4432, %rd4415, 4294967295;
	mul.wide.u32 	%rd4433, %r37, %r1398;
	add.s64 	%rd4434, %rd4431, %rd4432;
	add.s64 	%rd4435, %rd4434, %rd4433;
	shr.u64 	%rd4436, %rd4435, 32;
	add.s64 	%rd4437, %rd4436, %rd4417;
	cvt.u32.u64 	%r1400, %rd90;
	add.s32 	%r1401, %r1399, %r1400;
	setp.lt.u32 	%p347, %r1401, %r1399;
	and.b64  	%rd4438, %rd4430, 4294967295;
	selp.u64 	%rd4439, 1, 0, %p347;
	add.s64 	%rd4440, %rd4438, %rd4439;
	add.s64 	%rd4441, %rd4440, %rd4172;
	and.b64  	%rd4442, %rd4435, 4294967295;
	shr.u64 	%rd4443, %rd4441, 32;
	add.s64 	%rd4444, %rd4443, %rd4442;
	add.s64 	%rd4445, %rd4444, %rd4214;
	shr.u64 	%rd4446, %rd4445, 32;
	add.s64 	%rd4447, %rd4437, %rd4446;
	add.s64 	%rd4448, %rd4447, %rd93;
	mul.wide.u32 	%rd4449, %r1401, %r1847;
	cvt.u32.u64 	%r1402, %rd4449;
	shr.u64 	%rd4450, %rd4449, 32;
	mul.wide.u32 	%rd4451, %r1401, %r1846;
	add.s64 	%rd4452, %rd4450, %rd4451;
	shr.u64 	%rd4453, %rd4452, 32;
	mul.wide.u32 	%rd4454, %r1401, %r1845;
	add.s64 	%rd4455, %rd4453, %rd4454;
	shr.u64 	%rd4456, %rd4455, 32;
	mul.wide.u32 	%rd4457, %r1401, %r1844;
	add.s64 	%rd4458, %rd4456, %rd4457;
	mul.lo.s32 	%r1403, %r4, %r1402;
	and.b64  	%rd4459, %rd4449, 4294967295;
	mul.wide.u32 	%rd4460, %r1403, %r34;
	add.s64 	%rd4461, %rd4460, %rd4459;
	shr.u64 	%rd4462, %rd4461, 32;
	shr.u64 	%rd4463, %rd4458, 32;
	and.b64  	%rd4464, %rd4452, 4294967295;
	mul.wide.u32 	%rd4465, %r35, %r1403;
	add.s64 	%rd4466, %rd4462, %rd4464;
	add.s64 	%rd4467, %rd4466, %rd4465;
	shr.u64 	%rd4468, %rd4467, 32;
	and.b64  	%rd4469, %rd4455, 4294967295;
	mul.wide.u32 	%rd4470, %r36, %r1403;
	add.s64 	%rd4471, %rd4468, %rd4469;
	add.s64 	%rd4472, %rd4471, %rd4470;
	shr.u64 	%rd4473, %rd4472, 32;
	and.b64  	%rd4474, %rd4458, 4294967295;
	mul.wide.u32 	%rd4475, %r37, %r1403;
	add.s64 	%rd4476, %rd4473, %rd4474;
	add.s64 	%rd4477, %rd4476, %rd4475;
	shr.u64 	%rd4478, %rd4477, 32;
	add.s64 	%rd4479, %rd4478, %rd4463;
	and.b64  	%rd4480, %rd4441, 4294967295;
	shr.u64 	%rd4481, %rd4479, 32;
	and.b64  	%rd4482, %rd4467, 4294967295;
	mad.lo.s64 	%rd4483, %rd4480, %rd4289, %rd4482;
	cvt.u32.u64 	%r1404, %rd4483;
	shr.u64 	%rd4484, %rd4483, 32;
	and.b64  	%rd4485, %rd4472, 4294967295;
	add.s64 	%rd4486, %rd4484, %rd4485;
	mad.lo.s64 	%rd4487, %rd4480, %rd4318, %rd4486;
	shr.u64 	%rd4488, %rd4487, 32;
	and.b64  	%rd4489, %rd4477, 4294967295;
	add.s64 	%rd4490, %rd4488, %rd4489;
	mad.lo.s64 	%rd4491, %rd4480, %rd4360, %rd4490;
	shr.u64 	%rd4492, %rd4491, 32;
	and.b64  	%rd4493, %rd4479, 4294967295;
	add.s64 	%rd4494, %rd4492, %rd4493;
	mad.lo.s64 	%rd4495, %rd4480, %rd4401, %rd4494;
	shr.u64 	%rd4496, %rd4495, 32;
	add.s64 	%rd4497, %rd4496, %rd4481;
	mul.lo.s32 	%r1405, %r4, %r1404;
	and.b64  	%rd4498, %rd4483, 4294967295;
	mul.wide.u32 	%rd4499, %r1405, %r34;
	add.s64 	%rd4500, %rd4499, %rd4498;
	shr.u64 	%rd4501, %rd4500, 32;
	shr.u64 	%rd4502, %rd4497, 32;
	and.b64  	%rd4503, %rd4487, 4294967295;
	mul.wide.u32 	%rd4504, %r35, %r1405;
	add.s64 	%rd4505, %rd4501, %rd4503;
	add.s64 	%rd4506, %rd4505, %rd4504;
	shr.u64 	%rd4507, %rd4506, 32;
	and.b64  	%rd4508, %rd4491, 4294967295;
	mul.wide.u32 	%rd4509, %r36, %r1405;
	add.s64 	%rd4510, %rd4507, %rd4508;
	add.s64 	%rd4511, %rd4510, %rd4509;
	shr.u64 	%rd4512, %rd4511, 32;
	and.b64  	%rd4513, %rd4495, 4294967295;
	mul.wide.u32 	%rd4514, %r37, %r1405;
	add.s64 	%rd4515, %rd4512, %rd4513;
	add.s64 	%rd4516, %rd4515, %rd4514;
	shr.u64 	%rd4517, %rd4516, 32;
	and.b64  	%rd4518, %rd4497, 4294967295;
	add.s64 	%rd4519, %rd4517, %rd4518;
	shr.u64 	%rd4520, %rd4519, 32;
	add.s64 	%rd4521, %rd4520, %rd4502;
	and.b64  	%rd4522, %rd4445, 4294967295;
	and.b64  	%rd4523, %rd4506, 4294967295;
	mad.lo.s64 	%rd4524, %rd4522, %rd4289, %rd4523;
	cvt.u32.u64 	%r1406, %rd4524;
	shr.u64 	%rd4525, %rd4524, 32;
	and.b64  	%rd4526, %rd4511, 4294967295;
	add.s64 	%rd4527, %rd4525, %rd4526;
	mad.lo.s64 	%rd4528, %rd4522, %rd4318, %rd4527;
	shr.u64 	%rd4529, %rd4528, 32;
	and.b64  	%rd4530, %rd4516, 4294967295;
	add.s64 	%rd4531, %rd4529, %rd4530;
	mad.lo.s64 	%rd4532, %rd4522, %rd4360, %rd4531;
	shr.u64 	%rd4533, %rd4532, 32;
	and.b64  	%rd4534, %rd4519, 4294967295;
	add.s64 	%rd4535, %rd4533, %rd4534;
	mad.lo.s64 	%rd4536, %rd4522, %rd4401, %rd4535;
	shr.u64 	%rd4537, %rd4536, 32;
	add.s64 	%rd4538, %rd4537, %rd4521;
	mul.lo.s32 	%r1407, %r4, %r1406;
	and.b64  	%rd4539, %rd4524, 4294967295;
	mul.wide.u32 	%rd4540, %r1407, %r34;
	add.s64 	%rd4541, %rd4540, %rd4539;
	shr.u64 	%rd4542, %rd4541, 32;
	shr.u64 	%rd4543, %rd4538, 32;
	and.b64  	%rd4544, %rd4528, 4294967295;
	mul.wide.u32 	%rd4545, %r35, %r1407;
	add.s64 	%rd4546, %rd4542, %rd4544;
	add.s64 	%rd4547, %rd4546, %rd4545;
	shr.u64 	%rd4548, %rd4547, 32;
	and.b64  	%rd4549, %rd4532, 4294967295;
	mul.wide.u32 	%rd4550, %r36, %r1407;
	add.s64 	%rd4551, %rd4548, %rd4549;
	add.s64 	%rd4552, %rd4551, %rd4550;
	shr.u64 	%rd4553, %rd4552, 32;
	and.b64  	%rd4554, %rd4536, 4294967295;
	mul.wide.u32 	%rd4555, %r37, %r1407;
	add.s64 	%rd4556, %rd4553, %rd4554;
	add.s64 	%rd4557, %rd4556, %rd4555;
	shr.u64 	%rd4558, %rd4557, 32;
	and.b64  	%rd4559, %rd4538, 4294967295;
	add.s64 	%rd4560, %rd4558, %rd4559;
	shr.u64 	%rd4561, %rd4560, 32;
	and.b64  	%rd4562, %rd4448, 4294967295;
	and.b64  	%rd4563, %rd4547, 4294967295;
	mad.lo.s64 	%rd4564, %rd4562, %rd4289, %rd4563;
	cvt.u32.u64 	%r1408, %rd4564;
	shr.u64 	%rd4565, %rd4564, 32;
	and.b64  	%rd4566, %rd4552, 4294967295;
	add.s64 	%rd4567, %rd4565, %rd4566;
	mad.lo.s64 	%rd4568, %rd4562, %rd4318, %rd4567;
	shr.u64 	%rd4569, %rd4568, 32;
	and.b64  	%rd4570, %rd4557, 4294967295;
	add.s64 	%rd4571, %rd4569, %rd4570;
	mad.lo.s64 	%rd4572, %rd4562, %rd4360, %rd4571;
	shr.u64 	%rd4573, %rd4572, 32;
	and.b64  	%rd4574, %rd4560, 4294967295;
	add.s64 	%rd4575, %rd4573, %rd4574;
	mad.lo.s64 	%rd4576, %rd4562, %rd4401, %rd4575;
	shr.u64 	%rd4577, %rd4576, 32;
	mul.lo.s32 	%r1409, %r4, %r1408;
	and.b64  	%rd4578, %rd4564, 4294967295;
	mul.wide.u32 	%rd4579, %r1409, %r34;
	add.s64 	%rd4580, %rd4579, %rd4578;
	shr.u64 	%rd4581, %rd4580, 32;
	and.b64  	%rd4582, %rd4568, 4294967295;
	mul.wide.u32 	%rd4583, %r35, %r1409;
	add.s64 	%rd4584, %rd4581, %rd4582;
	add.s64 	%rd4585, %rd4584, %rd4583;
	cvt.u32.u64 	%r1868, %rd4585;
	shr.u64 	%rd4586, %rd4585, 32;
	and.b64  	%rd4587, %rd4572, 4294967295;
	mul.wide.u32 	%rd4588, %r36, %r1409;
	add.s64 	%rd4589, %rd4586, %rd4587;
	add.s64 	%rd4590, %rd4589, %rd4588;
	cvt.u32.u64 	%r553, %rd4590;
	shr.u64 	%rd4591, %rd4590, 32;
	and.b64  	%rd4592, %rd4576, 4294967295;
	mul.wide.u32 	%rd4593, %r37, %r1409;
	add.s64 	%rd4594, %rd4591, %rd4592;
	add.s64 	%rd4595, %rd4594, %rd4593;
	cvt.u32.u64 	%r554, %rd4595;
	shr.u64 	%rd4596, %rd4595, 32;
	cvt.u32.u64 	%r1410, %rd4596;
	cvt.u32.u64 	%r1411, %rd4577;
	cvt.u32.u64 	%r1412, %rd4561;
	cvt.u32.u64 	%r1413, %rd4543;
	add.s32 	%r1414, %r1412, %r1413;
	add.s32 	%r1415, %r1411, %r1414;
	add.s32 	%r555, %r1410, %r1415;
	st.local.v4.u32 	[%rd5448], {%r1868, %r553, %r554, %r555};
	mov.u32 	%r1866, %r1829;
	mov.u32 	%r1849, %r1857;
	mov.u32 	%r1850, %r1858;
	mov.u32 	%r1851, %r1859;
	mov.u32 	%r1867, %r1830;
	mov.u32 	%r1853, %r1861;
	mov.u32 	%r1854, %r1862;
	mov.u32 	%r631, %r1863;
	mov.u32 	%r1857, %r553;
	mov.u32 	%r1858, %r554;
	mov.u32 	%r1859, %r555;
	mov.u32 	%r1861, %r549;
	mov.u32 	%r1862, %r550;
	mov.u32 	%r1863, %r551;
	mov.u64 	%rd5442, %rd5446;
	mov.u64 	%rd5443, %rd5447;
	mov.u64 	%rd5444, %rd5448;
	mov.u64 	%rd5445, %rd5449;
	mov.u64 	%rd5446, %rd63;
	mov.u64 	%rd5447, %rd62;
	mov.u64 	%rd5448, %rd61;
	mov.u64 	%rd5449, %rd60;
$L__BB0_175:
	shr.u32 	%r1799, %r327, 1;
	setp.gt.u32 	%p411, %r327, 1;
	@%p411 bra 	$L__BB0_80;
	st.local.v4.u32 	[%rd52], {%r1867, %r1853, %r1854, %r631};
	st.local.v4.u32 	[%rd53], {%r1866, %r1849, %r1850, %r1851};
	add.s32 	%r597, %r1773, 2;
	setp.lt.u32 	%p412, %r1773, 1198;
	mov.u32 	%r1765, %r1866;
	mov.u32 	%r1766, %r1849;
	mov.u32 	%r1767, %r1850;
	mov.u32 	%r1768, %r1851;
	mov.u32 	%r1769, %r1867;
	mov.u32 	%r1770, %r1853;
	mov.u32 	%r1771, %r1854;
	mov.u32 	%r1772, %r631;
	mov.u32 	%r1773, %r597;
	mov.u64 	%rd5428, %rd5430;
	mov.u64 	%rd5429, %rd5431;
	mov.u64 	%rd5430, %rd52;
	mov.u64 	%rd5431, %rd53;
	@%p412 bra 	$L__BB0_79;
	mov.b32 	%r1874, 0;
	st.local.v4.u32 	[%rd5450], {%r1874, %r1874, %r1874, %r1874};
	mov.b32 	%r1531, 1;
	st.local.v4.u32 	[%rd5451], {%r1531, %r1874, %r1874, %r1874};
	st.local.v4.u32 	[%rd5452], {%r34, %r35, %r36, %r37};
	st.local.v4.u32 	[%rd5453], {%r1867, %r1853, %r1854, %r631};
	mov.u32 	%r627, %r34;
	mov.u32 	%r1875, %r1874;
	mov.u32 	%r1877, %r37;
$L__BB0_178:
	mov.u64 	%rd105, %rd5453;
	mov.u64 	%rd5453, %rd5452;
	mov.u64 	%rd102, %rd5450;
	setp.ne.s32 	%p413, %r1877, %r144;
	@%p413 bra 	$L__BB0_187;
	ld.local.u32 	%r1532, [%rd5453+8];
	setp.ne.s32 	%p414, %r1532, %r154;
	@%p414 bra 	$L__BB0_187;
	ld.local.u32 	%r1533, [%rd5453+4];
	setp.ne.s32 	%p415, %r1533, %r155;
	setp.ne.s32 	%p416, %r627, %r1729;
	or.pred  	%p417, %p415, %p416;
	@%p417 bra 	$L__BB0_187;
	.pragma "used_bytes_mask 4095";
	ld.local.v4.u32 	{%r612, %r613, %r614, %r611}, [%rd105];
	setp.eq.s32 	%p501, %r631, %r143;
	@%p501 bra 	$L__BB0_182;
	bra.uni 	$L__BB0_185;
$L__BB0_182:
	setp.ne.s32 	%p502, %r614, %r142;
	@%p502 bra 	$L__BB0_185;
	setp.ne.s32 	%p503, %r613, %r141;
	@%p503 bra 	$L__BB0_185;
	setp.eq.s32 	%p504, %r612, %r140;
	@%p504 bra 	$L__BB0_232;
$L__BB0_185:
	setp.eq.s32 	%p505, %r631, %r37;
	@%p505 bra 	$L__BB0_186;
	bra.uni 	$L__BB0_231;
$L__BB0_186:
	setp.ne.s32 	%p506, %r614, %r36;
	@%p506 bra 	$L__BB0_231;
	bra.uni 	$L__BB0_230;
$L__BB0_187:
	ld.local.v4.u32 	{%r627, %r1879, %r1880, %r630}, [%rd105];
	mov.b64 	%rd5367, {%r627, %r1879};
	mov.b64 	%rd5368, {%r1880, %r630};
	st.local.v4.u32 	[%rd5454], {%r627, %r1879, %r1880, %r630};
	mov.b32 	%r1534, 0;
	st.local.v4.u32 	[%rd6], {%r1534, %r1534, %r1534, %r1534};
	cvt.u32.u64 	%r1883, %rd5368;
	{ .reg .b32 tmp; mov.b64 {tmp, %r1882}, %rd5367; }
	mov.u32 	%r631, %r1877;
$L__BB0_188:
	setp.ge.u32 	%p418, %r631, %r630;
	@%p418 bra 	$L__BB0_190;
	ld.local.u32 	%r1886, [%rd5453+8];
	bra.uni 	$L__BB0_196;
$L__BB0_190:
	setp.gt.u32 	%p419, %r631, %r630;
	@%p419 bra 	$L__BB0_205;
	ld.local.u32 	%r1886, [%rd5453+8];
	setp.lt.u32 	%p420, %r1886, %r1883;
	@%p420 bra 	$L__BB0_196;
	setp.gt.u32 	%p421, %r1886, %r1883;
	@%p421 bra 	$L__BB0_205;
	ld.local.u32 	%r637, [%rd5453+4];
	setp.lt.u32 	%p422, %r637, %r1882;
	@%p422 bra 	$L__BB0_196;
	setp.gt.u32 	%p423, %r637, %r1882;
	@%p423 bra 	$L__BB0_205;
	ld.local.u32 	%r1535, [%rd5453];
	setp.gt.u32 	%p424, %r1535, %r627;
	@%p424 bra 	$L__BB0_205;
$L__BB0_196:
	.pragma "used_bytes_mask 61695";
	ld.local.v4.u32 	{%r1887, %r1888, %r1626, %r631}, [%rd5453];
	mov.b32 	%r1891, 0;
	mov.u32 	%r1890, %r631;
$L__BB0_197:
	mov.u32 	%r644, %r1886;
	mov.u32 	%r643, %r1888;
	mov.u32 	%r642, %r1887;
	setp.lt.u32 	%p484, %r1890, %r630;
	@%p484 bra 	$L__BB0_203;
	setp.gt.u32 	%p485, %r1890, %r630;
	@%p485 bra 	$L__BB0_204;
	setp.lt.u32 	%p486, %r644, %r1883;
	@%p486 bra 	$L__BB0_203;
	setp.gt.u32 	%p487, %r644, %r1883;
	@%p487 bra 	$L__BB0_204;
	setp.lt.u32 	%p488, %r643, %r1882;
	@%p488 bra 	$L__BB0_203;
	setp.gt.u32 	%p489, %r643, %r1882;
	setp.gt.u32 	%p490, %r642, %r627;
	or.pred  	%p491, %p489, %p490;
	@%p491 bra 	$L__BB0_204;
$L__BB0_203:
	shl.b32 	%r1887, %r642, 1;
	shf.l.wrap.b32 	%r1888, %r642, %r643, 1;
	shf.l.wrap.b32 	%r1886, %r643, %r644, 1;
	shf.l.wrap.b32 	%r1890, %r644, %r1890, 1;
	add.s32 	%r1891, %r1891, 1;
	bra.uni 	$L__BB0_197;
$L__BB0_204:
	shf.l.wrap.b32 	%r1627, %r642, %r643, 31;
	shf.l.wrap.b32 	%r1628, %r643, %r644, 31;
	shf.l.wrap.b32 	%r1629, %r644, %r1890, 31;
	shr.u32 	%r1630, %r1890, 1;
	add.s32 	%r1631, %r1891, -1;
	setp.lt.u32 	%p492, %r627, %r1627;
	selp.u32 	%r1632, 1, 0, %p492;
	sub.s32 	%r627, %r627, %r1627;
	add.s32 	%r1633, %r1628, %r1632;
	max.u32 	%r1634, %r1628, %r1633;
	setp.gt.u32 	%p493, %r1634, %r1879;
	setp.eq.s32 	%p494, %r1628, -1;
	and.pred  	%p495, %p492, %p494;
	or.pred  	%p496, %p493, %p495;
	selp.u32 	%r1635, 1, 0, %p496;
	sub.s32 	%r1879, %r1879, %r1633;
	add.s32 	%r1636, %r1629, %r1635;
	max.u32 	%r1637, %r1629, %r1636;
	setp.gt.u32 	%p497, %r1637, %r1880;
	setp.eq.s32 	%p498, %r1629, -1;
	and.pred  	%p499, %p496, %p498;
	or.pred  	%p500, %p497, %p499;
	selp.u32 	%r1638, 1, 0, %p500;
	sub.s32 	%r1880, %r1880, %r1636;
	add.s32 	%r1639, %r1630, %r1638;
	sub.s32 	%r630, %r630, %r1639;
	mov.b64 	%rd5400, {%r627, %r1879};
	st.local.v4.u32 	[%rd5454], {%r627, %r1879, %r1880, %r630};
	and.b32  	%r1640, %r1631, 31;
	mov.b32 	%r1641, 1;
	shl.b32 	%r1642, %r1641, %r1640;
	shr.s32 	%r1643, %r1631, 31;
	shr.u32 	%r1644, %r1643, 27;
	add.s32 	%r1645, %r1631, %r1644;
	shr.s32 	%r1646, %r1645, 5;
	mul.wide.s32 	%rd5401, %r1646, 4;
	add.s64 	%rd5402, %rd6, %rd5401;
	ld.local.u32 	%r1647, [%rd5402];
	add.s32 	%r1648, %r1647, %r1642;
	st.local.u32 	[%rd5402], %r1648;
	mov.b64 	%rd5403, {%r1880, %r1649};
	cvt.u32.u64 	%r1883, %rd5403;
	{ .reg .b32 tmp; mov.b64 {tmp, %r1882}, %rd5400; }
	bra.uni 	$L__BB0_188;
$L__BB0_205:
	cvt.u64.u32 	%rd5369, %r1875;
	ld.local.v4.u32 	{%r1536, %r1537, %r1538, %r1539}, [%rd6];
	cvt.u64.u32 	%rd5370, %r1536;
	mul.wide.u32 	%rd5371, %r1875, %r1536;
	cvt.u32.u64 	%r660, %rd5371;
	shr.u64 	%rd5372, %rd5371, 32;
	cvt.u64.u32 	%rd5373, %r1537;
	mul.wide.u32 	%rd5374, %r1875, %r1537;
	add.s64 	%rd5375, %rd5372, %rd5374;
	shr.u64 	%rd5376, %rd5375, 32;
	cvt.u64.u32 	%rd5377, %r1538;
	mul.wide.u32 	%rd5378, %r1875, %r1538;
	add.s64 	%rd5379, %rd5376, %rd5378;
	shr.u64 	%rd5380, %rd5379, 32;
	cvt.u64.u32 	%rd5381, %r1539;
	ld.local.u32 	%r1540, [%rd102+4];
	cvt.u64.u32 	%rd5382, %r1540;
	and.b64  	%rd5383, %rd5375, 4294967295;
	mul.wide.u32 	%rd5384, %r1540, %r1536;
	add.s64 	%rd5385, %rd5384, %rd5383;
	cvt.u32.u64 	%r661, %rd5385;
	shr.u64 	%rd5386, %rd5385, 32;
	and.b64  	%rd5387, %rd5379, 4294967295;
	mul.wide.u32 	%rd5388, %r1540, %r1537;
	add.s64 	%rd5389, %rd5386, %rd5387;
	add.s64 	%rd5390, %rd5389, %rd5388;
	shr.u64 	%rd5391, %rd5390, 32;
	ld.local.u32 	%r1541, [%rd102+8];
	cvt.u64.u32 	%rd5392, %r1541;
	and.b64  	%rd5393, %rd5390, 4294967295;
	mul.wide.u32 	%rd5394, %r1541, %r1536;
	add.s64 	%rd5395, %rd5394, %rd5393;
	cvt.u32.u64 	%r662, %rd5395;
	shr.u64 	%rd5396, %rd5395, 32;
	cvt.u64.u32 	%rd5397, %r1874;
	cvt.u32.u64 	%r1542, %rd5391;
	cvt.u32.u64 	%r1543, %rd5380;
	cvt.u32.u64 	%r1544, %rd5369;
	cvt.u32.u64 	%r1545, %rd5381;
	mad.lo.s32 	%r1546, %r1544, %r1545, %r1543;
	add.s32 	%r1547, %r1542, %r1546;
	cvt.u32.u64 	%r1548, %rd5377;
	cvt.u32.u64 	%r1549, %rd5382;
	mad.lo.s32 	%r1550, %r1549, %r1548, %r1547;
	cvt.u32.u64 	%r1551, %rd5396;
	add.s32 	%r1552, %r1551, %r1550;
	cvt.u32.u64 	%r1553, %rd5373;
	cvt.u32.u64 	%r1554, %rd5392;
	mad.lo.s32 	%r1555, %r1554, %r1553, %r1552;
	cvt.u32.u64 	%r1556, %rd5397;
	cvt.u32.u64 	%r1557, %rd5370;
	mad.lo.s32 	%r663, %r1556, %r1557, %r1555;
	ld.local.u32 	%r664, [%rd5451+12];
	setp.lt.u32 	%p425, %r664, %r663;
	@%p425 bra 	$L__BB0_213;
	setp.gt.u32 	%p426, %r664, %r663;
	@%p426 bra 	$L__BB0_212;
	ld.local.u32 	%r665, [%rd5451+8];
	setp.lt.u32 	%p427, %r665, %r662;
	@%p427 bra 	$L__BB0_213;
	setp.gt.u32 	%p428, %r665, %r662;
	@%p428 bra 	$L__BB0_212;
	ld.local.u32 	%r666, [%rd5451+4];
	setp.lt.u32 	%p429, %r666, %r661;
	@%p429 bra 	$L__BB0_213;
	setp.gt.u32 	%p430, %r666, %r661;
	@%p430 bra 	$L__BB0_212;
	ld.local.u32 	%r1558, [%rd5451];
	setp.lt.u32 	%p431, %r1558, %r660;
	@%p431 bra 	$L__BB0_213;
$L__BB0_212:
	.pragma "used_bytes_mask 4095";
	ld.local.v4.u32 	{%r1559, %r1560, %r1561, %r1562}, [%rd5451];
	setp.lt.u32 	%p432, %r1559, %r660;
	selp.u32 	%r1566, 1, 0, %p432;
	sub.s32 	%r1875, %r1559, %r660;
	add.s32 	%r1567, %r1566, %r661;
	max.u32 	%r1568, %r661, %r1567;
	setp.gt.u32 	%p433, %r1568, %r1560;
	setp.eq.s32 	%p434, %r661, -1;
	and.pred  	%p435, %p432, %p434;
	or.pred  	%p436, %p433, %p435;
	selp.u32 	%r1569, 1, 0, %p436;
	sub.s32 	%r1570, %r1560, %r1567;
	st.local.v2.u32 	[%rd5451], {%r1875, %r1570};
	add.s32 	%r1571, %r1569, %r662;
	max.u32 	%r1572, %r662, %r1571;
	setp.gt.u32 	%p437, %r1572, %r1561;
	setp.eq.s32 	%p438, %r662, -1;
	and.pred  	%p439, %p436, %p438;
	or.pred  	%p440, %p437, %p439;
	selp.u32 	%r1573, 1, 0, %p440;
	sub.s32 	%r1574, %r1561, %r1571;
	st.local.u32 	[%rd5451+8], %r1574;
	add.s32 	%r1575, %r1573, %r663;
	sub.s32 	%r1874, %r664, %r1575;
	st.local.u32 	[%rd5451+12], %r1874;
	mov.u32 	%r1877, %r630;
	mov.u64 	%rd5450, %rd5451;
	mov.u64 	%rd5451, %rd102;
	mov.u64 	%rd5452, %rd5454;
	mov.u64 	%rd5454, %rd105;
	bra.uni 	$L__BB0_178;
$L__BB0_213:
	.pragma "used_bytes_mask 4095";
	ld.local.v4.u32 	{%r1576, %r1577, %r1578, %r1579}, [%rd5451];
	setp.lt.u32 	%p441, %r660, %r1576;
	selp.u32 	%r1583, 1, 0, %p441;
	sub.s32 	%r1895, %r660, %r1576;
	add.s32 	%r1584, %r1577, %r1583;
	max.u32 	%r1585, %r1577, %r1584;
	setp.gt.u32 	%p442, %r1585, %r661;
	setp.eq.s32 	%p443, %r1577, -1;
	and.pred  	%p444, %p441, %p443;
	or.pred  	%p445, %p442, %p444;
	selp.u32 	%r1586, 1, 0, %p445;
	sub.s32 	%r1894, %r661, %r1584;
	add.s32 	%r1587, %r1578, %r1586;
	max.u32 	%r1588, %r1578, %r1587;
	setp.gt.u32 	%p446, %r1588, %r662;
	setp.eq.s32 	%p447, %r1578, -1;
	and.pred  	%p448, %p445, %p447;
	or.pred  	%p449, %p446, %p448;
	selp.u32 	%r1589, 1, 0, %p449;
	sub.s32 	%r1893, %r662, %r1587;
	add.s32 	%r1590, %r664, %r1589;
	sub.s32 	%r1892, %r663, %r1590;
	mov.b32 	%r1591, 0;
	st.local.v4.u32 	[%rd6], {%r1591, %r1591, %r1591, %r1591};
$L__BB0_214:
	setp.lt.u32 	%p450, %r37, %r1892;
	@%p450 bra 	$L__BB0_220;
	setp.gt.u32 	%p451, %r37, %r1892;
	@%p451 bra 	$L__BB0_229;
	setp.lt.u32 	%p452, %r36, %r1893;
	@%p452 bra 	$L__BB0_220;
	setp.gt.u32 	%p453, %r36, %r1893;
	@%p453 bra 	$L__BB0_229;
	setp.lt.u32 	%p454, %r35, %r1894;
	@%p454 bra 	$L__BB0_220;
	setp.gt.u32 	%p455, %r35, %r1894;
	setp.gt.u32 	%p456, %r34, %r1895;
	or.pred  	%p457, %p455, %p456;
	@%p457 bra 	$L__BB0_229;
$L__BB0_220:
	mov.b32 	%r1900, 0;
	mov.u32 	%r1896, %r34;
	mov.u32 	%r1897, %r35;
	mov.u32 	%r1898, %r36;
	mov.u32 	%r1899, %r37;
$L__BB0_221:
	mov.u32 	%r683, %r1898;
	mov.u32 	%r682, %r1897;
	mov.u32 	%r681, %r1896;
	setp.lt.u32 	%p467, %r1899, %r1892;
	@%p467 bra 	$L__BB0_227;
	setp.gt.u32 	%p468, %r1899, %r1892;
	@%p468 bra 	$L__BB0_228;
	setp.lt.u32 	%p469, %r683, %r1893;
	@%p469 bra 	$L__BB0_227;
	setp.gt.u32 	%p470, %r683, %r1893;
	@%p470 bra 	$L__BB0_228;
	setp.lt.u32 	%p471, %r682, %r1894;
	@%p471 bra 	$L__BB0_227;
	setp.gt.u32 	%p472, %r682, %r1894;
	setp.gt.u32 	%p473, %r681, %r1895;
	or.pred  	%p474, %p472, %p473;
	@%p474 bra 	$L__BB0_228;
$L__BB0_227:
	shl.b32 	%r1896, %r681, 1;
	shf.l.wrap.b32 	%r1897, %r681, %r682, 1;
	shf.l.wrap.b32 	%r1898, %r682, %r683, 1;
	shf.l.wrap.b32 	%r1899, %r683, %r1899, 1;
	add.s32 	%r1900, %r1900, 1;
	bra.uni 	$L__BB0_221;
$L__BB0_228:
	shf.l.wrap.b32 	%r1603, %r681, %r682, 31;
	shf.l.wrap.b32 	%r1604, %r682, %r683, 31;
	shf.l.wrap.b32 	%r1605, %r683, %r1899, 31;
	shr.u32 	%r1606, %r1899, 1;
	add.s32 	%r1607, %r1900, -1;
	setp.lt.u32 	%p475, %r1895, %r1603;
	selp.u32 	%r1608, 1, 0, %p475;
	sub.s32 	%r1895, %r1895, %r1603;
	add.s32 	%r1609, %r1604, %r1608;
	max.u32 	%r1610, %r1604, %r1609;
	setp.gt.u32 	%p476, %r1610, %r1894;
	setp.eq.s32 	%p477, %r1604, -1;
	and.pred  	%p478, %p475, %p477;
	or.pred  	%p479, %p476, %p478;
	selp.u32 	%r1611, 1, 0, %p479;
	sub.s32 	%r1894, %r1894, %r1609;
	add.s32 	%r1612, %r1605, %r1611;
	max.u32 	%r1613, %r1605, %r1612;
	setp.gt.u32 	%p480, %r1613, %r1893;
	setp.eq.s32 	%p481, %r1605, -1;
	and.pred  	%p482, %p479, %p481;
	or.pred  	%p483, %p480, %p482;
	selp.u32 	%r1614, 1, 0, %p483;
	sub.s32 	%r1893, %r1893, %r1612;
	add.s32 	%r1615, %r1606, %r1614;
	sub.s32 	%r1892, %r1892, %r1615;
	and.b32  	%r1616, %r1607, 31;
	mov.b32 	%r1617, 1;
	shl.b32 	%r1618, %r1617, %r1616;
	shr.s32 	%r1619, %r1607, 31;
	shr.u32 	%r1620, %r1619, 27;
	add.s32 	%r1621, %r1607, %r1620;
	shr.s32 	%r1622, %r1621, 5;
	mul.wide.s32 	%rd5398, %r1622, 4;
	add.s64 	%rd5399, %rd6, %rd5398;
	ld.local.u32 	%r1623, [%rd5399];
	add.s32 	%r1624, %r1623, %r1618;
	st.local.u32 	[%rd5399], %r1624;
	bra.uni 	$L__BB0_214;
$L__BB0_229:
	setp.lt.u32 	%p458, %r34, %r1895;
	selp.u32 	%r1592, 1, 0, %p458;
	sub.s32 	%r1875, %r34, %r1895;
	add.s32 	%r1593, %r1894, %r1592;
	max.u32 	%r1594, %r1894, %r1593;
	setp.gt.u32 	%p459, %r1594, %r35;
	setp.eq.s32 	%p460, %r1894, -1;
	and.pred  	%p461, %p458, %p460;
	or.pred  	%p462, %p459, %p461;
	selp.u32 	%r1595, 1, 0, %p462;
	sub.s32 	%r1596, %r35, %r1593;
	st.local.v2.u32 	[%rd5451], {%r1875, %r1596};
	add.s32 	%r1597, %r1893, %r1595;
	max.u32 	%r1598, %r1893, %r1597;
	setp.gt.u32 	%p463, %r1598, %r36;
	setp.eq.s32 	%p464, %r1893, -1;
	and.pred  	%p465, %p462, %p464;
	or.pred  	%p466, %p463, %p465;
	selp.u32 	%r1599, 1, 0, %p466;
	sub.s32 	%r1600, %r36, %r1597;
	st.local.u32 	[%rd5451+8], %r1600;
	add.s32 	%r1601, %r1892, %r1599;
	sub.s32 	%r1874, %r37, %r1601;
	st.local.u32 	[%rd5451+12], %r1874;
	mov.u32 	%r1877, %r630;
	mov.u64 	%rd5450, %rd5451;
	mov.u64 	%rd5451, %rd102;
	mov.u64 	%rd5452, %rd5454;
	mov.u64 	%rd5454, %rd105;
	bra.uni 	$L__BB0_178;
$L__BB0_230:
	setp.ne.s32 	%p507, %r613, %r35;
	setp.ne.s32 	%p508, %r612, %r34;
	or.pred  	%p509, %p507, %p508;
	@%p509 bra 	$L__BB0_231;
	bra.uni 	$L__BB0_232;
$L__BB0_231:
	ld.param.u32 	%r1658, [_Z11curveThreadPjS_S_S_S_S_i_param_6];
	add.u64 	%rd5404, %SP, 176;
	add.u64 	%rd5405, %SPL, 176;
	mov.u32 	%r1650, %tid.x;
	mov.u32 	%r1651, %ctaid.x;
	mov.u32 	%r1652, %ntid.x;
	mad.lo.s32 	%r1653, %r1651, %r1652, %r1650;
	add.s32 	%r1654, %r1653, %r1658;
	add.s32 	%r1655, %r1654, 6;
	st.local.v2.u32 	[%rd5405], {%r1655, %r612};
	st.local.v2.u32 	[%rd5405+8], {%r613, %r614};
	st.local.u32 	[%rd5405+16], %r631;
	mov.u64 	%rd5406, $str;
	cvta.global.u64 	%rd5407, %rd5406;
	{ // callseq 0, 0
	.param .b64 param0;
	st.param.b64 	[param0], %rd5407;
	.param .b64 param1;
	st.param.b64 	[param1], %rd5404;
	.param .b32 retval0;
	call.uni (retval0), 
	vprintf, 
	(
	param0, 
	param1
	);
	ld.param.b32 	%r1656, [retval0];
	} // callseq 0
$L__BB0_232:
	ret;

}
	// .globl	_Z5setupPjS_S_S_S_S_
.visible .entry _Z5setupPjS_S_S_S_S_(
	.param .u64 .ptr .align 1 _Z5setupPjS_S_S_S_S__param_0,
	.param .u64 .ptr .align 1 _Z5setupPjS_S_S_S_S__param_1,
	.param .u64 .ptr .align 1 _Z5setupPjS_S_S_S_S__param_2,
	.param .u64 .ptr .align 1 _Z5setupPjS_S_S_S_S__param_3,
	.param .u64 .ptr .align 1 _Z5setupPjS_S_S_S_S__param_4,
	.param .u64 .ptr .align 1 _Z5setupPjS_S_S_S_S__param_5
)
{
	.local .align 16 .b8 	__local_depot1[112];
	.reg .b64 	%SP;
	.reg .b64 	%SPL;
	.reg .pred 	%p<114>;
	.reg .b16 	%rs<29>;
	.reg .b32 	%r<425>;
	.reg .b64 	%rd<109>;

	mov.u64 	%SPL, __local_depot1;
	cvta.local.u64 	%SP, %SPL;
	ld.param.u64 	%rd30, [_Z5setupPjS_S_S_S_S__param_0];
	ld.param.u64 	%rd27, [_Z5setupPjS_S_S_S_S__param_1];
	ld.param.u64 	%rd31, [_Z5setupPjS_S_S_S_S__param_4];
	ld.param.u64 	%rd32, [_Z5setupPjS_S_S_S_S__param_5];
	cvta.to.global.u64 	%rd1, %rd31;
	cvta.to.global.u64 	%rd2, %rd32;
	cvta.to.global.u64 	%rd3, %rd30;
	add.u64 	%rd99, %SPL, 0;
	add.u64 	%rd96, %SPL, 64;
	add.u64 	%rd97, %SPL, 16;
	add.u64 	%rd98, %SPL, 48;
	add.u64 	%rd8, %SPL, 32;
	add.u64 	%rd9, %SPL, 80;
	mov.b32 	%r375, 0;
	{ // callseq 1, 0
	.param .b64 param0;
	st.param.b64 	[param0], 96000;
	.param .b64 retval0;
	call.uni (retval0), 
	malloc, 
	(
	param0
	);
	ld.param.b64 	%rd39, [retval0];
	} // callseq 1
$L__BB1_1:
	mul.wide.u32 	%rd40, %r375, 4;
	add.s64 	%rd41, %rd39, %rd40;
	mov.b32 	%r158, 0;
	st.u32 	[%rd41], %r158;
	st.u32 	[%rd41+4], %r158;
	st.u32 	[%rd41+8], %r158;
	st.u32 	[%rd41+12], %r158;
	st.u32 	[%rd41+16], %r158;
	st.u32 	[%rd41+20], %r158;
	st.u32 	[%rd41+24], %r158;
	st.u32 	[%rd41+28], %r158;
	st.u32 	[%rd41+32], %r158;
	st.u32 	[%rd41+36], %r158;
	st.u32 	[%rd41+40], %r158;
	st.u32 	[%rd41+44], %r158;
	st.u32 	[%rd41+48], %r158;
	st.u32 	[%rd41+52], %r158;
	st.u32 	[%rd41+56], %r158;
	st.u32 	[%rd41+60], %r158;
	st.u32 	[%rd41+64], %r158;
	st.u32 	[%rd41+68], %r158;
	st.u32 	[%rd41+72], %r158;
	st.u32 	[%rd41+76], %r158;
	st.u32 	[%rd41+80], %r158;
	st.u32 	[%rd41+84], %r158;
	st.u32 	[%rd41+88], %r158;
	st.u32 	[%rd41+92], %r158;
	st.u32 	[%rd41+96], %r158;
	st.u32 	[%rd41+100], %r158;
	st.u32 	[%rd41+104], %r158;
	st.u32 	[%rd41+108], %r158;
	st.u32 	[%rd41+112], %r158;
	st.u32 	[%rd41+116], %r158;
	st.u32 	[%rd41+120], %r158;
	st.u32 	[%rd41+124], %r158;
	add.s32 	%r375, %r375, 32;
	setp.ne.s32 	%p1, %r375, 24000;
	@%p1 bra 	$L__BB1_1;
	cvta.to.global.u64 	%rd11, %rd27;
	mov.b32 	%r376, 0;
	mov.u32 	%r380, %r376;
$L__BB1_3:
	mov.u32 	%r3, %r376;
	setp.lt.u32 	%p2, %r3, 2;
	@%p2 bra 	$L__BB1_10;
	mul.wide.u32 	%rd42, %r3, 4;
	add.s64 	%rd43, %rd39, %rd42;
	ld.u32 	%r160, [%rd43];
	setp.ne.s32 	%p3, %r160, 0;
	@%p3 bra 	$L__BB1_10;
	mov.b32 	%r378, 1;
$L__BB1_6:
	mov.u32 	%r5, %r378;
	mul.lo.s32 	%r378, %r5, %r3;
	setp.lt.u32 	%p4, %r378, 24000;
	@%p4 bra 	$L__BB1_6;
	mul.wide.u32 	%rd44, %r380, 4;
	add.s64 	%rd45, %rd11, %rd44;
	st.global.u32 	[%rd45], %r5;
	add.s32 	%r380, %r380, 1;
	setp.gt.u32 	%p5, %r3, 11999;
	@%p5 bra 	$L__BB1_10;
	shl.b32 	%r379, %r3, 1;
$L__BB1_9:
	mul.wide.u32 	%rd46, %r379, 4;
	add.s64 	%rd47, %rd39, %rd46;
	mov.b32 	%r162, 1;
	st.u32 	[%rd47], %r162;
	add.s32 	%r379, %r379, %r3;
	setp.lt.u32 	%p6, %r379, 24000;
	@%p6 bra 	$L__BB1_9;
$L__BB1_10:
	add.s32 	%r376, %r3, 1;
	setp.lt.u32 	%p7, %r3, 23999;
	setp.lt.u32 	%p8, %r380, 1200;
	and.pred  	%p9, %p7, %p8;
	@%p9 bra 	$L__BB1_3;
	{ // callseq 2, 0
	.param .b64 param0;
	st.param.b64 	[param0], %rd39;
	call.uni 
	free, 
	(
	param0
	);
	} // callseq 2
	mov.b32 	%r384, 1;
	st.global.u32 	[%rd1], %r384;
	mov.b32 	%r33, 0;
	st.global.u32 	[%rd2], %r33;
	st.global.u32 	[%rd1+4], %r33;
	st.global.u32 	[%rd2+4], %r33;
	st.global.u32 	[%rd1+8], %r33;
	st.global.u32 	[%rd2+8], %r33;
	st.global.u32 	[%rd1+12], %r33;
	st.global.u32 	[%rd2+12], %r33;
	st.local.v4.u32 	[%rd9], {%r33, %r384, %r33, %r33};
	mov.b32 	%r165, -773812429;
	st.global.u32 	[%rd3], %r165;
	mov.b32 	%r166, 785645112;
	st.global.u32 	[%rd3+4], %r166;
	mov.b32 	%r167, -2034266877;
	st.global.u32 	[%rd3+8], %r167;
	st.global.u32 	[%rd3+12], %r33;
	st.local.v4.u32 	[%rd96], {%r33, %r33, %r33, %r33};
	st.local.v4.u32 	[%rd97], {%r384, %r33, %r33, %r33};
	st.local.v4.u32 	[%rd98], {%r33, %r384, %r33, %r33};
	st.local.v4.u32 	[%rd99], {%r165, %r166, %r167, %r33};
	ld.global.u32 	%r13, [%rd2+12];
	add.u64 	%rd100, %SPL, 96;
	mov.u32 	%r382, %r33;
	mov.u32 	%r383, %r33;
	mov.u32 	%r385, %r33;
$L__BB1_12:
	mov.u64 	%rd16, %rd99;
	mov.u64 	%rd99, %rd98;
	mov.u64 	%rd13, %rd96;
	mov.u32 	%r16, %r383;
	setp.ne.s32 	%p10, %r385, %r13;
	@%p10 bra 	$L__BB1_20;
	ld.local.u32 	%r168, [%rd99+8];
	ld.global.u32 	%r169, [%rd2+8];
	setp.ne.s32 	%p11, %r168, %r169;
	@%p11 bra 	$L__BB1_20;
	ld.local.u32 	%r170, [%rd99+4];
	ld.global.u32 	%r171, [%rd2+4];
	setp.ne.s32 	%p12, %r170, %r171;
	@%p12 bra 	$L__BB1_20;
	ld.global.u32 	%r172, [%rd2];
	setp.ne.s32 	%p13, %r33, %r172;
	@%p13 bra 	$L__BB1_20;
	ld.param.u64 	%rd94, [_Z5setupPjS_S_S_S_S__param_2];
	add.u64 	%rd105, %SP, 0;
	cvta.to.local.u64 	%rd104, %rd105;
	neg.s32 	%r284, %r384;
	cvta.to.global.u64 	%rd87, %rd94;
	st.global.u32 	[%rd87], %r284;
	ld.global.u8 	%r285, [%rd1+3];
	ld.global.u8 	%r286, [%rd1+2];
	prmt.b32 	%r287, %r286, %r285, 0x3340U;
	ld.global.u8 	%r288, [%rd1+1];
	ld.global.u8 	%r289, [%rd1];
	prmt.b32 	%r290, %r289, %r288, 0x3340U;
	prmt.b32 	%r291, %r290, %r287, 0x5410U;
	ld.global.u8 	%r292, [%rd1+15];
	ld.global.u8 	%r293, [%rd1+14];
	prmt.b32 	%r294, %r293, %r292, 0x3340U;
	ld.global.u8 	%r295, [%rd1+13];
	ld.global.u8 	%r296, [%rd1+12];
	prmt.b32 	%r297, %r296, %r295, 0x3340U;
	prmt.b32 	%r298, %r297, %r294, 0x5410U;
	ld.global.u8 	%r299, [%rd1+11];
	ld.global.u8 	%r300, [%rd1+10];
	prmt.b32 	%r301, %r300, %r299, 0x3340U;
	ld.global.u8 	%r302, [%rd1+9];
	ld.global.u8 	%r303, [%rd1+8];
	prmt.b32 	%r304, %r303, %r302, 0x3340U;
	prmt.b32 	%r305, %r304, %r301, 0x5410U;
	ld.global.u8 	%r306, [%rd1+7];
	ld.global.u8 	%r307, [%rd1+6];
	prmt.b32 	%r308, %r307, %r306, 0x3340U;
	ld.global.u8 	%r309, [%rd1+5];
	ld.global.u8 	%r310, [%rd1+4];
	prmt.b32 	%r311, %r310, %r309, 0x3340U;
	prmt.b32 	%r312, %r311, %r308, 0x5410U;
	st.local.v4.b32 	[%rd9], {%r291, %r312, %r305, %r298};
	mov.b64 	%rd88, {%r291, %r313};
	cvt.u32.u64 	%r417, %rd88;
	ld.global.u32 	%r20, [%rd3+12];
	mov.b32 	%r418, 0;
	mov.u64 	%rd103, %rd9;
	mov.u32 	%r410, %r418;
$L__BB1_17:
	mov.u64 	%rd20, %rd103;
	shl.b32 	%r117, %r417, 1;
	ld.local.u32 	%r314, [%rd20+4];
	shf.l.wrap.b32 	%r414, %r417, %r314, 1;
	ld.local.v2.u32 	{%r315, %r316}, [%rd20+8];
	shf.l.wrap.b32 	%r415, %r314, %r315, 1;
	shf.l.wrap.b32 	%r416, %r315, %r316, 1;
	st.local.v4.u32 	[%rd20], {%r117, %r414, %r415, %r416};
	setp.lt.u32 	%p81, %r416, %r20;
	mov.u32 	%r417, %r117;
	@%p81 bra 	$L__BB1_63;
	setp.le.u32 	%p82, %r416, %r20;
	@%p82 bra 	$L__BB1_57;
	ld.global.u32 	%r412, [%rd3+4];
	ld.global.u32 	%r411, [%rd3+8];
	bra.uni 	$L__BB1_62;
$L__BB1_20:
	ld.local.v4.u32 	{%r33, %r387, %r388, %r36}, [%rd16];
	mov.b64 	%rd49, {%r33, %r387};
	mov.b64 	%rd50, {%r388, %r36};
	st.local.v4.u32 	[%rd100], {%r33, %r387, %r388, %r36};
	mov.b32 	%r173, 0;
	st.local.v4.u32 	[%rd8], {%r173, %r173, %r173, %r173};
	cvt.u32.u64 	%r391, %rd50;
	{ .reg .b32 tmp; mov.b64 {tmp, %r390}, %rd49; }
$L__BB1_21:
	setp.ge.u32 	%p14, %r385, %r36;
	@%p14 bra 	$L__BB1_23;
	ld.local.u32 	%r394, [%rd99+8];
	bra.uni 	$L__BB1_29;
$L__BB1_23:
	setp.gt.u32 	%p15, %r385, %r36;
	@%p15 bra 	$L__BB1_38;
	ld.local.u32 	%r394, [%rd99+8];
	setp.lt.u32 	%p16, %r394, %r391;
	@%p16 bra 	$L__BB1_29;
	setp.gt.u32 	%p17, %r394, %r391;
	@%p17 bra 	$L__BB1_38;
	ld.local.u32 	%r43, [%rd99+4];
	setp.lt.u32 	%p18, %r43, %r390;
	@%p18 bra 	$L__BB1_29;
	setp.gt.u32 	%p19, %r43, %r390;
	@%p19 bra 	$L__BB1_38;
	ld.local.u32 	%r174, [%rd99];
	setp.gt.u32 	%p20, %r174, %r33;
	@%p20 bra 	$L__BB1_38;
$L__BB1_29:
	.pragma "used_bytes_mask 61695";
	ld.local.v4.u32 	{%r398, %r397, %r259, %r385}, [%rd99];
	mov.b32 	%r399, 0;
	mov.u32 	%r395, %r385;
$L__BB1_30:
	mov.u32 	%r51, %r398;
	mov.u32 	%r50, %r397;
	mov.u32 	%r49, %r394;
	setp.lt.u32 	%p64, %r395, %r36;
	@%p64 bra 	$L__BB1_36;
	setp.gt.u32 	%p65, %r395, %r36;
	@%p65 bra 	$L__BB1_37;
	setp.lt.u32 	%p66, %r49, %r391;
	@%p66 bra 	$L__BB1_36;
	setp.gt.u32 	%p67, %r49, %r391;
	@%p67 bra 	$L__BB1_37;
	setp.lt.u32 	%p68, %r50, %r390;
	@%p68 bra 	$L__BB1_36;
	setp.gt.u32 	%p69, %r50, %r390;
	setp.gt.u32 	%p70, %r51, %r33;
	or.pred  	%p71, %p69, %p70;
	@%p71 bra 	$L__BB1_37;
$L__BB1_36:
	shl.b32 	%r398, %r51, 1;
	shf.l.wrap.b32 	%r397, %r51, %r50, 1;
	shf.l.wrap.b32 	%r394, %r50, %r49, 1;
	shf.l.wrap.b32 	%r395, %r49, %r395, 1;
	add.s32 	%r399, %r399, 1;
	bra.uni 	$L__BB1_30;
$L__BB1_37:
	shf.l.wrap.b32 	%r260, %r51, %r50, 31;
	shf.l.wrap.b32 	%r261, %r50, %r49, 31;
	shf.l.wrap.b32 	%r262, %r49, %r395, 31;
	shr.u32 	%r263, %r395, 1;
	add.s32 	%r264, %r399, -1;
	setp.lt.u32 	%p72, %r33, %r260;
	selp.u32 	%r265, 1, 0, %p72;
	sub.s32 	%r33, %r33, %r260;
	add.s32 	%r266, %r261, %r265;
	max.u32 	%r267, %r261, %r266;
	setp.gt.u32 	%p73, %r267, %r387;
	setp.eq.s32 	%p74, %r261, -1;
	and.pred  	%p75, %p72, %p74;
	or.pred  	%p76, %p73, %p75;
	selp.u32 	%r268, 1, 0, %p76;
	sub.s32 	%r387, %r387, %r266;
	add.s32 	%r269, %r262, %r268;
	max.u32 	%r270, %r262, %r269;
	setp.gt.u32 	%p77, %r270, %r388;
	setp.eq.s32 	%p78, %r262, -1;
	and.pred  	%p79, %p76, %p78;
	or.pred  	%p80, %p77, %p79;
	selp.u32 	%r271, 1, 0, %p80;
	sub.s32 	%r388, %r388, %r269;
	add.s32 	%r272, %r263, %r271;
	sub.s32 	%r36, %r36, %r272;
	mov.b64 	%rd82, {%r33, %r387};
	st.local.v4.u32 	[%rd100], {%r33, %r387, %r388, %r36};
	and.b32  	%r273, %r264, 31;
	mov.b32 	%r274, 1;
	shl.b32 	%r275, %r274, %r273;
	shr.s32 	%r276, %r264, 31;
	shr.u32 	%r277, %r276, 27;
	add.s32 	%r278, %r264, %r277;
	shr.s32 	%r279, %r278, 5;
	mul.wide.s32 	%rd83, %r279, 4;
	add.s64 	%rd84, %rd8, %rd83;
	ld.local.u32 	%r280, [%rd84];
	add.s32 	%r281, %r280, %r275;
	st.local.u32 	[%rd84], %r281;
	mov.b64 	%rd85, {%r388, %r282};
	cvt.u32.u64 	%r391, %rd85;
	{ .reg .b32 tmp; mov.b64 {tmp, %r390}, %rd82; }
	bra.uni 	$L__BB1_21;
$L__BB1_38:
	cvt.u64.u32 	%rd51, %r16;
	ld.local.v4.u32 	{%r175, %r176, %r177, %r178}, [%rd8];
	cvt.u64.u32 	%rd52, %r175;
	mul.wide.u32 	%rd53, %r16, %r175;
	cvt.u32.u64 	%r66, %rd53;
	shr.u64 	%rd54, %rd53, 32;
	cvt.u64.u32 	%rd55, %r176;
	mul.wide.u32 	%rd56, %r16, %r176;
	add.s64 	%rd57, %rd54, %rd56;
	shr.u64 	%rd58, %rd57, 32;
	cvt.u64.u32 	%rd59, %r177;
	mul.wide.u32 	%rd60, %r16, %r177;
	add.s64 	%rd61, %rd58, %rd60;
	shr.u64 	%rd62, %rd61, 32;
	cvt.u64.u32 	%rd63, %r178;
	ld.local.u32 	%r179, [%rd13+4];
	cvt.u64.u32 	%rd64, %r179;
	and.b64  	%rd65, %rd57, 4294967295;
	mul.wide.u32 	%rd66, %r179, %r175;
	add.s64 	%rd67, %rd66, %rd65;
	cvt.u32.u64 	%r67, %rd67;
	shr.u64 	%rd68, %rd67, 32;
	and.b64  	%rd69, %rd61, 4294967295;
	mul.wide.u32 	%rd70, %r179, %r176;
	add.s64 	%rd71, %rd68, %rd69;
	add.s64 	%rd72, %rd71, %rd70;
	shr.u64 	%rd73, %rd72, 32;
	ld.local.u32 	%r180, [%rd13+8];
	cvt.u64.u32 	%rd74, %r180;
	and.b64  	%rd75, %rd72, 4294967295;
	mul.wide.u32 	%rd76, %r180, %r175;
	add.s64 	%rd77, %rd76, %rd75;
	cvt.u32.u64 	%r68, %rd77;
	shr.u64 	%rd78, %rd77, 32;
	cvt.u64.u32 	%rd79, %r382;
	cvt.u32.u64 	%r181, %rd73;
	cvt.u32.u64 	%r182, %rd62;
	cvt.u32.u64 	%r183, %rd51;
	cvt.u32.u64 	%r184, %rd63;
	mad.lo.s32 	%r185, %r183, %r184, %r182;
	add.s32 	%r186, %r181, %r185;
	cvt.u32.u64 	%r187, %rd59;
	cvt.u32.u64 	%r188, %rd64;
	mad.lo.s32 	%r189, %r188, %r187, %r186;
	cvt.u32.u64 	%r190, %rd78;
	add.s32 	%r191, %r190, %r189;
	cvt.u32.u64 	%r192, %rd55;
	cvt.u32.u64 	%r193, %rd74;
	mad.lo.s32 	%r194, %r193, %r192, %r191;
	cvt.u32.u64 	%r195, %rd79;
	cvt.u32.u64 	%r196, %rd52;
	mad.lo.s32 	%r69, %r195, %r196, %r194;
	ld.local.u32 	%r70, [%rd97+12];
	setp.lt.u32 	%p21, %r70, %r69;
	@%p21 bra 	$L__BB1_46;
	setp.gt.u32 	%p22, %r70, %r69;
	@%p22 bra 	$L__BB1_45;
	ld.local.u32 	%r71, [%rd97+8];
	setp.lt.u32 	%p23, %r71, %r68;
	@%p23 bra 	$L__BB1_46;
	setp.gt.u32 	%p24, %r71, %r68;
	@%p24 bra 	$L__BB1_45;
	ld.local.u32 	%r72, [%rd97+4];
	setp.lt.u32 	%p25, %r72, %r67;
	@%p25 bra 	$L__BB1_46;
	setp.gt.u32 	%p26, %r72, %r67;
	@%p26 bra 	$L__BB1_45;
	ld.local.u32 	%r197, [%rd97];
	setp.lt.u32 	%p27, %r197, %r66;
	@%p27 bra 	$L__BB1_46;
$L__BB1_45:
	.pragma "used_bytes_mask 4095";
	ld.local.v4.u32 	{%r198, %r199, %r200, %r201}, [%rd97];
	setp.lt.u32 	%p28, %r198, %r66;
	selp.u32 	%r205, 1, 0, %p28;
	sub.s32 	%r383, %r198, %r66;
	add.s32 	%r206, %r205, %r67;
	max.u32 	%r207, %r67, %r206;
	setp.gt.u32 	%p29, %r207, %r199;
	setp.eq.s32 	%p30, %r67, -1;
	and.pred  	%p31, %p28, %p30;
	or.pred  	%p32, %p29, %p31;
	selp.u32 	%r208, 1, 0, %p32;
	sub.s32 	%r209, %r199, %r206;
	st.local.v2.u32 	[%rd97], {%r383, %r209};
	add.s32 	%r210, %r208, %r68;
	max.u32 	%r211, %r68, %r210;
	setp.gt.u32 	%p33, %r211, %r200;
	setp.eq.s32 	%p34, %r68, -1;
	and.pred  	%p35, %p32, %p34;
	or.pred  	%p36, %p33, %p35;
	selp.u32 	%r212, 1, 0, %p36;
	sub.s32 	%r213, %r200, %r210;
	st.local.u32 	[%rd97+8], %r213;
	add.s32 	%r214, %r212, %r69;
	sub.s32 	%r382, %r70, %r214;
	st.local.u32 	[%rd97+12], %r382;
	mov.u32 	%r384, %r16;
	mov.u32 	%r385, %r36;
	mov.u64 	%rd96, %rd97;
	mov.u64 	%rd97, %rd13;
	mov.u64 	%rd98, %rd100;
	mov.u64 	%rd100, %rd16;
	bra.uni 	$L__BB1_12;
$L__BB1_46:
	.pragma "used_bytes_mask 4095";
	ld.local.v4.u32 	{%r215, %r216, %r217, %r218}, [%rd97];
	setp.lt.u32 	%p37, %r66, %r215;
	selp.u32 	%r222, 1, 0, %p37;
	sub.s32 	%r403, %r66, %r215;
	add.s32 	%r223, %r216, %r222;
	max.u32 	%r224, %r216, %r223;
	setp.gt.u32 	%p38, %r224, %r67;
	setp.eq.s32 	%p39, %r216, -1;
	and.pred  	%p40, %p37, %p39;
	or.pred  	%p41, %p38, %p40;
	selp.u32 	%r225, 1, 0, %p41;
	sub.s32 	%r402, %r67, %r223;
	add.s32 	%r226, %r217, %r225;
	max.u32 	%r227, %r217, %r226;
	setp.gt.u32 	%p42, %r227, %r68;
	setp.eq.s32 	%p43, %r217, -1;
	and.pred  	%p44, %p41, %p43;
	or.pred  	%p45, %p42, %p44;
	selp.u32 	%r228, 1, 0, %p45;
	sub.s32 	%r401, %r68, %r226;
	add.s32 	%r229, %r70, %r228;
	sub.s32 	%r400, %r69, %r229;
	mov.b32 	%r230, 0;
	st.local.v4.u32 	[%rd8], {%r230, %r230, %r230, %r230};
$L__BB1_47:
	setp.ne.s32 	%p46, %r400, 0;
	@%p46 bra 	$L__BB1_49;
	or.b32  	%r231, %r401, %r402;
	setp.eq.s32 	%p47, %r231, 0;
	@%p47 bra 	$L__BB1_56;
$L__BB1_49:
	mov.b32 	%r406, 1;
	mov.b32 	%r404, 0;
	mov.u32 	%r405, %r404;
	mov.u32 	%r407, %r404;
$L__BB1_50:
	setp.lt.u32 	%p48, %r404, %r400;
	@%p48 bra 	$L__BB1_54;
	setp.gt.u32 	%p49, %r404, %r400;
	@%p49 bra 	$L__BB1_55;
	setp.lt.u32 	%p50, %r405, %r401;
	@%p50 bra 	$L__BB1_54;
	setp.gt.u32 	%p51, %r405, %r401;
	setp.gt.u32 	%p52, %r406, %r402;
	or.pred  	%p53, %p51, %p52;
	@%p53 bra 	$L__BB1_55;
$L__BB1_54:
	shl.b32 	%r87, %r406, 1;
	shf.l.wrap.b32 	%r88, %r406, %r405, 1;
	shf.l.wrap.b32 	%r404, %r405, %r404, 1;
	add.s32 	%r407, %r407, 1;
	mov.u32 	%r405, %r88;
	mov.u32 	%r406, %r87;
	bra.uni 	$L__BB1_50;
$L__BB1_55:
	shl.b32 	%r234, %r406, 31;
	shf.l.wrap.b32 	%r235, %r406, %r405, 31;
	shf.l.wrap.b32 	%r236, %r405, %r404, 31;
	shr.u32 	%r237, %r404, 1;
	add.s32 	%r238, %r407, -1;
	setp.lt.u32 	%p54, %r403, %r234;
	selp.u32 	%r239, 1, 0, %p54;
	add.s32 	%r403, %r234, %r403;
	add.s32 	%r240, %r235, %r239;
	max.u32 	%r241, %r235, %r240;
	setp.gt.u32 	%p55, %r241, %r402;
	setp.eq.s32 	%p56, %r235, -1;
	and.pred  	%p57, %p54, %p56;
	or.pred  	%p58, %p55, %p57;
	selp.u32 	%r242, 1, 0, %p58;
	sub.s32 	%r402, %r402, %r240;
	add.s32 	%r243, %r236, %r242;
	max.u32 	%r244, %r236, %r243;
	setp.gt.u32 	%p59, %r244, %r401;
	setp.eq.s32 	%p60, %r236, -1;
	and.pred  	%p61, %p58, %p60;
	or.pred  	%p62, %p59, %p61;
	selp.u32 	%r245, 1, 0, %p62;
	sub.s32 	%r401, %r401, %r243;
	add.s32 	%r246, %r237, %r245;
	sub.s32 	%r400, %r400, %r246;
	and.b32  	%r247, %r238, 31;
	mov.b32 	%r248, 1;
	shl.b32 	%r249, %r248, %r247;
	shr.s32 	%r250, %r238, 31;
	shr.u32 	%r251, %r250, 27;
	add.s32 	%r252, %r238, %r251;
	shr.s32 	%r253, %r252, 5;
	mul.wide.s32 	%rd80, %r253, 4;
	add.s64 	%rd81, %rd8, %rd80;
	ld.local.u32 	%r254, [%rd81];
	add.s32 	%r255, %r254, %r249;
	st.local.u32 	[%rd81], %r255;
	bra.uni 	$L__BB1_47;
$L__BB1_56:
	setp.eq.s32 	%p63, %r403, 0;
	neg.s32 	%r383, %r403;
	selp.u32 	%r257, 1, 0, %p63;
	st.local.v2.u32 	[%rd97], {%r383, %r257};
	mov.b32 	%r382, 0;
	st.local.u32 	[%rd97+8], %r382;
	st.local.u32 	[%rd97+12], %r382;
	mov.u32 	%r384, %r16;
	mov.u32 	%r385, %r36;
	mov.u64 	%rd96, %rd97;
	mov.u64 	%rd97, %rd13;
	mov.u64 	%rd98, %rd100;
	mov.u64 	%rd100, %rd16;
	bra.uni 	$L__BB1_12;
$L__BB1_57:
	ld.global.u32 	%r411, [%rd3+8];
	setp.lt.u32 	%p83, %r415, %r411;
	mov.u32 	%r417, %r117;
	mov.u64 	%rd103, %rd20;
	@%p83 bra 	$L__BB1_63;
	setp.gt.u32 	%p84, %r415, %r411;
	ld.global.u32 	%r412, [%rd3+4];
	@%p84 bra 	$L__BB1_62;
	setp.lt.u32 	%p85, %r414, %r412;
	mov.u32 	%r417, %r117;
	mov.u64 	%rd103, %rd20;
	@%p85 bra 	$L__BB1_63;
	setp.gt.u32 	%p86, %r414, %r412;
	@%p86 bra 	$L__BB1_62;
	ld.global.u32 	%r317, [%rd3];
	setp.lt.u32 	%p87, %r117, %r317;
	mov.u32 	%r417, %r117;
	mov.u64 	%rd103, %rd20;
	@%p87 bra 	$L__BB1_63;
$L__BB1_62:
	ld.global.u32 	%r318, [%rd3];
	setp.lt.u32 	%p88, %r117, %r318;
	selp.u32 	%r320, 1, 0, %p88;
	sub.s32 	%r417, %r117, %r318;
	add.s32 	%r321, %r412, %r320;
	max.u32 	%r322, %r412, %r321;
	setp.gt.u32 	%p89, %r322, %r414;
	setp.eq.s32 	%p90, %r412, -1;
	and.pred  	%p91, %p88, %p90;
	or.pred  	%p92, %p89, %p91;
	selp.u32 	%r323, 1, 0, %p92;
	sub.s32 	%r414, %r414, %r321;
	add.s32 	%r324, %r411, %r323;
	max.u32 	%r325, %r411, %r324;
	setp.gt.u32 	%p93, %r325, %r415;
	setp.eq.s32 	%p94, %r411, -1;
	and.pred  	%p95, %p92, %p94;
	or.pred  	%p96, %p93, %p95;
	selp.u32 	%r326, 1, 0, %p96;
	sub.s32 	%r415, %r415, %r324;
	add.s32 	%r327, %r20, %r326;
	sub.s32 	%r416, %r416, %r327;
	st.local.v4.u32 	[%rd104], {%r417, %r414, %r415, %r416};
	xor.b32  	%r418, %r418, 1;
	mov.u64 	%rd103, %rd104;
	mov.u64 	%rd104, %rd20;
$L__BB1_63:
	add.s32 	%r410, %r410, 1;
	setp.ne.s32 	%p97, %r410, 128;
	@%p97 bra 	$L__BB1_17;
	setp.eq.s32 	%p98, %r418, 0;
	@%p98 bra 	$L__BB1_66;
	st.local.v4.u32 	[%rd104], {%r417, %r414, %r415, %r416};
$L__BB1_66:
	ld.param.u64 	%rd106, [_Z5setupPjS_S_S_S_S__param_3];
	cvta.to.global.u64 	%rd90, %rd106;
	ld.local.v4.b32 	{%r329, %r330, %r331, %r332}, [%rd9];
	bfe.u32 	%r333, %r332, 24, 8;
	bfe.u32 	%r334, %r332, 16, 8;
	bfe.u32 	%r335, %r332, 8, 8;
	bfe.u32 	%r336, %r332, 0, 8;
	bfe.u32 	%r337, %r331, 24, 8;
	bfe.u32 	%r338, %r331, 16, 8;
	bfe.u32 	%r339, %r331, 8, 8;
	bfe.u32 	%r340, %r331, 0, 8;
	bfe.u32 	%r341, %r330, 24, 8;
	bfe.u32 	%r342, %r330, 16, 8;
	bfe.u32 	%r343, %r330, 8, 8;
	bfe.u32 	%r344, %r330, 0, 8;
	bfe.u32 	%r345, %r329, 24, 8;
	bfe.u32 	%r346, %r329, 16, 8;
	bfe.u32 	%r347, %r329, 8, 8;
	bfe.u32 	%r348, %r329, 0, 8;
	st.global.u8 	[%rd90], %r348;
	st.global.u8 	[%rd90+1], %r347;
	st.global.u8 	[%rd90+2], %r346;
	st.global.u8 	[%rd90+3], %r345;
	st.global.u8 	[%rd90+4], %r344;
	st.global.u8 	[%rd90+5], %r343;
	st.global.u8 	[%rd90+6], %r342;
	st.global.u8 	[%rd90+7], %r341;
	st.global.u8 	[%rd90+8], %r340;
	st.global.u8 	[%rd90+9], %r339;
	st.global.u8 	[%rd90+10], %r338;
	st.global.u8 	[%rd90+11], %r337;
	st.global.u8 	[%rd90+12], %r336;
	st.global.u8 	[%rd90+13], %r335;
	st.global.u8 	[%rd90+14], %r334;
	st.global.u8 	[%rd90+15], %r333;
	ld.global.u32 	%r419, [%rd90];
	mov.b32 	%r420, 0;
	mov.u32 	%r421, %r420;
$L__BB1_67:
	mov.u64 	%rd24, %rd106;
	mov.u32 	%r141, %r419;
	shl.b32 	%r419, %r141, 1;
	st.u32 	[%rd24], %r419;
	ld.u32 	%r350, [%rd24+4];
	shf.l.wrap.b32 	%r145, %r141, %r350, 1;
	st.u32 	[%rd24+4], %r145;
	ld.u32 	%r351, [%rd24+8];
	shf.l.wrap.b32 	%r146, %r350, %r351, 1;
	st.u32 	[%rd24+8], %r146;
	ld.u32 	%r352, [%rd24+12];
	shf.l.wrap.b32 	%r147, %r351, %r352, 1;
	st.u32 	[%rd24+12], %r147;
	cvt.u16.u32 	%rs28, %r419;
	cvt.u16.u32 	%rs27, %r145;
	cvt.u16.u32 	%rs26, %r146;
	cvt.u16.u32 	%rs25, %r147;
	mov.b32 	%r422, 3;
$L__BB1_68:
	mul.wide.u32 	%rd91, %r422, 4;
	add.s64 	%rd92, %rd24, %rd91;
	ld.u32 	%r149, [%rd92];
	add.s64 	%rd93, %rd3, %rd91;
	ld.global.u32 	%r150, [%rd93];
	setp.lt.u32 	%p99, %r149, %r150;
	mov.u64 	%rd106, %rd24;
	@%p99 bra 	$L__BB1_71;
	setp.le.u32 	%p100, %r149, %r150;
	add.s32 	%r151, %r422, -1;
	setp.ne.s32 	%p101, %r422, 0;
	and.pred  	%p102, %p100, %p101;
	mov.u32 	%r422, %r151;
	@%p102 bra 	$L__BB1_68;
	ld.global.u32 	%r353, [%rd3];
	setp.lt.u32 	%p103, %r419, %r353;
	selp.u32 	%r355, 1, 0, %p103;
	sub.s32 	%r419, %r419, %r353;
	st.u32 	[%rd105], %r419;
	ld.global.u32 	%r356, [%rd3+4];
	add.s32 	%r358, %r356, %r355;
	max.u32 	%r359, %r356, %r358;
	setp.gt.u32 	%p104, %r359, %r145;
	setp.eq.s32 	%p105, %r356, -1;
	and.pred  	%p106, %p103, %p105;
	or.pred  	%p107, %p104, %p106;
	selp.u32 	%r360, 1, 0, %p107;
	sub.s32 	%r361, %r145, %r358;
	st.u32 	[%rd105+4], %r361;
	ld.global.u32 	%r362, [%rd3+8];
	add.s32 	%r364, %r362, %r360;
	max.u32 	%r365, %r362, %r364;
	setp.gt.u32 	%p108, %r365, %r146;
	setp.eq.s32 	%p109, %r362, -1;
	and.pred  	%p110, %p107, %p109;
	or.pred  	%p111, %p108, %p110;
	selp.u32 	%r366, 1, 0, %p111;
	sub.s32 	%r367, %r146, %r364;
	st.u32 	[%rd105+8], %r367;
	ld.global.u32 	%r368, [%rd3+12];
	add.s32 	%r369, %r368, %r366;
	sub.s32 	%r370, %r147, %r369;
	st.u32 	[%rd105+12], %r370;
	xor.b32  	%r420, %r420, 1;
	cvt.u16.u32 	%rs28, %r419;
	cvt.u16.u32 	%rs27, %r361;
	cvt.u16.u32 	%rs26, %r367;
	cvt.u16.u32 	%rs25, %r370;
	mov.u64 	%rd106, %rd105;
	mov.u64 	%rd105, %rd24;
$L__BB1_71:
	add.s32 	%r421, %r421, 1;
	setp.ne.s32 	%p112, %r421, 128;
	@%p112 bra 	$L__BB1_67;
	setp.eq.s32 	%p113, %r420, 0;
	@%p113 bra 	$L__BB1_74;
	ld.u8 	%rs13, [%rd106+1];
	ld.u8 	%rs14, [%rd106+2];
	ld.u8 	%rs15, [%rd106+3];
	ld.u8 	%rs16, [%rd106+5];
	ld.u8 	%rs17, [%rd106+6];
	ld.u8 	%rs18, [%rd106+7];
	ld.u8 	%rs19, [%rd106+9];
	ld.u8 	%rs20, [%rd106+10];
	ld.u8 	%rs21, [%rd106+11];
	ld.u8 	%rs22, [%rd106+13];
	ld.u8 	%rs23, [%rd106+14];
	ld.u8 	%rs24, [%rd106+15];
	st.u8 	[%rd105], %rs28;
	st.u8 	[%rd105+1], %rs13;
	st.u8 	[%rd105+2], %rs14;
	st.u8 	[%rd105+3], %rs15;
	st.u8 	[%rd105+4], %rs27;
	st.u8 	[%rd105+5], %rs16;
	st.u8 	[%rd105+6], %rs17;
	st.u8 	[%rd105+7], %rs18;
	st.u8 	[%rd105+8], %rs26;
	st.u8 	[%rd105+9], %rs19;
	st.u8 	[%rd105+10], %rs20;
	st.u8 	[%rd105+11], %rs21;
	st.u8 	[%rd105+12], %rs25;
	st.u8 	[%rd105+13], %rs22;
	st.u8 	[%rd105+14], %rs23;
	st.u8 	[%rd105+15], %rs24;
$L__BB1_74:
	ret;

}


// ===== COMPILED SASS (sm_100) =====

	.target	sm_100

	.elftype	@"ET_EXEC"


//--------------------- .note.nv.tkinfo           --------------------------
	.section	.note.nv.tkinfo,"",@"SHT_NOTE"
	.sectionflags	@"SHF_NOTE_NV_TKINFO"
	.tkinfo
        /*0018*/ 	.word	0x00000002
        /*0030*/ 	.string	""
        /*0030*/ 	.string	"ptxas"
        /*0030*/ 	.string	"Cuda compilation tools, release 13.0, V13.0.88"
        /*0030*/ 	.string	"Build cuda_13.0.r13.0/compiler.36424714_0"
        /*0030*/ 	.string	"-arch sm_100 -m 64 "



//--------------------- .note.nv.cuinfo           --------------------------
	.section	.note.nv.cuinfo,"",@"SHT_NOTE"
	.sectionflags	@"SHF_NOTE_NV_CUINFO"
        /*0018*/ 	.short	0x0002
        /*001a*/ 	.short	0x0064
        /*001c*/ 	.short	0x0082
	.zero		2


//--------------------- .nv.info                  --------------------------
	.section	.nv.info,"",@"SHT_CUDA_INFO"
	.align	4


	//----- nvinfo : EIATTR_REGCOUNT
	.align		4
        /*0000*/ 	.byte	0x04, 0x2f
        /*0002*/ 	.short	(.L_2 - .L_1)
	.align		4
.L_1:
        /*0004*/ 	.word	index@(_Z11curveThreadPjS_S_S_S_S_i)
        /*0008*/ 	.word	0x00000048


	//----- nvinfo : EIATTR_FRAME_SIZE
	.align		4
.L_2:
        /*000c*/ 	.byte	0x04, 0x11
        /*000e*/ 	.short	(.L_4 - .L_3)
	.align		4
.L_3:
        /*0010*/ 	.word	index@(_Z11curveThreadPjS_S_S_S_S_i)
        /*0014*/ 	.word	0x000000d0


	//----- nvinfo : EIATTR_REGCOUNT
	.align		4
.L_4:
        /*0018*/ 	.byte	0x04, 0x2f
        /*001a*/ 	.short	(.L_6 - .L_5)
	.align		4
.L_5:
        /*001c*/ 	.word	index@(_Z5setupPjS_S_S_S_S_)
        /*0020*/ 	.word	0x00000027


	//----- nvinfo : EIATTR_FRAME_SIZE
	.align		4
.L_6:
        /*0024*/ 	.byte	0x04, 0x11
        /*0026*/ 	.short	(.L_8 - .L_7)
	.align		4
.L_7:
        /*0028*/ 	.word	index@(_Z5setupPjS_S_S_S_S_)
        /*002c*/ 	.word	0x00000070


	//----- nvinfo : EIATTR_MIN_STACK_SIZE
	.align		4
.L_8:
        /*0030*/ 	.byte	0x04, 0x12
        /*0032*/ 	.short	(.L_10 - .L_9)
	.align		4
.L_9:
        /*0034*/ 	.word	index@(_Z5setupPjS_S_S_S_S_)
        /*0038*/ 	.word	0x00000070


	//----- nvinfo : EIATTR_MIN_STACK_SIZE
	.align		4
.L_10:
        /*003c*/ 	.byte	0x04, 0x12
        /*003e*/ 	.short	(.L_12 - .L_11)
	.align		4
.L_11:
        /*0040*/ 	.word	index@(_Z11curveThreadPjS_S_S_S_S_i)
        /*0044*/ 	.word	0x000000d0
.L_12:


//--------------------- .nv.compat                --------------------------
	.section	.nv.compat,"",@"SHT_CUDA_COMPAT_INFO"
	.align	4
        /*0000*/ 	.byte	0x02, 0x09, 0x00, 0x00, 0x02, 0x02, 0x01, 0x00, 0x02, 0x05, 0x05, 0x00, 0x03, 0x07, 0x01, 0x01
        /*0010*/ 	.byte	0x02, 0x03, 0x00, 0x00, 0x02, 0x06, 0x01, 0x00, 0x04, 0x0b, 0x08, 0x00, 0x09, 0x00, 0x00, 0x00
        /*0020*/ 	.byte	0x00, 0x00, 0x00, 0x00


//--------------------- .nv.info._Z5setupPjS_S_S_S_S_ --------------------------
	.section	.nv.info._Z5setupPjS_S_S_S_S_,"",@"SHT_CUDA_INFO"
	.sectionflags	@""
	.align	4


	//----- nvinfo : EIATTR_CUDA_API_VERSION
	.align		4
        /*0000*/ 	.byte	0x04, 0x37
        /*0002*/ 	.short	(.L_14 - .L_13)
.L_13:
        /*0004*/ 	.word	0x00000082


	//----- nvinfo : EIATTR_KPARAM_INFO
	.align		4
.L_14:
        /*0008*/ 	.byte	0x04, 0x17
        /*000a*/ 	.short	(.L_16 - .L_15)
.L_15:
        /*000c*/ 	.word	0x00000000
        /*0010*/ 	.short	0x0005
        /*0012*/ 	.short	0x0028
        /*0014*/ 	.byte	0x00, 0xf5, 0x21, 0x00


	//----- nvinfo : EIATTR_KPARAM_INFO
	.align		4
.L_16:
        /*0018*/ 	.byte	0x04, 0x17
        /*001a*/ 	.short	(.L_18 - .L_17)
.L_17:
        /*001c*/ 	.word	0x00000000
        /*0020*/ 	.short	0x0004
        /*0022*/ 	.short	0x0020
        /*0024*/ 	.byte	0x00, 0xf5, 0x21, 0x00


	//----- nvinfo : EIATTR_KPARAM_INFO
	.align		4
.L_18:
        /*0028*/ 	.byte	0x04, 0x17
        /*002a*/ 	.short	(.L_20 - .L_19)
.L_19:
        /*002c*/ 	.word	0x00000000
        /*0030*/ 	.short	0x0003
        /*0032*/ 	.short	0x0018
        /*0034*/ 	.byte	0x00, 0xf5, 0x21, 0x00


	//----- nvinfo : EIATTR_KPARAM_INFO
	.align		4
.L_20:
        /*0038*/ 	.byte	0x04, 0x17
        /*003a*/ 	.short	(.L_22 - .L_21)
.L_21:
        /*003c*/ 	.word	0x00000000
        /*0040*/ 	.short	0x0002
        /*0042*/ 	.short	0x0010
        /*0044*/ 	.byte	0x00, 0xf5, 0x21, 0x00


	//----- nvinfo : EIATTR_KPARAM_INFO
	.align		4
.L_22:
        /*0048*/ 	.byte	0x04, 0x17
        /*004a*/ 	.short	(.L_24 - .L_23)
.L_23:
        /*004c*/ 	.word	0x00000000
        /*0050*/ 	.short	0x0001
        /*0052*/ 	.short	0x0008
        /*0054*/ 	.byte	0x00, 0xf5, 0x21, 0x00


	//----- nvinfo : EIATTR_KPARAM_INFO
	.align		4
.L_24:
        /*0058*/ 	.byte	0x04, 0x17
        /*005a*/ 	.short	(.L_26 - .L_25)
.L_25:
        /*005c*/ 	.word	0x00000000
        /*0060*/ 	.short	0x0000
        /*0062*/ 	.short	0x0000
        /*0064*/ 	.byte	0x00, 0xf5, 0x21, 0x00


	//----- nvinfo : EIATTR_SPARSE_MMA_MASK
	.align		4
.L_26:
        /*0068*/ 	.byte	0x03, 0x50
        /*006a*/ 	.short	0x0000


	//----- nvinfo : EIATTR_MAXREG_COUNT
	.align		4
        /*006c*/ 	.byte	0x03, 0x1b
        /*006e*/ 	.short	0x00ff


	//----- nvinfo : EIATTR_EXTERNS
	.align		4
        /*0070*/ 	.byte	0x04, 0x0f
        /*0072*/ 	.short	(.L_28 - .L_27)


	//   ....[0]....
	.align		4
.L_27:
        /*0074*/ 	.word	index@(malloc)


	//   ....[1]....
	.align		4
        /*0078*/ 	.word	index@(free)


	//----- nvinfo : EIATTR_MERCURY_ISA_VERSION
	.align		4
.L_28:
        /*007c*/ 	.byte	0x03, 0x5f
        /*007e*/ 	.short	0x0101


	//----- nvinfo : EIATTR_VRC_CTA_INIT_COUNT
	.align		4
        /*0080*/ 	.byte	0x02, 0x4a
	.zero		1
	.zero		1


	//----- nvinfo : EIATTR_SYSCALL_OFFSETS
	.align		4
        /*0084*/ 	.byte	0x04, 0x46
        /*0086*/ 	.short	(.L_30 - .L_29)


	//   ....[0]....
.L_29:
        /*0088*/ 	.word	0x00000100


	//   ....[1]....
        /*008c*/ 	.word	0x00000a60


	//----- nvinfo : EIATTR_EXIT_INSTR_OFFSETS
	.align		4
.L_30:
        /*0090*/ 	.byte	0x04, 0x1c
        /*0092*/ 	.short	(.L_32 - .L_31)


	//   ....[0]....
.L_31:
        /*0094*/ 	.word	0x000033b0


	//   ....[1]....
        /*0098*/ 	.word	0x00003780


	//----- nvinfo : EIATTR_CRS_STACK_SIZE
	.align		4
.L_32:
        /*009c*/ 	.byte	0x04, 0x1e
        /*009e*/ 	.short	(.L_34 - .L_33)
.L_33:
        /*00a0*/ 	.word	0x00000000


	//----- nvinfo : EIATTR_CBANK_PARAM_SIZE
	.align		4
.L_34:
        /*00a4*/ 	.byte	0x03, 0x19
        /*00a6*/ 	.short	0x0030


	//----- nvinfo : EIATTR_PARAM_CBANK
	.align		4
        /*00a8*/ 	.byte	0x04, 0x0a
        /*00aa*/ 	.short	(.L_36 - .L_35)
	.align		4
.L_35:
        /*00ac*/ 	.word	index@(.nv.constant0._Z5setupPjS_S_S_S_S_)
        /*00b0*/ 	.short	0x0380
        /*00b2*/ 	.short	0x0030


	//----- nvinfo : EIATTR_SW_WAR
	.align		4
.L_36:
        /*00b4*/ 	.byte	0x04, 0x36
        /*00b6*/ 	.short	(.L_38 - .L_37)
.L_37:
        /*00b8*/ 	.word	0x00000008
.L_38:


//--------------------- .nv.info._Z11curveThreadPjS_S_S_S_S_i --------------------------
	.section	.nv.info._Z11curveThreadPjS_S_S_S_S_i,"",@"SHT_CUDA_INFO"
	.sectionflags	@""
	.align	4


	//----- nvinfo : EIATTR_CUDA_API_VERSION
	.align		4
        /*0000*/ 	.byte	0x04, 0x37
        /*0002*/ 	.short	(.L_40 - .L_39)
.L_39:
        /*0004*/ 	.word	0x00000082


	//----- nvinfo : EIATTR_KPARAM_INFO
	.align		4
.L_40:
        /*0008*/ 	.byte	0x04, 0x17
        /*000a*/ 	.short	(.L_42 - .L_41)
.L_41:
        /*000c*/ 	.word	0x00000000
        /*0010*/ 	.short	0x0006
        /*0012*/ 	.short	0x0030
        /*0014*/ 	.byte	0x00, 0xf0, 0x11, 0x00


	//----- nvinfo : EIATTR_KPARAM_INFO
	.align		4
.L_42:
        /*0018*/ 	.byte	0x04, 0x17
        /*001a*/ 	.short	(.L_44 - .L_43)
.L_43:
        /*001c*/ 	.word	0x00000000
        /*0020*/ 	.short	0x0005
        /*0022*/ 	.short	0x0028
        /*0024*/ 	.byte	0x00, 0xf5, 0x21, 0x00


	//----- nvinfo : EIATTR_KPARAM_INFO
	.align		4
.L_44:
        /*0028*/ 	.byte	0x04, 0x17
        /*002a*/ 	.short	(.L_46 - .L_45)
.L_45:
        /*002c*/ 	.word	0x00000000
        /*0030*/ 	.short	0x0004
        /*0032*/ 	.short	0x0020
        /*0034*/ 	.byte	0x00, 0xf5, 0x21, 0x00


	//----- nvinfo : EIATTR_KPARAM_INFO
	.align		4
.L_46:
        /*0038*/ 	.byte	0x04, 0x17
        /*003a*/ 	.short	(.L_48 - .L_47)
.L_47:
        /*003c*/ 	.word	0x00000000
        /*0040*/ 	.short	0x0003
        /*0042*/ 	.short	0x0018
        /*0044*/ 	.byte	0x00, 0xf5, 0x21, 0x00


	//----- nvinfo : EIATTR_KPARAM_INFO
	.align		4
.L_48:
        /*0048*/ 	.byte	0x04, 0x17
        /*004a*/ 	.short	(.L_50 - .L_49)
.L_49:
        /*004c*/ 	.word	0x00000000
        /*0050*/ 	.short	0x0002
        /*0052*/ 	.short	0x0010
        /*0054*/ 	.byte	0x00, 0xf5, 0x21, 0x00


	//----- nvinfo : EIATTR_KPARAM_INFO
	.align		4
.L_50:
        /*0058*/ 	.byte	0x04, 0x17
        /*005a*/ 	.short	(.L_52 - .L_51)
.L_51:
        /*005c*/ 	.word	0x00000000
        /*0060*/ 	.short	0x0001
        /*0062*/ 	.short	0x0008
        /*0064*/ 	.byte	0x00, 0xf5, 0x21, 0x00


	//----- nvinfo : EIATTR_KPARAM_INFO
	.align		4
.L_52:
        /*0068*/ 	.byte	0x04, 0x17
        /*006a*/ 	.short	(.L_54 - .L_53)
.L_53:
        /*006c*/ 	.word	0x00000000
        /*0070*/ 	.short	0x0000
        /*0072*/ 	.short	0x0000
        /*0074*/ 	.byte	0x00, 0xf5, 0x21, 0x00


	//----- nvinfo : EIATTR_SPARSE_MMA_MASK
	.align		4
.L_54:
        /*0078*/ 	.byte	0x03, 0x50
        /*007a*/ 	.short	0x0000


	//----- nvinfo : EIATTR_MAXREG_COUNT
	.align		4
        /*007c*/ 	.byte	0x03, 0x1b
        /*007e*/ 	.short	0x00ff


	//----- nvinfo : EIATTR_NUM_BARRIERS
	.align		4
        /*0080*/ 	.byte	0x02, 0x4c
        /*0082*/ 	.byte	0x01
	.zero		1


	//----- nvinfo : EIATTR_EXTERNS
	.align		4
        /*0084*/ 	.byte	0x04, 0x0f
        /*0086*/ 	.short	(.L_56 - .L_55)


	//   ....[0]....
	.align		4
.L_55:
        /*0088*/ 	.word	index@(vprintf)


	//----- nvinfo : EIATTR_MERCURY_ISA_VERSION
	.align		4
.L_56:
        /*008c*/ 	.byte	0x03, 0x5f
        /*008e*/ 	.short	0x0101


	//----- nvinfo : EIATTR_VRC_CTA_INIT_COUNT
	.align		4
        /*0090*/ 	.byte	0x02, 0x4a
	.zero		1
	.zero		1


	//----- nvinfo : EIATTR_SYSCALL_OFFSETS
	.align		4
        /*0094*/ 	.byte	0x04, 0x46
        /*0096*/ 	.short	(.L_58 - .L_57)


	//   ....[0]....
.L_57:
        /*0098*/ 	.word	0x00016120


	//----- nvinfo : EIATTR_EXIT_INSTR_OFFSETS
	.align		4
.L_58:
        /*009c*/ 	.byte	0x04, 0x1c
        /*009e*/ 	.short	(.L_60 - .L_59)


	//   ....[0]....
.L_59:
        /*00a0*/ 	.word	0x00015f50


	//   ....[1]....
        /*00a4*/ 	.word	0x00015fd0


	//   ....[2]....
        /*00a8*/ 	.word	0x00016130


	//----- nvinfo : EIATTR_CRS_STACK_SIZE
	.align		4
.L_60:
        /*00ac*/ 	.byte	0x04, 0x1e
        /*00ae*/ 	.short	(.L_62 - .L_61)
.L_61:
        /*00b0*/ 	.word	0x00000000


	//----- nvinfo : EIATTR_CBANK_PARAM_SIZE
	.align		4
.L_62:
        /*00b4*/ 	.byte	0x03, 0x19
        /*00b6*/ 	.short	0x0034


	//----- nvinfo : EIATTR_PARAM_CBANK
	.align		4
        /*00b8*/ 	.byte	0x04, 0x0a
        /*00ba*/ 	.short	(.L_64 - .L_63)
	.align		4
.L_63:
        /*00bc*/ 	.word	index@(.nv.constant0._Z11curveThreadPjS_S_S_S_S_i)
        /*00c0*/ 	.short	0x0380
        /*00c2*/ 	.short	0x0034


	//----- nvinfo : EIATTR_SW_WAR
	.align		4
.L_64:
        /*00c4*/ 	.byte	0x04, 0x36
        /*00c6*/ 	.short	(.L_66 - .L_65)
.L_65:
        /*00c8*/ 	.word	0x00000008
.L_66:


//--------------------- .nv.callgraph             --------------------------
	.section	.nv.callgraph,"",@"SHT_CUDA_CALLGRAPH"
	.align	4
	.sectionentsize	8
	.align		4
        /*0000*/ 	.word	0x00000000
	.align		4
        /*0004*/ 	.word	0xffffffff
	.align		4
        /*0008*/ 	.word	index@(_Z5setupPjS_S_S_S_S_)
	.align		4
        /*000c*/ 	.word	index@(free)
	.align		4
        /*0010*/ 	.word	index@(_Z5setupPjS_S_S_S_S_)
	.align		4
        /*0014*/ 	.word	index@(malloc)
	.align		4
        /*0018*/ 	.word	index@(_Z11curveThreadPjS_S_S_S_S_i)
	.align		4
        /*001c*/ 	.word	index@(vprintf)
	.align		4
        /*0020*/ 	.word	0x00000000
	.align		4
        /*0024*/ 	.word	0xfffffffe
	.align		4
        /*0028*/ 	.word	0x00000000
	.align		4
        /*002c*/ 	.word	0xfffffffd
	.align		4
        /*0030*/ 	.word	0x00000000
	.align		4
        /*0034*/ 	.word	0xfffffffc


//--------------------- .nv.constant4             --------------------------
	.section	.nv.constant4,"a",@progbits
	.align	8
	.align		8
.nv.constant4:
        /*0000*/ 	.dword	malloc
	.align		8
        /*0008*/ 	.dword	free
	.align		8
        /*0010*/ 	.dword	$str
	.align		8
        /*0018*/ 	.dword	vprintf


//--------------------- .text._Z5setupPjS_S_S_S_S_ --------------------------
	.section	.text._Z5setupPjS_S_S_S_S_,"ax",@progbits
	.align	128
        .global         _Z5setupPjS_S_S_S_S_
        .type           _Z5setupPjS_S_S_S_S_,@function
        .size           _Z5setupPjS_S_S_S_S_,(.L_x_191 - _Z5setupPjS_S_S_S_S_)
        .other          _Z5setupPjS_S_S_S_S_,@"STO_CUDA_ENTRY STV_DEFAULT"
_Z5setupPjS_S_S_S_S_:
.text._Z5setupPjS_S_S_S_S_:
[----:B------:R-:W0:Y:S01]  /*0000*/  LDC R1, c[0x0][0x37c] ;  /* 0x0000df00ff017b82 */ /* 0x000e220000000800 */
[----:B------:R-:W-:Y:S01]  /*0010*/  MOV R0, 0x0 ;  /* 0x0000000000007802 */ /* 0x000fe20000000f00 */
[----:B------:R-:W1:Y:S01]  /*0020*/  LDCU UR4, c[0x0][0x2f8] ;  /* 0x00005f00ff0477ac */ /* 0x000e620008000800 */
[----:B0-----:R-:W-:-:S05]  /*0030*/  VIADD R1, R1, 0xffffff90 ;  /* 0xffffff9001017836 */ /* 0x001fca0000000000 */
[----:B------:R0:W2:Y:S01]  /*0040*/  LDC.64 R6, c[0x4][R0] ;  /* 0x0100000000067b82 */ /* 0x0000a20000000a00 */
[----:B------:R-:W3:Y:S01]  /*0050*/  LDCU UR5, c[0x0][0x2fc] ;  /* 0x00005f80ff0577ac */ /* 0x000ee20008000800 */
[C---:B------:R-:W-:Y:S02]  /*0060*/  VIADD R16, R1.reuse, 0x40 ;  /* 0x0000004001107836 */ /* 0x040fe40000000000 */
[C---:B------:R-:W-:Y:S02]  /*0070*/  VIADD R17, R1.reuse, 0x10 ;  /* 0x0000001001117836 */ /* 0x040fe40000000000 */
[----:B------:R-:W-:Y:S02]  /*0080*/  VIADD R24, R1, 0x30 ;  /* 0x0000003001187836 */ /* 0x000fe40000000000 */
[----:B------:R-:W-:Y:S02]  /*0090*/  IMAD.MOV.U32 R4, RZ, RZ, 0x17700 ;  /* 0x00017700ff047424 */ /* 0x000fe400078e00ff */
[----:B------:R-:W-:-:S02]  /*00a0*/  IMAD.MOV.U32 R5, RZ, RZ, RZ ;  /* 0x000000ffff057224 */ /* 0x000fc400078e00ff */
[----:B------:R-:W-:Y:S02]  /*00b0*/  IMAD.MOV.U32 R2, RZ, RZ, R1 ;  /* 0x000000ffff027224 */ /* 0x000fe400078e0001 */
[----:B------:R-:W-:Y:S01]  /*00c0*/  IMAD.MOV.U32 R23, RZ, RZ, RZ ;  /* 0x000000ffff177224 */ /* 0x000fe200078e00ff */
[----:B-1----:R-:W-:-:S05]  /*00d0*/  IADD3 R18, P0, PT, R1, UR4, RZ ;  /* 0x0000000401127c10 */ /* 0x002fca000ff1e0ff */
[----:B0--3--:R-:W-:-:S08]  /*00e0*/  IMAD.X R19, RZ, RZ, UR5, P0 ;  /* 0x00000005ff137e24 */ /* 0x009fd000080e06ff */
[----:B------:R-:W-:-:S07]  /*00f0*/  LEPC R20, `(.L_x_0) ;  /* 0x000000001014794e */ /* 0x000fce0000000000 */
[----:B--2---:R-:W-:Y:S05]  /*0100*/  CALL.ABS.NOINC R6 ;  /* 0x0000000006007343 */ /* 0x004fea0003c00000 */
.L_x_0:
[----:B------:R-:W0:Y:S01]  /*0110*/  LDC.64 R26, c[0x0][0x358] ;  /* 0x0000d600ff1a7b82 */ /* 0x000e220000000a00 */
[----:B------:R-:W-:Y:S01]  /*0120*/  BSSY.RECONVERGENT B0, `(.L_x_1) ;  /* 0x0000065000007945 */ /* 0x000fe20003800200 */
.L_x_2:
[----:B-1----:R-:W-:Y:S01]  /*0130*/  IMAD.WIDE.U32 R6, R23, 0x4, R4 ;  /* 0x0000000417067825 */ /* 0x002fe200078e0004 */
[C---:B0-----:R-:W-:Y:S02]  /*0140*/  R2UR UR4, R26.reuse ;  /* 0x000000001a0472ca */ /* 0x041fe400000e0000 */
[----:B------:R-:W-:Y:S01]  /*0150*/  R2UR UR5, R27 ;  /* 0x000000001b0572ca */ /* 0x000fe200000e0000 */
[----:B------:R-:W-:Y:S01]  /*0160*/  VIADD R23, R23, 0x20 ;  /* 0x0000002017177836 */ /* 0x000fe20000000000 */
[C---:B------:R-:W-:Y:S02]  /*0170*/  R2UR UR6, R26.reuse ;  /* 0x000000001a0672ca */ /* 0x040fe400000e0000 */
[C---:B------:R-:W-:Y:S02]  /*0180*/  R2UR UR7, R27.reuse ;  /* 0x000000001b0772ca */ /* 0x040fe400000e0000 */
[----:B------:R-:W-:Y:S02]  /*0190*/  R2UR UR8, R26 ;  /* 0x000000001a0872ca */ /* 0x000fe400000e0000 */
[----:B------:R-:W-:-:S02]  /*01a0*/  R2UR UR9, R27 ;  /* 0x000000001b0972ca */ /* 0x000fc400000e0000 */
[C---:B------:R-:W-:Y:S02]  /*01b0*/  R2UR UR10, R26.reuse ;  /* 0x000000001a0a72ca */ /* 0x040fe400000e0000 */
[C---:B------:R-:W-:Y:S01]  /*01c0*/  R2UR UR11, R27.reuse ;  /* 0x000000001b0b72ca */ /* 0x040fe200000e0000 */
[----:B------:R1:W-:Y:S01]  /*01d0*/  ST.E desc[UR4][R6.64], RZ ;  /* 0x000000ff06007985 */ /* 0x0003e2000c101904 */
[C---:B------:R-:W-:Y:S02]  /*01e0*/  R2UR UR12, R26.reuse ;  /* 0x000000001a0c72ca */ /* 0x040fe400000e0000 */
[C---:B------:R-:W-:Y:S01]  /*01f0*/  R2UR UR13, R27.reuse ;  /* 0x000000001b0d72ca */ /* 0x040fe200000e0000 */
[----:B------:R1:W-:Y:S01]  /*0200*/  ST.E desc[UR6][R6.64+0x4], RZ ;  /* 0x000004ff06007985 */ /* 0x0003e2000c101906 */
[C---:B------:R-:W-:Y:S02]  /*0210*/  R2UR UR14, R26.reuse ;  /* 0x000000001a0e72ca */ /* 0x040fe400000e0000 */
[----:B------:R-:W-:Y:S01]  /*0220*/  R2UR UR15, R27 ;  /* 0x000000001b0f72ca */ /* 0x000fe200000e0000 */
[----:B------:R1:W-:Y:S01]  /*0230*/  ST.E desc[UR8][R6.64+0x8], RZ ;  /* 0x000008ff06007985 */ /* 0x0003e2000c101908 */
[----:B------:R-:W-:-:S02]  /*0240*/  R2UR UR16, R26 ;  /* 0x000000001a1072ca */ /* 0x000fc400000e0000 */
        /* <DEDUP_REMOVED lines=74> */
[----:B------:R-:W-:Y:S02]  /*06f0*/  R2UR UR66, R26 ;  /* 0x000000001a4272ca */ /* 0x000fe400000e0000 */
[----:B------:R-:W-:Y:S01]  /*0700*/  R2UR UR67, R27 ;  /* 0x000000001b4372ca */ /* 0x000fe200000e0000 */
[----:B------:R1:W-:Y:S01]  /*0710*/  ST.E desc[UR60][R6.64+0x70], RZ ;  /* 0x000070ff06007985 */ /* 0x0003e2000c10193c */
[----:B------:R-:W-:-:S03]  /*0720*/  ISETP.NE.AND P0, PT, R23, 0x5dc0, PT ;  /* 0x00005dc01700780c */ /* 0x000fc60003f05270 */
[----:B------:R1:W-:Y:S04]  /*0730*/  ST.E desc[UR62][R6.64+0x74], RZ ;  /* 0x000074ff06007985 */ /* 0x0003e8000c10193e */
[----:B------:R1:W-:Y:S04]  /*0740*/  ST.E desc[UR64][R6.64+0x78], RZ ;  /* 0x000078ff06007985 */ /* 0x0003e8000c101940 */
[----:B------:R1:W-:Y:S02]  /*0750*/  ST.E desc[UR66][R6.64+0x7c], RZ ;  /* 0x00007cff06007985 */ /* 0x0003e4000c101942 */
[----:B------:R-:W-:Y:S05]  /*0760*/  @P0 BRA `(.L_x_2) ;  /* 0xfffffff800700947 */ /* 0x000fea000383ffff */
[----:B------:R-:W-:Y:S05]  /*0770*/  BSYNC.RECONVERGENT B0 ;  /* 0x0000000000007941 */ /* 0x000fea0003800200 */
.L_x_1:
[----:B------:R-:W-:Y:S01]  /*0780*/  BSSY.RECONVERGENT B0, `(.L_x_3) ;  /* 0x0000029000007945 */ /* 0x000fe20003800200 */
[----:B------:R-:W-:Y:S02]  /*0790*/  IMAD.MOV.U32 R3, RZ, RZ, RZ ;  /* 0x000000ffff037224 */ /* 0x000fe400078e00ff */
[----:B------:R-:W-:-:S07]  /*07a0*/  IMAD.MOV.U32 R9, RZ, RZ, RZ ;  /* 0x000000ffff097224 */ /* 0x000fce00078e00ff */
.L_x_9:
[----:B------:R-:W-:Y:S01]  /*07b0*/  ISETP.GE.U32.AND P0, PT, R3, 0x2, PT ;  /* 0x000000020300780c */ /* 0x000fe20003f06070 */
[----:B------:R-:W-:-:S12]  /*07c0*/  BSSY.RECONVERGENT B1, `(.L_x_4) ;  /* 0x0000020000017945 */ /* 0x000fd80003800200 */
[----:B0-2---:R-:W-:Y:S05]  /*07d0*/  @!P0 BRA `(.L_x_5) ;  /* 0x0000000000788947 */ /* 0x005fea0003800000 */
[----:B------:R-:W-:Y:S01]  /*07e0*/  R2UR UR4, R26 ;  /* 0x000000001a0472ca */ /* 0x000fe200000e0000 */
[----:B-1----:R-:W-:Y:S01]  /*07f0*/  IMAD.WIDE.U32 R6, R3, 0x4, R4 ;  /* 0x0000000403067825 */ /* 0x002fe200078e0004 */
[----:B------:R-:W-:-:S13]  /*0800*/  R2UR UR5, R27 ;  /* 0x000000001b0572ca */ /* 0x000fda00000e0000 */
[----:B------:R-:W2:Y:S02]  /*0810*/  LD.E R6, desc[UR4][R6.64] ;  /* 0x0000000406067980 */ /* 0x000ea4000c101900 */
[----:B--2---:R-:W-:-:S13]  /*0820*/  ISETP.NE.AND P0, PT, R6, RZ, PT ;  /* 0x000000ff0600720c */ /* 0x004fda0003f05270 */
[----:B------:R-:W-:Y:S05]  /*0830*/  @P0 BRA `(.L_x_5) ;  /* 0x0000000000600947 */ /* 0x000fea0003800000 */
[----:B------:R-:W-:Y:S01]  /*0840*/  BSSY.RECONVERGENT B2, `(.L_x_6) ;  /* 0x0000006000027945 */ /* 0x000fe20003800200 */
[----:B------:R-:W-:-:S07]  /*0850*/  IMAD.MOV.U32 R0, RZ, RZ, 0x1 ;  /* 0x00000001ff007424 */ /* 0x000fce00078e00ff */
.L_x_7:
[----:B------:R-:W-:Y:S02]  /*0860*/  IMAD.MOV.U32 R11, RZ, RZ, R0 ;  /* 0x000000ffff0b7224 */ /* 0x000fe400078e0000 */
[----:B------:R-:W-:-:S05]  /*0870*/  IMAD R0, R0, R3, RZ ;  /* 0x0000000300007224 */ /* 0x000fca00078e02ff */
[----:B------:R-:W-:-:S13]  /*0880*/  ISETP.GE.U32.AND P0, PT, R0, 0x5dc0, PT ;  /* 0x00005dc00000780c */ /* 0x000fda0003f06070 */
[----:B------:R-:W-:Y:S05]  /*0890*/  @!P0 BRA `(.L_x_7) ;  /* 0xfffffffc00f08947 */ /* 0x000fea000383ffff */
[----:B------:R-:W-:Y:S05]  /*08a0*/  BSYNC.RECONVERGENT B2 ;  /* 0x0000000000027941 */ /* 0x000fea0003800200 */
.L_x_6:
[----:B------:R-:W0:Y:S01]  /*08b0*/  LDC.64 R6, c[0x0][0x388] ;  /* 0x0000e200ff067b82 */ /* 0x000e220000000a00 */
[----:B------:R-:W-:Y:S02]  /*08c0*/  R2UR UR4, R26 ;  /* 0x000000001a0472ca */ /* 0x000fe400000e0000 */
[----:B------:R-:W-:Y:S02]  /*08d0*/  R2UR UR5, R27 ;  /* 0x000000001b0572ca */ /* 0x000fe400000e0000 */
[----:B------:R-:W-:Y:S01]  /*08e0*/  ISETP.GT.U32.AND P0, PT, R3, 0x2edf, PT ;  /* 0x00002edf0300780c */ /* 0x000fe20003f04070 */
[----:B0-----:R-:W-:-:S04]  /*08f0*/  IMAD.WIDE.U32 R6, R9, 0x4, R6 ;  /* 0x0000000409067825 */ /* 0x001fc800078e0006 */
[----:B------:R-:W-:-:S06]  /*0900*/  VIADD R9, R9, 0x1 ;  /* 0x0000000109097836 */ /* 0x000fcc0000000000 */
[----:B------:R0:W-:Y:S02]  /*0910*/  STG.E desc[UR4][R6.64], R11 ;  /* 0x0000000b06007986 */ /* 0x0001e4000c101904 */
[----:B------:R-:W-:Y:S05]  /*0920*/  @P0 BRA `(.L_x_5) ;  /* 0x0000000000240947 */ /* 0x000fea0003800000 */
[----:B------:R-:W-:Y:S02]  /*0930*/  IMAD.SHL.U32 R0, R3, 0x2, RZ ;  /* 0x0000000203007824 */ /* 0x000fe400078e00ff */
[----:B0-----:R-:W-:-:S07]  /*0940*/  IMAD.MOV.U32 R11, RZ, RZ, 0x1 ;  /* 0x00000001ff0b7424 */ /* 0x001fce00078e00ff */
.L_x_8:
[----:B--2---:R-:W-:Y:S01]  /*0950*/  IMAD.WIDE.U32 R6, R0, 0x4, R4 ;  /* 0x0000000400067825 */ /* 0x004fe200078e0004 */
[----:B------:R-:W-:Y:S02]  /*0960*/  R2UR UR4, R26 ;  /* 0x000000001a0472ca */ /* 0x000fe400000e0000 */
[----:B------:R-:W-:Y:S01]  /*0970*/  R2UR UR5, R27 ;  /* 0x000000001b0572ca */ /* 0x000fe200000e0000 */
[----:B------:R-:W-:-:S05]  /*0980*/  IMAD.IADD R0, R0, 0x1, R3 ;  /* 0x0000000100007824 */ /* 0x000fca00078e0203 */
[----:B------:R-:W-:-:S07]  /*0990*/  ISETP.GE.U32.AND P0, PT, R0, 0x5dc0, PT ;  /* 0x00005dc00000780c */ /* 0x000fce0003f06070 */
[----:B------:R2:W-:Y:S06]  /*09a0*/  ST.E desc[UR4][R6.64], R11 ;  /* 0x0000000b06007985 */ /* 0x0005ec000c101904 */
[----:B------:R-:W-:Y:S05]  /*09b0*/  @!P0 BRA `(.L_x_8) ;  /* 0xfffffffc00e48947 */ /* 0x000fea000383ffff */
.L_x_5:
[----:B------:R-:W-:Y:S05]  /*09c0*/  BSYNC.RECONVERGENT B1 ;  /* 0x0000000000017941 */ /* 0x000fea0003800200 */
.L_x_4:
[----:B------:R-:W-:Y:S02]  /*09d0*/  ISETP.GE.U32.AND P0, PT, R9, 0x4b0, PT ;  /* 0x000004b00900780c */ /* 0x000fe40003f06070 */
[C---:B------:R-:W-:Y:S01]  /*09e0*/  ISETP.LT.U32.AND P1, PT, R3.reuse, 0x5dbf, PT ;  /* 0x00005dbf0300780c */ /* 0x040fe20003f21070 */
[----:B------:R-:W-:-:S12]  /*09f0*/  VIADD R3, R3, 0x1 ;  /* 0x0000000103037836 */ /* 0x000fd80000000000 */
[----:B------:R-:W-:Y:S05]  /*0a00*/  @!P0 BRA P1, `(.L_x_9) ;  /* 0xfffffffc00688947 */ /* 0x000fea000083ffff */
[----:B------:R-:W-:Y:S05]  /*0a10*/  BSYNC.RECONVERGENT B0 ;  /* 0x0000000000007941 */ /* 0x000fea0003800200 */
.L_x_3:
[----:B------:R-:W-:Y:S01]  /*0a20*/  MOV R0, 0x8 ;  /* 0x0000000800007802 */ /* 0x000fe20000000f00 */
[----:B------:R-:W-:-:S03]  /*0a30*/  VIADD R25, R1, 0x50 ;  /* 0x0000005001197836 */ /* 0x000fc60000000000 */
[----:B012---:R0:W1:Y:S04]  /*0a40*/  LDC.64 R6, c[0x4][R0] ;  /* 0x0100000000067b82 */ /* 0x0070680000000a00 */
[----:B------:R-:W-:-:S07]  /*0a50*/  LEPC R20, `(.L_x_10) ;  /* 0x000000001014794e */ /* 0x000fce0000000000 */
[----:B01----:R-:W-:Y:S05]  /*0a60*/  CALL.ABS.NOINC R6 ;  /* 0x0000000006007343 */ /* 0x003fea0003c00000 */
.L_x_10:
[----:B------:R-:W0:Y:S01]  /*0a70*/  LDC.64 R8, c[0x0][0x3a0] ;  /* 0x0000e800ff087b82 */ /* 0x000e220000000a00 */
[C---:B------:R-:W-:Y:S01]  /*0a80*/  R2UR UR4, R26.reuse ;  /* 0x000000001a0472ca */ /* 0x040fe200000e0000 */
[----:B------:R-:W-:Y:S01]  /*0a90*/  IMAD.MOV.U32 R3, RZ, RZ, 0x1 ;  /* 0x00000001ff037424 */ /* 0x000fe200078e00ff */
[C---:B------:R-:W-:Y:S01]  /*0aa0*/  R2UR UR5, R27.reuse ;  /* 0x000000001b0572ca */ /* 0x040fe200000e0000 */
[----:B------:R-:W-:Y:S01]  /*0ab0*/  IMAD.MOV.U32 R11, RZ, RZ, 0x2ed3fe38 ;  /* 0x2ed3fe38ff0b7424 */ /* 0x000fe200078e00ff */
[C---:B------:R-:W-:Y:S01]  /*0ac0*/  R2UR UR6, R26.reuse ;  /* 0x000000001a0672ca */ /* 0x040fe200000e0000 */
[----:B------:R-:W-:Y:S01]  /*0ad0*/  IMAD.MOV.U32 R13, RZ, RZ, -0x794072fd ;  /* 0x86bf8d03ff0d7424 */ /* 0x000fe200078e00ff */
[C---:B------:R-:W-:Y:S01]  /*0ae0*/  R2UR UR7, R27.reuse ;  /* 0x000000001b0772ca */ /* 0x040fe200000e0000 */
[----:B------:R-:W1:Y:S01]  /*0af0*/  LDC.64 R14, c[0x0][0x3a8] ;  /* 0x0000ea00ff0e7b82 */ /* 0x000e620000000a00 */
[----:B------:R-:W-:Y:S02]  /*0b00*/  R2UR UR8, R26 ;  /* 0x000000001a0872ca */ /* 0x000fe400000e0000 */
[----:B------:R-:W-:-:S02]  /*0b10*/  R2UR UR9, R27 ;  /* 0x000000001b0972ca */ /* 0x000fc400000e0000 */
[C---:B------:R-:W-:Y:S02]  /*0b20*/  R2UR UR10, R26.reuse ;  /* 0x000000001a0a72ca */ /* 0x040fe400000e0000 */
[C---:B------:R-:W-:Y:S01]  /*0b30*/  R2UR UR11, R27.reuse ;  /* 0x000000001b0b72ca */ /* 0x040fe200000e0000 */
[----:B------:R-:W2:Y:S01]  /*0b40*/  LDC.64 R20, c[0x0][0x380] ;  /* 0x0000e000ff147b82 */ /* 0x000ea20000000a00 */
[C---:B------:R-:W-:Y:S02]  /*0b50*/  R2UR UR12, R26.reuse ;  /* 0x000000001a0c72ca */ /* 0x040fe400000e0000 */
[C---:B------:R-:W-:Y:S02]  /*0b60*/  R2UR UR13, R27.reuse ;  /* 0x000000001b0d72ca */ /* 0x040fe400000e0000 */
[C---:B------:R-:W-:Y:S02]  /*0b70*/  R2UR UR14, R26.reuse ;  /* 0x000000001a0e72ca */ /* 0x040fe400000e0000 */
[----:B------:R-:W-:Y:S01]  /*0b80*/  R2UR UR15, R27 ;  /* 0x000000001b0f72ca */ /* 0x000fe200000e0000 */
[----:B0-----:R0:W-:Y:S01]  /*0b90*/  STG.E desc[UR4][R8.64], R3 ;  /* 0x0000000308007986 */ /* 0x0011e2000c101904 */
[----:B------:R-:W-:-:S02]  /*0ba0*/  R2UR UR16, R26 ;  /* 0x000000001a1072ca */ /* 0x000fc400000e0000 */
[C---:B------:R-:W-:Y:S02]  /*0bb0*/  R2UR UR17, R27.reuse ;  /* 0x000000001b1172ca */ /* 0x040fe400000e0000 */
[C---:B------:R-:W-:Y:S02]  /*0bc0*/  R2UR UR18, R26.reuse ;  /* 0x000000001a1272ca */ /* 0x040fe400000e0000 */
[C---:B------:R-:W-:Y:S01]  /*0bd0*/  R2UR UR19, R27.reuse ;  /* 0x000000001b1372ca */ /* 0x040fe200000e0000 */
[----:B-1----:R-:W-:Y:S01]  /*0be0*/  STG.E desc[UR4][R14.64], RZ ;  /* 0x000000ff0e007986 */ /* 0x002fe2000c101904 */
[C---:B------:R-:W-:Y:S02]  /*0bf0*/  R2UR UR20, R26.reuse ;  /* 0x000000001a1472ca */ /* 0x040fe400000e0000 */
[C---:B------:R-:W-:Y:S01]  /*0c00*/  R2UR UR21, R27.reuse ;  /* 0x000000001b1572ca */ /* 0x040fe200000e0000 */
[----:B------:R-:W-:Y:S01]  /*0c10*/  STG.E desc[UR6][R8.64+0x4], RZ ;  /* 0x000004ff08007986 */ /* 0x000fe2000c101906 */
[C---:B------:R-:W-:Y:S01]  /*0c20*/  R2UR UR22, R26.reuse ;  /* 0x000000001a1672ca */ /* 0x040fe200000e0000 */
[----:B0-----:R-:W-:Y:S01]  /*0c30*/  IMAD.MOV.U32 R3, RZ, RZ, -0x2e1f70cd ;  /* 0xd1e08f33ff037424 */ /* 0x001fe200078e00ff */
[----:B------:R-:W-:Y:S01]  /*0c40*/  R2UR UR23, R27 ;  /* 0x000000001b1772ca */ /* 0x000fe200000e0000 */
[----:B------:R-:W-:Y:S01]  /*0c50*/  STG.E desc[UR8][R14.64+0x4], RZ ;  /* 0x000004ff0e007986 */ /* 0x000fe2000c101908 */
[----:B------:R-:W-:-:S02]  /*0c60*/  R2UR UR24, R26 ;  /* 0x000000001a1872ca */ /* 0x000fc400000e0000 */
[C---:B------:R-:W-:Y:S01]  /*0c70*/  R2UR UR25, R27.reuse ;  /* 0x000000001b1972ca */ /* 0x040fe200000e0000 */
[----:B------:R-:W-:Y:S01]  /*0c80*/  STG.E desc[UR10][R8.64+0x8], RZ ;  /* 0x000008ff08007986 */ /* 0x000fe2000c10190a */
[----:B------:R-:W-:Y:S02]  /*0c90*/  R2UR UR26, R26 ;  /* 0x000000001a1a72ca */ /* 0x000fe400000e0000 */
[----:B------:R-:W-:Y:S01]  /*0ca0*/  R2UR UR27, R27 ;  /* 0x000000001b1b72ca */ /* 0x000fe200000e0000 */
[----:B------:R-:W-:Y:S01]  /*0cb0*/  STG.E desc[UR12][R14.64+0x8], RZ ;  /* 0x000008ff0e007986 */ /* 0x000fe2000c10190c */
[----:B------:R-:W-:Y:S01]  /*0cc0*/  IMAD.MOV.U32 R5, RZ, RZ, 0x1 ;  /* 0x00000001ff057424 */ /* 0x000fe200078e00ff */
[----:B------:R-:W-:Y:S01]  /*0cd0*/  CS2R R6, SRZ ;  /* 0x0000000000067805 */ /* 0x000fe2000001ff00 */
[----:B------:R-:W-:Y:S01]  /*0ce0*/  IMAD.MOV.U32 R4, RZ, RZ, RZ ;  /* 0x000000ffff047224 */ /* 0x000fe200078e00ff */
[----:B------:R0:W-:Y:S01]  /*0cf0*/  STG.E desc[UR14][R8.64+0xc], RZ ;  /* 0x00000cff08007986 */ /* 0x0001e2000c10190e */
[----:B------:R-:W-:-:S03]  /*0d00*/  IMAD.MOV.U32 R12, RZ, RZ, RZ ;  /* 0x000000ffff0c7224 */ /* 0x000fc600078e00ff */
[----:B------:R-:W-:Y:S01]  /*0d10*/  STG.E desc[UR16][R14.64+0xc], RZ ;  /* 0x00000cff0e007986 */ /* 0x000fe2000c101910 */
[----:B------:R-:W-:-:S03]  /*0d20*/  IMAD.MOV.U32 R22, RZ, RZ, -0x794072fd ;  /* 0x86bf8d03ff167424 */ /* 0x000fc600078e00ff */
[----:B--2---:R-:W-:Y:S01]  /*0d30*/  STG.E desc[UR18][R20.64], R3 ;  /* 0x0000000314007986 */ /* 0x004fe2000c101912 */
[----:B0-----:R-:W-:-:S03]  /*0d40*/  IMAD.MOV.U32 R8, RZ, RZ, 0x1 ;  /* 0x00000001ff087424 */ /* 0x001fc600078e00ff */
[----:B------:R0:W-:Y:S01]  /*0d50*/  STG.E desc[UR20][R20.64+0x4], R11 ;  /* 0x0000040b14007986 */ /* 0x0001e2000c101914 */
[----:B------:R-:W-:-:S03]  /*0d60*/  IMAD.MOV.U32 R9, RZ, RZ, RZ ;  /* 0x000000ffff097224 */ /* 0x000fc600078e00ff */
[----:B------:R1:W-:Y:S01]  /*0d70*/  STG.E desc[UR22][R20.64+0x8], R13 ;  /* 0x0000080d14007986 */ /* 0x0003e2000c101916 */
[----:B------:R-:W-:-:S03]  /*0d80*/  IMAD.MOV.U32 R23, RZ, RZ, RZ ;  /* 0x000000ffff177224 */ /* 0x000fc600078e00ff */
[----:B------:R2:W-:Y:S04]  /*0d90*/  STG.E desc[UR24][R20.64+0xc], RZ ;  /* 0x00000cff14007986 */ /* 0x0005e8000c101918 */
[----:B------:R3:W5:Y:S01]  /*0da0*/  LDG.E R0, desc[UR26][R14.64+0xc] ;  /* 0x00000c1a0e007981 */ /* 0x000762000c1e1900 */
[----:B0-----:R-:W-:Y:S01]  /*0db0*/  CS2R R10, SRZ ;  /* 0x00000000000a7805 */ /* 0x001fe2000001ff00 */
[----:B------:R-:W-:Y:S01]  /*0dc0*/  BSSY.RECONVERGENT B0, `(.L_x_11) ;  /* 0x000012f000007945 */ /* 0x000fe20003800200 */
[----:B------:R-:W-:Y:S01]  /*0dd0*/  VIADD R3, R1, 0x60 ;  /* 0x0000006001037836 */ /* 0x000fe20000000000 */
[----:B------:R0:W-:Y:S01]  /*0de0*/  STL.128 [R1+0x50], R4 ;  /* 0x0000500401007387 */ /* 0x0001e20000100c00 */
[----:B-1----:R-:W-:Y:S02]  /*0df0*/  IMAD.MOV.U32 R13, RZ, RZ, 0x1 ;  /* 0x00000001ff0d7424 */ /* 0x002fe400078e00ff */
[----:B--2---:R-:W-:Y:S01]  /*0e00*/  IMAD.MOV.U32 R20, RZ, RZ, -0x2e1f70cd ;  /* 0xd1e08f33ff147424 */ /* 0x004fe200078e00ff */
[----:B------:R1:W-:Y:S01]  /*0e10*/  STL.128 [R16], RZ ;  /* 0x000000ff10007387 */ /* 0x0003e20000100c00 */
[----:B------:R-:W-:Y:S01]  /*0e20*/  IMAD.MOV.U32 R21, RZ, RZ, 0x2ed3fe38 ;  /* 0x2ed3fe38ff157424 */ /* 0x000fe200078e00ff */
[----:B---3--:R-:W-:Y:S01]  /*0e30*/  CS2R R14, SRZ ;  /* 0x00000000000e7805 */ /* 0x008fe2000001ff00 */
[----:B------:R-:W-:Y:S01]  /*0e40*/  IMAD.MOV.U32 R31, RZ, RZ, 0x1 ;  /* 0x00000001ff1f7424 */ /* 0x000fe200078e00ff */
[----:B------:R1:W-:Y:S01]  /*0e50*/  STL.128 [R17], R8 ;  /* 0x0000000811007387 */ /* 0x0003e20000100c00 */
[----:B------:R-:W-:-:S02]  /*0e60*/  IMAD.MOV.U32 R33, RZ, RZ, RZ ;  /* 0x000000ffff217224 */ /* 0x000fc400078e00ff */
[----:B------:R-:W-:Y:S01]  /*0e70*/  IMAD.MOV.U32 R30, RZ, RZ, RZ ;  /* 0x000000ffff1e7224 */ /* 0x000fe200078e00ff */
[----:B------:R1:W-:Y:S01]  /*0e80*/  STL.128 [R24], R12 ;  /* 0x0000000c18007387 */ /* 0x0003e20000100c00 */
[----:B------:R-:W-:Y:S02]  /*0e90*/  VIADD R32, R1, 0x20 ;  /* 0x0000002001207836 */ /* 0x000fe40000000000 */
[----:B------:R-:W-:Y:S01]  /*0ea0*/  IMAD.MOV.U32 R28, RZ, RZ, RZ ;  /* 0x000000ffff1c7224 */ /* 0x000fe200078e00ff */
[----:B------:R1:W-:Y:S01]  /*0eb0*/  STL.128 [R2], R20 ;  /* 0x0000001402007387 */ /* 0x0003e20000100c00 */
[----:B0-----:R-:W-:-:S07]  /*0ec0*/  IMAD.MOV.U32 R4, RZ, RZ, RZ ;  /* 0x000000ffff047224 */ /* 0x001fce00078e00ff */
.L_x_39:
[----:B-----5:R-:W-:Y:S01]  /*0ed0*/  ISETP.NE.AND P0, PT, R30, R0, PT ;  /* 0x000000001e00720c */ /* 0x020fe20003f05270 */
[----:B------:R-:W-:Y:S01]  /*0ee0*/  BSSY.RELIABLE B1, `(.L_x_12) ;  /* 0x0000019000017945 */ /* 0x000fe20003800100 */
[----:B------:R-:W-:Y:S02]  /*0ef0*/  IMAD.MOV.U32 R34, RZ, RZ, R2 ;  /* 0x000000ffff227224 */ /* 0x000fe400078e0002 */
[----:B------:R-:W-:Y:S02]  /*0f00*/  IMAD.MOV.U32 R35, RZ, RZ, R16 ;  /* 0x000000ffff237224 */ /* 0x000fe400078e0010 */
[----:B------:R-:W-:Y:S02]  /*0f10*/  IMAD.MOV.U32 R36, RZ, RZ, R28 ;  /* 0x000000ffff247224 */ /* 0x000fe400078e001c */
[----:B-1----:R-:W-:-:S05]  /*0f20*/  IMAD.MOV.U32 R2, RZ, RZ, R24 ;  /* 0x000000ffff027224 */ /* 0x002fca00078e0018 */
[----:B------:R-:W-:Y:S05]  /*0f30*/  @P0 BRA `(.L_x_13) ;  /* 0x00000000004c0947 */ /* 0x000fea0003800000 */
[----:B------:R-:W0:Y:S01]  /*0f40*/  LDC.64 R6, c[0x0][0x3a8] ;  /* 0x0000ea00ff067b82 */ /* 0x000e220000000a00 */
[----:B------:R-:W-:Y:S01]  /*0f50*/  R2UR UR4, R26 ;  /* 0x000000001a0472ca */ /* 0x000fe200000e0000 */
[----:B------:R-:W2:Y:S01]  /*0f60*/  LDL R5, [R2+0x8] ;  /* 0x0000080002057983 */ /* 0x000ea20000100800 */
[----:B------:R-:W-:-:S13]  /*0f70*/  R2UR UR5, R27 ;  /* 0x000000001b0572ca */ /* 0x000fda00000e0000 */
[----:B0-----:R-:W2:Y:S02]  /*0f80*/  LDG.E R8, desc[UR4][R6.64+0x8] ;  /* 0x0000080406087981 */ /* 0x001ea4000c1e1900 */
[----:B--2---:R-:W-:-:S13]  /*0f90*/  ISETP.NE.AND P0, PT, R5, R8, PT ;  /* 0x000000080500720c */ /* 0x004fda0003f05270 */
[----:B------:R-:W-:Y:S05]  /*0fa0*/  @P0 BRA `(.L_x_13) ;  /* 0x0000000000300947 */ /* 0x000fea0003800000 */
[----:B------:R-:W-:Y:S01]  /*0fb0*/  R2UR UR4, R26 ;  /* 0x000000001a0472ca */ /* 0x000fe200000e0000 */
[----:B------:R-:W2:Y:S01]  /*0fc0*/  LDL R8, [R2+0x4] ;  /* 0x0000040002087983 */ /* 0x000ea20000100800 */
[----:B------:R-:W-:-:S13]  /*0fd0*/  R2UR UR5, R27 ;  /* 0x000000001b0572ca */ /* 0x000fda00000e0000 */
[----:B------:R-:W2:Y:S02]  /*0fe0*/  LDG.E R5, desc[UR4][R6.64+0x4] ;  /* 0x0000040406057981 */ /* 0x000ea4000c1e1900 */
[----:B--2---:R-:W-:-:S13]  /*0ff0*/  ISETP.NE.AND P0, PT, R8, R5, PT ;  /* 0x000000050800720c */ /* 0x004fda0003f05270 */
[----:B------:R-:W-:Y:S05]  /*1000*/  @P0 BRA `(.L_x_13) ;  /* 0x0000000000180947 */ /* 0x000fea0003800000 */
[----:B------:R-:W-:Y:S02]  /*1010*/  R2UR UR4, R26 ;  /* 0x000000001a0472ca */ /* 0x000fe400000e0000 */
[----:B------:R-:W-:-:S13]  /*1020*/  R2UR UR5, R27 ;  /* 0x000000001b0572ca */ /* 0x000fda00000e0000 */
[----:B------:R-:W2:Y:S02]  /*1030*/  LDG.E R7, desc[UR4][R6.64] ;  /* 0x0000000406077981 */ /* 0x000ea4000c1e1900 */
[----:B--2---:R-:W-:-:S13]  /*1040*/  ISETP.NE.AND P0, PT, R4, R7, PT ;  /* 0x000000070400720c */ /* 0x004fda0003f05270 */
[----:B------:R-:W-:Y:S05]  /*1050*/  @!P0 BREAK.RELIABLE B1 ;  /* 0x0000000000018942 */ /* 0x000fea0003800100 */
[----:B------:R-:W-:Y:S05]  /*1060*/  @!P0 BRA `(.L_x_14) ;  /* 0x0000001000108947 */ /* 0x000fea0003800000 */
.L_x_13:
[----:B------:R-:W-:Y:S05]  /*1070*/  BSYNC.RELIABLE B1 ;  /* 0x0000000000017941 */ /* 0x000fea0003800100 */
.L_x_12:
[----:B------:R-:W2:Y:S01]  /*1080*/  LDL.128 R4, [R34] ;  /* 0x0000000022047983 */ /* 0x000ea20000100c00 */
[----:B------:R-:W-:Y:S03]  /*1090*/  BSSY.RECONVERGENT B1, `(.L_x_15) ;  /* 0x0000058000017945 */ /* 0x000fe60003800200 */
[----:B--2---:R0:W-:Y:S04]  /*10a0*/  STL.128 [R3], R4 ;  /* 0x0000000403007387 */ /* 0x0041e80000100c00 */
[----:B------:R0:W-:Y:S02]  /*10b0*/  STL.128 [R1+0x20], RZ ;  /* 0x000020ff01007387 */ /* 0x0001e40000100c00 */
.L_x_25:
[----:B------:R-:W-:Y:S01]  /*10c0*/  ISETP.GE.U32.AND P0, PT, R30, R7, PT ;  /* 0x000000071e00720c */ /* 0x000fe20003f06070 */
[----:B------:R-:W-:-:S12]  /*10d0*/  BSSY.RELIABLE B2, `(.L_x_16) ;  /* 0x0000017000027945 */ /* 0x000fd80003800100 */
[----:B-12---:R-:W-:Y:S05]  /*10e0*/  @P0 BRA `(.L_x_17) ;  /* 0x0000000000080947 */ /* 0x006fea0003800000 */
[----:B------:R1:W5:Y:S01]  /*10f0*/  LDL R13, [R2+0x8] ;  /* 0x00000800020d7983 */ /* 0x0003620000100800 */
[----:B------:R-:W-:Y:S05]  /*1100*/  BRA `(.L_x_18) ;  /* 0x00000000004c7947 */ /* 0x000fea0003800000 */
.L_x_17:
[----:B------:R-:W-:-:S13]  /*1110*/  ISETP.GT.U32.AND P0, PT, R30, R7, PT ;  /* 0x000000071e00720c */ /* 0x000fda0003f04070 */
[----:B------:R-:W-:Y:S05]  /*1120*/  @P0 BREAK.RELIABLE B2 ;  /* 0x0000000000020942 */ /* 0x000fea0003800100 */
[----:B------:R-:W-:Y:S05]  /*1130*/  @P0 BRA `(.L_x_19) ;  /* 0x0000000400340947 */ /* 0x000fea0003800000 */
[----:B------:R-:W2:Y:S02]  /*1140*/  LDL R13, [R2+0x8] ;  /* 0x00000800020d7983 */ /* 0x000ea40000100800 */
[----:B--2---:R-:W-:-:S13]  /*1150*/  ISETP.GE.U32.AND P0, PT, R13, R6, PT ;  /* 0x000000060d00720c */ /* 0x004fda0003f06070 */
[----:B------:R-:W-:Y:S05]  /*1160*/  @!P0 BRA `(.L_x_18) ;  /* 0x0000000000348947 */ /* 0x000fea0003800000 */
        /* <DEDUP_REMOVED lines=9> */
[----:B------:R-:W2:Y:S02]  /*1200*/  LDL R9, [R2] ;  /* 0x0000000002097983 */ /* 0x000ea40000100800 */
[----:B--2---:R-:W-:-:S13]  /*1210*/  ISETP.GT.U32.AND P0, PT, R9, R4, PT ;  /* 0x000000040900720c */ /* 0x004fda0003f04070 */
[----:B------:R-:W-:Y:S05]  /*1220*/  @P0 BREAK.RELIABLE B2 ;  /* 0x0000000000020942 */ /* 0x000fea0003800100 */
[----:B------:R-:W-:Y:S05]  /*1230*/  @P0 BRA `(.L_x_19) ;  /* 0x0000000000f40947 */ /* 0x000fea0003800000 */
.L_x_18:
[----:B------:R-:W-:Y:S05]  /*1240*/  BSYNC.RELIABLE B2 ;  /* 0x0000000000027941 */ /* 0x000fea0003800100 */
.L_x_16:
[----:B------:R-:W2:Y:S04]  /*1250*/  LDL R30, [R2+0xc] ;  /* 0x00000c00021e7983 */ /* 0x000ea80000100800 */
[----:B------:R3:W5:Y:S01]  /*1260*/  LDL.64 R8, [R2] ;  /* 0x0000000002087983 */ /* 0x0007620000100a00 */
[----:B------:R-:W-:Y:S01]  /*1270*/  BSSY.RECONVERGENT B2, `(.L_x_20) ;  /* 0x0000018000027945 */ /* 0x000fe20003800200 */
[----:B------:R-:W-:Y:S02]  /*1280*/  IMAD.MOV.U32 R11, RZ, RZ, RZ ;  /* 0x000000ffff0b7224 */ /* 0x000fe400078e00ff */
[----:B--23--:R-:W-:-:S07]  /*1290*/  IMAD.MOV.U32 R10, RZ, RZ, R30 ;  /* 0x000000ffff0a7224 */ /* 0x00cfce00078e001e */
.L_x_24:
[----:B------:R-:W-:Y:S01]  /*12a0*/  ISETP.GE.U32.AND P0, PT, R10, R7, PT ;  /* 0x000000070a00720c */ /* 0x000fe20003f06070 */
[----:B------:R-:W-:-:S12]  /*12b0*/  BSSY.RELIABLE B3, `(.L_x_21) ;  /* 0x000000d000037945 */ /* 0x000fd80003800100 */
[----:B------:R-:W-:Y:S05]  /*12c0*/  @!P0 BRA `(.L_x_22) ;  /* 0x00000000002c8947 */ /* 0x000fea0003800000 */
[----:B------:R-:W-:-:S13]  /*12d0*/  ISETP.GT.U32.AND P0, PT, R10, R7, PT ;  /* 0x000000070a00720c */ /* 0x000fda0003f04070 */
[----:B------:R-:W-:Y:S05]  /*12e0*/  @P0 BREAK.RELIABLE B3 ;  /* 0x0000000000030942 */ /* 0x000fea0003800100 */
[----:B------:R-:W-:Y:S05]  /*12f0*/  @P0 BRA `(.L_x_23) ;  /* 0x00000000003c0947 */ /* 0x000fea0003800000 */
[----:B-----5:R-:W-:-:S13]  /*1300*/  ISETP.GE.U32.AND P0, PT, R13, R6, PT ;  /* 0x000000060d00720c */ /* 0x020fda0003f06070 */
[----:B------:R-:W-:Y:S05]  /*1310*/  @!P0 BRA `(.L_x_22) ;  /* 0x0000000000188947 */ /* 0x000fea0003800000 */
[----:B------:R-:W-:-:S04]  /*1320*/  ISETP.GT.U32.AND P0, PT, R8, R4, PT ;  /* 0x000000040800720c */ /* 0x000fc80003f04070 */
[----:B------:R-:W-:-:S04]  /*1330*/  ISETP.GT.U32.OR P0, PT, R9, R5, P0 ;  /* 0x000000050900720c */ /* 0x000fc80000704470 */
[----:B------:R-:W-:-:S04]  /*1340*/  ISETP.GE.U32.AND P0, PT, R9, R5, P0 ;  /* 0x000000050900720c */ /* 0x000fc80000706070 */
[----:B------:R-:W-:-:S13]  /*1350*/  ISETP.GT.U32.OR P0, PT, R13, R6, P0 ;  /* 0x000000060d00720c */ /* 0x000fda0000704470 */
[----:B------:R-:W-:Y:S05]  /*1360*/  @P0 BREAK.RELIABLE B3 ;  /* 0x0000000000030942 */ /* 0x000fea0003800100 */
[----:B------:R-:W-:Y:S05]  /*1370*/  @P0 BRA `(.L_x_23) ;  /* 0x00000000001c0947 */ /* 0x000fea0003800000 */
.L_x_22:
[----:B------:R-:W-:Y:S05]  /*1380*/  BSYNC.RELIABLE B3 ;  /* 0x0000000000037941 */ /* 0x000fea0003800100 */
.L_x_21:
[----:B-----5:R-:W-:Y:S01]  /*1390*/  SHF.L.W.U32.HI R10, R13, 0x1, R10 ;  /* 0x000000010d0a7819 */ /* 0x020fe20000010e0a */
[----:B------:R-:W-:Y:S01]  /*13a0*/  VIADD R11, R11, 0x1 ;  /* 0x000000010b0b7836 */ /* 0x000fe20000000000 */
[----:B------:R-:W-:Y:S02]  /*13b0*/  SHF.L.W.U32.HI R13, R9, 0x1, R13 ;  /* 0x00000001090d7819 */ /* 0x000fe40000010e0d */
[C---:B------:R-:W-:Y:S01]  /*13c0*/  SHF.L.W.U32.HI R9, R8.reuse, 0x1, R9 ;  /* 0x0000000108097819 */ /* 0x040fe20000010e09 */
[----:B------:R-:W-:Y:S01]  /*13d0*/  IMAD.SHL.U32 R8, R8, 0x2, RZ ;  /* 0x0000000208087824 */ /* 0x000fe200078e00ff */
[----:B------:R-:W-:Y:S06]  /*13e0*/  BRA `(.L_x_24) ;  /* 0xfffffffc00ac7947 */ /* 0x000fec000383ffff */
.L_x_23:
[----:B------:R-:W-:Y:S05]  /*13f0*/  BSYNC.RECONVERGENT B2 ;  /* 0x0000000000027941 */ /* 0x000fea0003800200 */
.L_x_20:
[----:B-----5:R-:W-:Y:S01]  /*1400*/  SHF.L.W.U32.HI R15, R8, 0x1f, R9 ;  /* 0x0000001f080f7819 */ /* 0x020fe20000010e09 */
[----:B------:R-:W-:Y:S01]  /*1410*/  VIADD R11, R11, 0xffffffff ;  /* 0xffffffff0b0b7836 */ /* 0x000fe20000000000 */
[----:B------:R-:W-:Y:S02]  /*1420*/  SHF.L.W.U32.HI R9, R9, 0x1f, R13 ;  /* 0x0000001f09097819 */ /* 0x000fe40000010e0d */
[C---:B------:R-:W-:Y:S01]  /*1430*/  ISETP.GE.U32.AND P0, PT, R4.reuse, R15, PT ;  /* 0x0000000f0400720c */ /* 0x040fe20003f06070 */
[----:B0-----:R-:W-:Y:S01]  /*1440*/  IMAD.IADD R4, R4, 0x1, -R15 ;  /* 0x0000000104047824 */ /* 0x001fe200078e0a0f */
[----:B------:R-:W-:Y:S01]  /*1450*/  SHF.L.W.U32.HI R13, R13, 0x1f, R10 ;  /* 0x0000001f0d0d7819 */ /* 0x000fe20000010e0a */
[----:B------:R-:W-:-:S10]  /*1460*/  VIADD R8, R9, 0x1 ;  /* 0x0000000109087836 */ /* 0x000fd40000000000 */
[----:B------:R-:W-:Y:S01]  /*1470*/  @P0 IMAD.MOV R8, RZ, RZ, R9 ;  /* 0x000000ffff080224 */ /* 0x000fe200078e0209 */
[----:B------:R-:W-:-:S04]  /*1480*/  ISETP.EQ.AND P0, PT, R9, -0x1, !P0 ;  /* 0xffffffff0900780c */ /* 0x000fc80004702270 */
[----:B------:R-:W-:Y:S01]  /*1490*/  VIMNMX.U32 R12, PT, PT, R9, R8, !PT ;  /* 0x00000008090c7248 */ /* 0x000fe20007fe0000 */
[----:B------:R-:W-:-:S03]  /*14a0*/  VIADD R9, R13, 0x1 ;  /* 0x000000010d097836 */ /* 0x000fc60000000000 */
[----:B------:R-:W-:Y:S01]  /*14b0*/  ISETP.GT.U32.OR P0, PT, R12, R5, P0 ;  /* 0x000000050c00720c */ /* 0x000fe20000704470 */
[----:B------:R-:W-:Y:S01]  /*14c0*/  IMAD.IADD R5, R5, 0x1, -R8 ;  /* 0x0000000105057824 */ /* 0x000fe200078e0a08 */
[----:B------:R-:W-:-:S04]  /*14d0*/  SHF.R.S32.HI R12, RZ, 0x1f, R11 ;  /* 0x0000001fff0c7819 */ /* 0x000fc8000001140b */
[----:B------:R-:W-:-:S07]  /*14e0*/  LEA.HI R12, R12, R11, RZ, 0x5 ;  /* 0x0000000b0c0c7211 */ /* 0x000fce00078f28ff */
[----:B------:R-:W-:Y:S01]  /*14f0*/  @!P0 IMAD.MOV R9, RZ, RZ, R13 ;  /* 0x000000ffff098224 */ /* 0x000fe200078e020d */
[----:B------:R-:W-:-:S04]  /*1500*/  ISETP.EQ.AND P0, PT, R13, -0x1, P0 ;  /* 0xffffffff0d00780c */ /* 0x000fc80000702270 */
[----:B------:R-:W-:-:S04]  /*1510*/  VIMNMX.U32 R13, PT, PT, R13, R9, !PT ;  /* 0x000000090d0d7248 */ /* 0x000fc80007fe0000 */
[----:B------:R-:W-:Y:S01]  /*1520*/  ISETP.GT.U32.OR P0, PT, R13, R6, P0 ;  /* 0x000000060d00720c */ /* 0x000fe20000704470 */
[----:B------:R-:W-:Y:S01]  /*1530*/  IMAD.IADD R6, R6, 0x1, -R9 ;  /* 0x0000000106067824 */ /* 0x000fe200078e0a09 */
[----:B------:R-:W-:-:S05]  /*1540*/  SHF.R.U32.HI R13, RZ, 0x1, R10 ;  /* 0x00000001ff0d7819 */ /* 0x000fca000001160a */
[----:B------:R-:W-:-:S06]  /*1550*/  VIADD R10, R13, 0x1 ;  /* 0x000000010d0a7836 */ /* 0x000fcc0000000000 */
[----:B------:R-:W-:Y:S01]  /*1560*/  @!P0 IMAD.MOV R10, RZ, RZ, R13 ;  /* 0x000000ffff0a8224 */ /* 0x000fe200078e020d */
[----:B------:R-:W-:-:S03]  /*1570*/  SHF.R.S32.HI R13, RZ, 0x5, R12 ;  /* 0x00000005ff0d7819 */ /* 0x000fc6000001140c */
[----:B------:R-:W-:Y:S02]  /*1580*/  IMAD.IADD R7, R7, 0x1, -R10 ;  /* 0x0000000107077824 */ /* 0x000fe400078e0a0a */
[----:B------:R-:W-:-:S03]  /*1590*/  IMAD R13, R13, 0x4, R32 ;  /* 0x000000040d0d7824 */ /* 0x000fc600078e0220 */
[----:B------:R2:W-:Y:S04]  /*15a0*/  STL.128 [R3], R4 ;  /* 0x0000000403007387 */ /* 0x0005e80000100c00 */
[----:B------:R-:W3:Y:S01]  /*15b0*/  LDL R8, [R13] ;  /* 0x000000000d087983 */ /* 0x000ee20000100800 */
[----:B------:R-:W-:-:S05]  /*15c0*/  IMAD.MOV.U32 R10, RZ, RZ, 0x1 ;  /* 0x00000001ff0a7424 */ /* 0x000fca00078e00ff */
[----:B------:R-:W-:-:S05]  /*15d0*/  SHF.L.W.U32 R11, R10, R11, RZ ;  /* 0x0000000b0a0b7219 */ /* 0x000fca0000000eff */
[----:B---3--:R-:W-:-:S05]  /*15e0*/  IMAD.IADD R8, R11, 0x1, R8 ;  /* 0x000000010b087824 */ /* 0x008fca00078e0208 */
[----:B------:R2:W-:Y:S01]  /*15f0*/  STL [R13], R8 ;  /* 0x000000080d007387 */ /* 0x0005e20000100800 */
[----:B------:R-:W-:Y:S05]  /*1600*/  BRA `(.L_x_25) ;  /* 0xfffffff800ac7947 */ /* 0x000fea000383ffff */
.L_x_19:
[----:B------:R-:W-:Y:S05]  /*1610*/  BSYNC.RECONVERGENT B1 ;  /* 0x0000000000017941 */ /* 0x000fea0003800200 */
.L_x_15:
[----:B------:R-:W2:Y:S04]  /*1620*/  LDL.128 R8, [R1+0x20] ;  /* 0x0000200001087983 */ /* 0x000ea80000100c00 */
[----:B0-----:R-:W3:Y:S04]  /*1630*/  LDL R5, [R16+0x4] ;  /* 0x0000040010057983 */ /* 0x001ee80000100800 */
[----:B------:R-:W4:Y:S04]  /*1640*/  LDL R6, [R16+0x8] ;  /* 0x0000080010067983 */ /* 0x000f280000100800 */
[----:B------:R-:W5:Y:S01]  /*1650*/  LDL.128 R12, [R17] ;  /* 0x00000000110c7983 */ /* 0x000f620000100c00 */
[----:B------:R-:W-:Y:S01]  /*1660*/  IMAD.MOV.U32 R23, RZ, RZ, RZ ;  /* 0x000000ffff177224 */ /* 0x000fe200078e00ff */
[----:B------:R-:W-:Y:S01]  /*1670*/  BSSY.RECONVERGENT B1, `(.L_x_26) ;  /* 0x00000a2000017945 */ /* 0x000fe20003800200 */
[----:B------:R-:W-:-:S03]  /*1680*/  IMAD.MOV.U32 R31, RZ, RZ, RZ ;  /* 0x000000ffff1f7224 */ /* 0x000fc600078e00ff */
[----:B------:R-:W-:Y:S01]  /*1690*/  BSSY.RELIABLE B2, `(.L_x_27) ;  /* 0x0000043000027945 */ /* 0x000fe20003800100 */
[----:B--2---:R-:W-:-:S04]  /*16a0*/  IMAD.WIDE.U32 R20, R28, R8, RZ ;  /* 0x000000081c147225 */ /* 0x004fc800078e00ff */
[----:B------:R-:W-:-:S04]  /*16b0*/  IMAD.MOV.U32 R22, RZ, RZ, R21 ;  /* 0x000000ffff167224 */ /* 0x000fc800078e0015 */
[----:B------:R-:W-:-:S04]  /*16c0*/  IMAD.WIDE.U32 R22, R9, R28, R22 ;  /* 0x0000001c09167225 */ /* 0x000fc800078e0016 */
[----:B------:R-:W-:Y:S02]  /*16d0*/  IMAD.MOV.U32 R30, RZ, RZ, R23 ;  /* 0x000000ffff1e7224 */ /* 0x000fe400078e0017 */
[----:B------:R-:W-:Y:S02]  /*16e0*/  IMAD.MOV.U32 R23, RZ, RZ, RZ ;  /* 0x000000ffff177224 */ /* 0x000fe400078e00ff */
[----:B------:R-:W-:-:S04]  /*16f0*/  IMAD.WIDE.U32 R30, R10, R28, R30 ;  /* 0x0000001c0a1e7225 */ /* 0x000fc800078e001e */
[----:B---3--:R-:W-:-:S04]  /*1700*/  IMAD.WIDE.U32 R22, R8, R5, R22 ;  /* 0x0000000508167225 */ /* 0x008fc800078e0016 */
[----:B------:R-:W-:Y:S01]  /*1710*/  IMAD R11, R11, R28, R31 ;  /* 0x0000001c0b0b7224 */ /* 0x000fe200078e021f */
[----:B------:R-:W-:-:S05]  /*1720*/  IADD3 R30, P0, PT, R30, R23, RZ ;  /* 0x000000171e1e7210 */ /* 0x000fca0007f1e0ff */
[----:B------:R-:W-:Y:S02]  /*1730*/  IMAD.X R31, RZ, RZ, RZ, P0 ;  /* 0x000000ffff1f7224 */ /* 0x000fe400000e06ff */
[----:B------:R-:W-:-:S04]  /*1740*/  IMAD.WIDE.U32 R30, R9, R5, R30 ;  /* 0x00000005091e7225 */ /* 0x000fc800078e001e */
[----:B------:R-:W-:-:S04]  /*1750*/  IMAD.IADD R11, R31, 0x1, R11 ;  /* 0x000000011f0b7824 */ /* 0x000fc800078e020b */
[----:B------:R-:W-:Y:S02]  /*1760*/  IMAD R5, R10, R5, R11 ;  /* 0x000000050a057224 */ /* 0x000fe400078e020b */
[----:B------:R-:W-:Y:S02]  /*1770*/  IMAD.MOV.U32 R10, RZ, RZ, R30 ;  /* 0x000000ffff0a7224 */ /* 0x000fe400078e001e */
[----:B------:R-:W-:Y:S02]  /*1780*/  IMAD.MOV.U32 R11, RZ, RZ, RZ ;  /* 0x000000ffff0b7224 */ /* 0x000fe400078e00ff */
[----:B----4-:R-:W-:-:S04]  /*1790*/  IMAD.WIDE.U32 R10, R8, R6, R10 ;  /* 0x00000006080a7225 */ /* 0x010fc800078e000a */
[----:B------:R-:W-:-:S04]  /*17a0*/  IMAD.IADD R5, R11, 0x1, R5 ;  /* 0x000000010b057824 */ /* 0x000fc800078e0205 */
[----:B------:R-:W-:-:S04]  /*17b0*/  IMAD R6, R9, R6, R5 ;  /* 0x0000000609067224 */ /* 0x000fc800078e0205 */
[----:B------:R-:W-:-:S05]  /*17c0*/  IMAD R6, R8, R33, R6 ;  /* 0x0000002108067224 */ /* 0x000fca00078e0206 */
[----:B-----5:R-:W-:-:S13]  /*17d0*/  ISETP.GE.U32.AND P0, PT, R15, R6, PT ;  /* 0x000000060f00720c */ /* 0x020fda0003f06070 */
[----:B------:R-:W-:Y:S05]  /*17e0*/  @!P0 BRA `(.L_x_28) ;  /* 0x0000000000b48947 */ /* 0x000fea0003800000 */
[----:B------:R-:W-:-:S13]  /*17f0*/  ISETP.GT.U32.AND P0, PT, R15, R6, PT ;  /* 0x000000060f00720c */ /* 0x000fda0003f04070 */
[----:B------:R-:W-:Y:S05]  /*1800*/  @P0 BREAK.RELIABLE B2 ;  /* 0x0000000000020942 */ /* 0x000fea0003800100 */
[----:B------:R-:W-:Y:S05]  /*1810*/  @P0 BRA `(.L_x_29) ;  /* 0x0000000000340947 */ /* 0x000fea0003800000 */
[----:B------:R-:W-:-:S13]  /*1820*/  ISETP.GE.U32.AND P0, PT, R14, R10, PT ;  /* 0x0000000a0e00720c */ /* 0x000fda0003f06070 */
        /* <DEDUP_REMOVED lines=10> */
[----:B------:R-:W-:Y:S05]  /*18d0*/  @P0 BREAK.RELIABLE B2 ;  /* 0x0000000000020942 */ /* 0x000fea0003800100 */
[----:B------:R-:W-:Y:S05]  /*18e0*/  @!P0 BRA `(.L_x_28) ;  /* 0x0000000000748947 */ /* 0x000fea0003800000 */
.L_x_29:
[----:B------:R-:W2:Y:S04]  /*18f0*/  LDL.64 R28, [R17] ;  /* 0x00000000111c7983 */ /* 0x000ea80000100a00 */
[----:B------:R-:W3:Y:S01]  /*1900*/  LDL R5, [R17+0x8] ;  /* 0x0000080011057983 */ /* 0x000ee20000100800 */
[----:B------:R-:W-:Y:S02]  /*1910*/  VIADD R8, R22, 0x1 ;  /* 0x0000000116087836 */ /* 0x000fe40000000000 */
[----:B------:R-:W-:Y:S02]  /*1920*/  VIADD R9, R10, 0x1 ;  /* 0x000000010a097836 */ /* 0x000fe40000000000 */
[----:B------:R-:W-:Y:S02]  /*1930*/  IMAD.MOV.U32 R16, RZ, RZ, R17 ;  /* 0x000000ffff107224 */ /* 0x000fe400078e0011 */
[----:B------:R-:W-:-:S02]  /*1940*/  IMAD.MOV.U32 R24, RZ, RZ, R3 ;  /* 0x000000ffff187224 */ /* 0x000fc400078e0003 */
[----:B------:R-:W-:Y:S02]  /*1950*/  IMAD.MOV.U32 R30, RZ, RZ, R7 ;  /* 0x000000ffff1e7224 */ /* 0x000fe400078e0007 */
[----:B------:R-:W-:Y:S02]  /*1960*/  IMAD.MOV.U32 R31, RZ, RZ, R36 ;  /* 0x000000ffff1f7224 */ /* 0x000fe400078e0024 */
[----:B------:R-:W-:Y:S01]  /*1970*/  IMAD.MOV.U32 R3, RZ, RZ, R34 ;  /* 0x000000ffff037224 */ /* 0x000fe200078e0022 */
[C---:B--2---:R-:W-:Y:S01]  /*1980*/  ISETP.GE.U32.AND P0, PT, R28.reuse, R20, PT ;  /* 0x000000141c00720c */ /* 0x044fe20003f06070 */
[----:B------:R-:W-:-:S12]  /*1990*/  IMAD.IADD R28, R28, 0x1, -R20 ;  /* 0x000000011c1c7824 */ /* 0x000fd800078e0a14 */
[----:B------:R-:W-:Y:S01]  /*19a0*/  @P0 IMAD.MOV R8, RZ, RZ, R22 ;  /* 0x000000ffff080224 */ /* 0x000fe200078e0216 */
[----:B------:R-:W-:-:S04]  /*19b0*/  ISETP.EQ.AND P0, PT, R22, -0x1, !P0 ;  /* 0xffffffff1600780c */ /* 0x000fc80004702270 */
[----:B------:R-:W-:-:S04]  /*19c0*/  VIMNMX.U32 R22, PT, PT, R22, R8, !PT ;  /* 0x0000000816167248 */ /* 0x000fc80007fe0000 */
[----:B------:R-:W-:Y:S01]  /*19d0*/  ISETP.GT.U32.OR P0, PT, R22, R29, P0 ;  /* 0x0000001d1600720c */ /* 0x000fe20000704470 */
[----:B------:R-:W-:-:S05]  /*19e0*/  IMAD.IADD R29, R29, 0x1, -R8 ;  /* 0x000000011d1d7824 */ /* 0x000fca00078e0a08 */
[----:B------:R-:W-:Y:S07]  /*19f0*/  STL.64 [R17], R28 ;  /* 0x0000001c11007387 */ /* 0x000fee0000100a00 */
[----:B------:R-:W-:Y:S01]  /*1a00*/  @!P0 IMAD.MOV R9, RZ, RZ, R10 ;  /* 0x000000ffff098224 */ /* 0x000fe200078e020a */
[----:B------:R-:W-:-:S04]  /*1a10*/  ISETP.EQ.AND P0, PT, R10, -0x1, P0 ;  /* 0xffffffff0a00780c */ /* 0x000fc80000702270 */
[----:B------:R-:W-:-:S04]  /*1a20*/  VIMNMX.U32 R10, PT, PT, R10, R9, !PT ;  /* 0x000000090a0a7248 */ /* 0x000fc80007fe0000 */
[----:B---3--:R-:W-:Y:S01]  /*1a30*/  ISETP.GT.U32.OR P0, PT, R10, R5, P0 ;  /* 0x000000050a00720c */ /* 0x008fe20000704470 */
[----:B------:R-:W-:-:S12]  /*1a40*/  VIADD R10, R6, 0x1 ;  /* 0x00000001060a7836 */ /* 0x000fd80000000000 */
[----:B------:R-:W-:Y:S02]  /*1a50*/  @!P0 IMAD.MOV R10, RZ, RZ, R6 ;  /* 0x000000ffff0a8224 */ /* 0x000fe400078e0206 */
[----:B------:R-:W-:Y:S02]  /*1a60*/  IMAD.IADD R6, R5, 0x1, -R9 ;  /* 0x0000000105067824 */ /* 0x000fe400078e0a09 */
[----:B------:R-:W-:-:S03]  /*1a70*/  IMAD.IADD R33, R15, 0x1, -R10 ;  /* 0x000000010f217824 */ /* 0x000fc600078e0a0a */
[----:B------:R-:W-:Y:S04]  /*1a80*/  STL [R17+0x8], R6 ;  /* 0x0000080611007387 */ /* 0x000fe80000100800 */
[----:B------:R0:W-:Y:S02]  /*1a90*/  STL [R17+0xc], R33 ;  /* 0x00000c2111007387 */ /* 0x0001e40000100800 */
[----:B0-----:R-:W-:Y:S01]  /*1aa0*/  IMAD.MOV.U32 R17, RZ, RZ, R35 ;  /* 0x000000ffff117224 */ /* 0x001fe200078e0023 */
[----:B------:R-:W-:Y:S06]  /*1ab0*/  BRA `(.L_x_30) ;  /* 0x0000000400747947 */ /* 0x000fec0003800000 */
.L_x_28:
[----:B------:R-:W-:Y:S05]  /*1ac0*/  BSYNC.RELIABLE B2 ;  /* 0x0000000000027941 */ /* 0x000fea0003800100 */
.L_x_27:
[----:B------:R-:W2:Y:S04]  /*1ad0*/  LDL.64 R8, [R17] ;  /* 0x0000000011087983 */ /* 0x000ea80000100a00 */
[----:B------:R-:W3:Y:S01]  /*1ae0*/  LDL R5, [R17+0x8] ;  /* 0x0000080011057983 */ /* 0x000ee20000100800 */
[----:B------:R-:W-:Y:S03]  /*1af0*/  BSSY.RECONVERGENT B2, `(.L_x_31) ;  /* 0x000004c000027945 */ /* 0x000fe60003800200 */
[----:B------:R0:W-:Y:S01]  /*1b00*/  STL.128 [R1+0x20], RZ ;  /* 0x000020ff01007387 */ /* 0x0001e20000100c00 */
[----:B--2---:R-:W-:Y:S01]  /*1b10*/  ISETP.GE.U32.AND P0, PT, R20, R8, PT ;  /* 0x000000081400720c */ /* 0x004fe20003f06070 */
[----:B------:R-:W-:-:S02]  /*1b20*/  VIADD R11, R9, 0x1 ;  /* 0x00000001090b7836 */ /* 0x000fc40000000000 */
[----:B------:R-:W-:-:S10]  /*1b30*/  IMAD.IADD R8, R20, 0x1, -R8 ;  /* 0x0000000114087824 */ /* 0x000fd400078e0a08 */
[----:B------:R-:W-:Y:S01]  /*1b40*/  @P0 IMAD.MOV R11, RZ, RZ, R9 ;  /* 0x000000ffff0b0224 */ /* 0x000fe200078e0209 */
[----:B------:R-:W-:-:S04]  /*1b50*/  ISETP.EQ.AND P0, PT, R9, -0x1, !P0 ;  /* 0xffffffff0900780c */ /* 0x000fc80004702270 */
[----:B------:R-:W-:-:S04]  /*1b60*/  VIMNMX.U32 R9, PT, PT, R9, R11, !PT ;  /* 0x0000000b09097248 */ /* 0x000fc80007fe0000 */
[----:B------:R-:W-:Y:S01]  /*1b70*/  ISETP.GT.U32.OR P0, PT, R9, R22, P0 ;  /* 0x000000160900720c */ /* 0x000fe20000704470 */
[----:B---3--:R-:W-:Y:S02]  /*1b80*/  VIADD R9, R5, 0x1 ;  /* 0x0000000105097836 */ /* 0x008fe40000000000 */
[----:B------:R-:W-:-:S10]  /*1b90*/  IMAD.IADD R22, R22, 0x1, -R11 ;  /* 0x0000000116167824 */ /* 0x000fd400078e0a0b */
[----:B------:R-:W-:Y:S01]  /*1ba0*/  @!P0 IMAD.MOV R9, RZ, RZ, R5 ;  /* 0x000000ffff098224 */ /* 0x000fe200078e0205 */
[----:B------:R-:W-:-:S03]  /*1bb0*/  ISETP.EQ.AND P0, PT, R5, -0x1, P0 ;  /* 0xffffffff0500780c */ /* 0x000fc60000702270 */
[----:B------:R-:W-:Y:S01]  /*1bc0*/  IMAD.IADD R11, R10, 0x1, -R9 ;  /* 0x000000010a0b7824 */ /* 0x000fe200078e0a09 */
[----:B------:R-:W-:-:S04]  /*1bd0*/  VIMNMX.U32 R5, PT, PT, R5, R9, !PT ;  /* 0x0000000905057248 */ /* 0x000fc80007fe0000 */
[----:B------:R-:W-:Y:S01]  /*1be0*/  ISETP.GT.U32.OR P0, PT, R5, R10, P0 ;  /* 0x0000000a0500720c */ /* 0x000fe20000704470 */
[----:B------:R-:W-:-:S12]  /*1bf0*/  VIADD R5, R15, 0x1 ;  /* 0x000000010f057836 */ /* 0x000fd80000000000 */
[----:B------:R-:W-:-:S04]  /*1c00*/  @!P0 IMAD.MOV R5, RZ, RZ, R15 ;  /* 0x000000ffff058224 */ /* 0x000fc800078e020f */
[----:B0-----:R-:W-:-:S07]  /*1c10*/  IMAD.IADD R5, R6, 0x1, -R5 ;  /* 0x0000000106057824 */ /* 0x001fce00078e0a05 */
.L_x_38:
[----:B------:R-:W-:Y:S02]  /*1c20*/  LOP3.LUT P0, RZ, R11, R22, RZ, 0xfc, !PT ;  /* 0x000000160bff7212 */ /* 0x000fe4000780fcff */
[----:B------:R-:W-:-:S13]  /*1c30*/  ISETP.EQ.AND P1, PT, R5, RZ, PT ;  /* 0x000000ff0500720c */ /* 0x000fda0003f22270 */
[----:B0-----:R-:W-:Y:S05]  /*1c40*/  @!P0 BRA P1, `(.L_x_32) ;  /* 0x0000000000d88947 */ /* 0x001fea0000800000 */
[----:B------:R-:W-:Y:S01]  /*1c50*/  BSSY.RECONVERGENT B3, `(.L_x_33) ;  /* 0x0000015000037945 */ /* 0x000fe20003800200 */
[----:B------:R-:W-:Y:S02]  /*1c60*/  IMAD.MOV.U32 R9, RZ, RZ, 0x1 ;  /* 0x00000001ff097424 */ /* 0x000fe400078e00ff */
[----:B------:R-:W-:Y:S02]  /*1c70*/  IMAD.MOV.U32 R6, RZ, RZ, RZ ;  /* 0x000000ffff067224 */ /* 0x000fe400078e00ff */
[----:B------:R-:W-:Y:S02]  /*1c80*/  IMAD.MOV.U32 R10, RZ, RZ, RZ ;  /* 0x000000ffff0a7224 */ /* 0x000fe400078e00ff */
[----:B------:R-:W-:-:S07]  /*1c90*/  IMAD.MOV.U32 R12, RZ, RZ, RZ ;  /* 0x000000ffff0c7224 */ /* 0x000fce00078e00ff */
.L_x_37:
[----:B------:R-:W-:Y:S01]  /*1ca0*/  ISETP.GE.U32.AND P0, PT, R6, R5, PT ;  /* 0x000000050600720c */ /* 0x000fe20003f06070 */
[----:B------:R-:W-:-:S12]  /*1cb0*/  BSSY.RELIABLE B4, `(.L_x_34) ;  /* 0x0000008000047945 */ /* 0x000fd80003800100 */
[----:B------:R-:W-:Y:S05]  /*1cc0*/  @!P0 BRA `(.L_x_35) ;  /* 0x0000000000188947 */ /* 0x000fea0003800000 */
[----:B------:R-:W-:-:S04]  /*1cd0*/  ISETP.GT.U32.AND P0, PT, R9, R22, PT ;  /* 0x000000160900720c */ /* 0x000fc80003f04070 */
[----:B------:R-:W-:-:S04]  /*1ce0*/  ISETP.GT.U32.OR P0, PT, R10, R11, P0 ;  /* 0x0000000b0a00720c */ /* 0x000fc80000704470 */
[----:B------:R-:W-:-:S04]  /*1cf0*/  ISETP.GE.U32.AND P0, PT, R10, R11, P0 ;  /* 0x0000000b0a00720c */ /* 0x000fc80000706070 */
[----:B------:R-:W-:-:S13]  /*1d00*/  ISETP.GT.U32.OR P0, PT, R6, R5, P0 ;  /* 0x000000050600720c */ /* 0x000fda0000704470 */
[----:B------:R-:W-:Y:S05]  /*1d10*/  @P0 BREAK.RELIABLE B4 ;  /* 0x0000000000040942 */ /* 0x000fea0003800100 */
[----:B------:R-:W-:Y:S05]  /*1d20*/  @P0 BRA `(.L_x_36) ;  /* 0x00000000001c0947 */ /* 0x000fea0003800000 */
.L_x_35:
[----:B------:R-:W-:Y:S05]  /*1d30*/  BSYNC.RELIABLE B4 ;  /* 0x0000000000047941 */ /* 0x000fea0003800100 */
.L_x_34:
[C---:B------:R-:W-:Y:S01]  /*1d40*/  SHF.L.W.U32.HI R13, R9.reuse, 0x1, R10 ;  /* 0x00000001090d7819 */ /* 0x040fe20000010e0a */
[----:B------:R-:W-:Y:S01]  /*1d50*/  IMAD.SHL.U32 R9, R9, 0x2, RZ ;  /* 0x0000000209097824 */ /* 0x000fe200078e00ff */
[----:B------:R-:W-:Y:S01]  /*1d60*/  SHF.L.W.U32.HI R6, R10, 0x1, R6 ;  /* 0x000000010a067819 */ /* 0x000fe20000010e06 */
[----:B------:R-:W-:Y:S02]  /*1d70*/  VIADD R12, R12, 0x1 ;  /* 0x000000010c0c7836 */ /* 0x000fe40000000000 */
[----:B------:R-:W-:Y:S01]  /*1d80*/  IMAD.MOV.U32 R10, RZ, RZ, R13 ;  /* 0x000000ffff0a7224 */ /* 0x000fe200078e000d */
[----:B------:R-:W-:Y:S06]  /*1d90*/  BRA `(.L_x_37) ;  /* 0xfffffffc00c07947 */ /* 0x000fec000383ffff */
.L_x_36:
[----:B------:R-:W-:Y:S05]  /*1da0*/  BSYNC.RECONVERGENT B3 ;  /* 0x0000000000037941 */ /* 0x000fea0003800200 */
.L_x_33:
[----:B------:R-:W-:-:S05]  /*1db0*/  VIADD R12, R12, 0xffffffff ;  /* 0xffffffff0c0c7836 */ /* 0x000fca0000000000 */
[----:B------:R-:W-:-:S04]  /*1dc0*/  SHF.R.S32.HI R13, RZ, 0x1f, R12 ;  /* 0x0000001fff0d7819 */ /* 0x000fc8000001140c */
[----:B------:R-:W-:-:S04]  /*1dd0*/  LEA.HI R13, R13, R12, RZ, 0x5 ;  /* 0x0000000c0d0d7211 */ /* 0x000fc800078f28ff */
[----:B------:R-:W-:-:S05]  /*1de0*/  SHF.R.S32.HI R13, RZ, 0x5, R13 ;  /* 0x00000005ff0d7819 */ /* 0x000fca000001140d */
[----:B------:R-:W-:-:S05]  /*1df0*/  IMAD R15, R13, 0x4, R32 ;  /* 0x000000040d0f7824 */ /* 0x000fca00078e0220 */
[----:B------:R-:W2:Y:S01]  /*1e00*/  LDL R21, [R15] ;  /* 0x000000000f157983 */ /* 0x000ea20000100800 */
[C---:B------:R-:W-:Y:S01]  /*1e10*/  IMAD.U32 R13, R9.reuse, -0x80000000, RZ ;  /* 0x80000000090d7824 */ /* 0x040fe200078e00ff */
[----:B------:R-:W-:Y:S01]  /*1e20*/  SHF.L.W.U32.HI R9, R9, 0x1f, R10 ;  /* 0x0000001f09097819 */ /* 0x000fe20000010e0a */
[----:B------:R-:W-:Y:S01]  /*1e30*/  IMAD.MOV.U32 R23, RZ, RZ, 0x1 ;  /* 0x00000001ff177424 */ /* 0x000fe200078e00ff */
[----:B------:R-:W-:Y:S02]  /*1e40*/  SHF.L.W.U32.HI R10, R10, 0x1f, R6 ;  /* 0x0000001f0a0a7819 */ /* 0x000fe40000010e06 */
[----:B------:R-:W-:Y:S01]  /*1e50*/  ISETP.GE.U32.AND P0, PT, R8, R13, PT ;  /* 0x0000000d0800720c */ /* 0x000fe20003f06070 */
[----:B------:R-:W-:Y:S01]  /*1e60*/  VIADD R14, R9, 0x1 ;  /* 0x00000001090e7836 */ /* 0x000fe20000000000 */
[----:B------:R-:W-:Y:S01]  /*1e70*/  SHF.L.W.U32 R12, R23, R12, RZ ;  /* 0x0000000c170c7219 */ /* 0x000fe20000000eff */
[----:B------:R-:W-:Y:S01]  /*1e80*/  IMAD.IADD R8, R13, 0x1, R8 ;  /* 0x000000010d087824 */ /* 0x000fe200078e0208 */
[----:B------:R-:W-:-:S09]  /*1e90*/  SHF.R.U32.HI R6, RZ, 0x1, R6 ;  /* 0x00000001ff067819 */ /* 0x000fd20000011606 */
[----:B------:R-:W-:Y:S01]  /*1ea0*/  @P0 IMAD.MOV R14, RZ, RZ, R9 ;  /* 0x000000ffff0e0224 */ /* 0x000fe200078e0209 */
[----:B------:R-:W-:-:S04]  /*1eb0*/  ISETP.EQ.AND P0, PT, R9, -0x1, !P0 ;  /* 0xffffffff0900780c */ /* 0x000fc80004702270 */
[----:B------:R-:W-:-:S04]  /*1ec0*/  VIMNMX.U32 R9, PT, PT, R9, R14, !PT ;  /* 0x0000000e09097248 */ /* 0x000fc80007fe0000 */
[----:B------:R-:W-:Y:S01]  /*1ed0*/  ISETP.GT.U32.OR P0, PT, R9, R22, P0 ;  /* 0x000000160900720c */ /* 0x000fe20000704470 */
[----:B------:R-:W-:Y:S02]  /*1ee0*/  VIADD R9, R10, 0x1 ;  /* 0x000000010a097836 */ /* 0x000fe40000000000 */
[----:B------:R-:W-:-:S10]  /*1ef0*/  IMAD.IADD R22, R22, 0x1, -R14 ;  /* 0x0000000116167824 */ /* 0x000fd400078e0a0e */
[----:B------:R-:W-:Y:S01]  /*1f00*/  @!P0 IMAD.MOV R9, RZ, RZ, R10 ;  /* 0x000000ffff098224 */ /* 0x000fe200078e020a */
[----:B------:R-:W-:-:S04]  /*1f10*/  ISETP.EQ.AND P0, PT, R10, -0x1, P0 ;  /* 0xffffffff0a00780c */ /* 0x000fc80000702270 */
[----:B------:R-:W-:-:S04]  /*1f20*/  VIMNMX.U32 R10, PT, PT, R10, R9, !PT ;  /* 0x000000090a0a7248 */ /* 0x000fc80007fe0000 */
[----:B------:R-:W-:Y:S01]  /*1f30*/  ISETP.GT.U32.OR P0, PT, R10, R11, P0 ;  /* 0x0000000b0a00720c */ /* 0x000fe20000704470 */
[----:B------:R-:W-:Y:S02]  /*1f40*/  VIADD R10, R6, 0x1 ;  /* 0x00000001060a7836 */ /* 0x000fe40000000000 */
[----:B------:R-:W-:-:S10]  /*1f50*/  IMAD.IADD R11, R11, 0x1, -R9 ;  /* 0x000000010b0b7824 */ /* 0x000fd400078e0a09 */
[----:B------:R-:W-:-:S04]  /*1f60*/  @!P0 IMAD.MOV R10, RZ, RZ, R6 ;  /* 0x000000ffff0a8224 */ /* 0x000fc800078e0206 */
[----:B------:R-:W-:Y:S02]  /*1f70*/  IMAD.IADD R5, R5, 0x1, -R10 ;  /* 0x0000000105057824 */ /* 0x000fe400078e0a0a */
[----:B--2---:R-:W-:-:S05]  /*1f80*/  IMAD.IADD R12, R12, 0x1, R21 ;  /* 0x000000010c0c7824 */ /* 0x004fca00078e0215 */
[----:B------:R0:W-:Y:S01]  /*1f90*/  STL [R15], R12 ;  /* 0x0000000c0f007387 */ /* 0x0001e20000100800 */
[----:B------:R-:W-:Y:S05]  /*1fa0*/  BRA `(.L_x_38) ;  /* 0xfffffffc001c7947 */ /* 0x000fea000383ffff */
.L_x_32:
[----:B------:R-:W-:Y:S05]  /*1fb0*/  BSYNC.RECONVERGENT B2 ;  /* 0x0000000000027941 */ /* 0x000fea0003800200 */
.L_x_31:
[----:B------:R-:W-:Y:S01]  /*1fc0*/  ISETP.NE.AND P0, PT, R8, RZ, PT ;  /* 0x000000ff0800720c */ /* 0x000fe20003f05270 */
[----:B------:R-:W-:Y:S01]  /*1fd0*/  IMAD.MOV R28, RZ, RZ, -R8 ;  /* 0x000000ffff1c7224 */ /* 0x000fe200078e0a08 */
[----:B------:R-:W-:Y:S01]  /*1fe0*/  STL [R17+0x8], RZ ;  /* 0x000008ff11007387 */ /* 0x000fe20000100800 */
[----:B------:R-:W-:Y:S01]  /*1ff0*/  IMAD.MOV.U32 R16, RZ, RZ, R17 ;  /* 0x000000ffff107224 */ /* 0x000fe200078e0011 */
[----:B------:R-:W-:Y:S01]  /*2000*/  SEL R29, RZ, 0x1, P0 ;  /* 0x00000001ff1d7807 */ /* 0x000fe20000000000 */
[----:B------:R-:W-:Y:S01]  /*2010*/  IMAD.MOV.U32 R24, RZ, RZ, R3 ;  /* 0x000000ffff187224 */ /* 0x000fe200078e0003 */
[----:B------:R-:W-:Y:S01]  /*2020*/  STL [R17+0xc], RZ ;  /* 0x00000cff11007387 */ /* 0x000fe20000100800 */
[----:B------:R-:W-:Y:S02]  /*2030*/  IMAD.MOV.U32 R30, RZ, RZ, R7 ;  /* 0x000000ffff1e7224 */ /* 0x000fe400078e0007 */
[----:B------:R-:W-:Y:S01]  /*2040*/  IMAD.MOV.U32 R31, RZ, RZ, R36 ;  /* 0x000000ffff1f7224 */ /* 0x000fe200078e0024 */
[----:B------:R0:W-:Y:S01]  /*2050*/  STL.64 [R17], R28 ;  /* 0x0000001c11007387 */ /* 0x0001e20000100a00 */
[----:B------:R-:W-:-:S02]  /*2060*/  IMAD.MOV.U32 R33, RZ, RZ, RZ ;  /* 0x000000ffff217224 */ /* 0x000fc400078e00ff */
[----:B------:R-:W-:Y:S02]  /*2070*/  IMAD.MOV.U32 R3, RZ, RZ, R34 ;  /* 0x000000ffff037224 */ /* 0x000fe400078e0022 */
[----:B0-----:R-:W-:-:S07]  /*2080*/  IMAD.MOV.U32 R17, RZ, RZ, R35 ;  /* 0x000000ffff117224 */ /* 0x001fce00078e0023 */
.L_x_30:
[----:B------:R-:W-:Y:S05]  /*2090*/  BSYNC.RECONVERGENT B1 ;  /* 0x0000000000017941 */ /* 0x000fea0003800200 */
.L_x_26:
[----:B------:R-:W-:Y:S05]  /*20a0*/  BRA `(.L_x_39) ;  /* 0xffffffec00887947 */ /* 0x000fea000383ffff */
.L_x_14:
[----:B------:R-:W-:Y:S05]  /*20b0*/  BSYNC.RECONVERGENT B0 ;  /* 0x0000000000007941 */ /* 0x000fea0003800200 */
.L_x_11:
[----:B------:R-:W0:Y:S01]  /*20c0*/  LDC.64 R4, c[0x0][0x390] ;  /* 0x0000e400ff047b82 */ /* 0x000e220000000a00 */
[C---:B------:R-:W-:Y:S01]  /*20d0*/  R2UR UR4, R26.reuse ;  /* 0x000000001a0472ca */ /* 0x040fe200000e0000 */
[----:B------:R-:W-:Y:S01]  /*20e0*/  IMAD.MOV R31, RZ, RZ, -R31 ;  /* 0x000000ffff1f7224 */ /* 0x000fe200078e0a1f */
[C---:B------:R-:W-:Y:S02]  /*20f0*/  R2UR UR5, R27.reuse ;  /* 0x000000001b0572ca */ /* 0x040fe400000e0000 */
[C---:B------:R-:W-:Y:S02]  /*2100*/  R2UR UR6, R26.reuse ;  /* 0x000000001a0672ca */ /* 0x040fe400000e0000 */
[C---:B------:R-:W-:Y:S01]  /*2110*/  R2UR UR7, R27.reuse ;  /* 0x000000001b0772ca */ /* 0x040fe200000e0000 */
[----:B------:R-:W1:Y:S01]  /*2120*/  LDC.64 R2, c[0x0][0x3a0] ;  /* 0x0000e800ff027b82 */ /* 0x000e620000000a00 */
[----:B------:R-:W-:Y:S02]  /*2130*/  R2UR UR8, R26 ;  /* 0x000000001a0872ca */ /* 0x000fe400000e0000 */
[----:B------:R-:W-:-:S02]  /*2140*/  R2UR UR9, R27 ;  /* 0x000000001b0972ca */ /* 0x000fc400000e0000 */
[C---:B------:R-:W-:Y:S02]  /*2150*/  R2UR UR10, R26.reuse ;  /* 0x000000001a0a72ca */ /* 0x040fe400000e0000 */
[C---:B------:R-:W-:Y:S02]  /*2160*/  R2UR UR11, R27.reuse ;  /* 0x000000001b0b72ca */ /* 0x040fe400000e0000 */
        /* <DEDUP_REMOVED lines=9> */
[----:B-1----:R-:W2:Y:S01]  /*2200*/  LDG.E.U8 R0, desc[UR6][R2.64+0x3] ;  /* 0x0000030602007981 */ /* 0x002ea2000c1e1100 */
[C---:B------:R-:W-:Y:S02]  /*2210*/  R2UR UR20, R26.reuse ;  /* 0x000000001a1472ca */ /* 0x040fe400000e0000 */
[----:B------:R-:W-:Y:S01]  /*2220*/  R2UR UR21, R27 ;  /* 0x000000001b1572ca */ /* 0x000fe200000e0000 */
[----:B0-----:R-:W2:Y:S01]  /*2230*/  LDG.E.U8 R5, desc[UR4][R2.64+0x2] ;  /* 0x0000020402057981 */ /* 0x001ea2000c1e1100 */
[----:B------:R-:W-:-:S02]  /*2240*/  R2UR UR22, R26 ;  /* 0x000000001a1672ca */ /* 0x000fc400000e0000 */
[C---:B------:R-:W-:Y:S01]  /*2250*/  R2UR UR23, R27.reuse ;  /* 0x000000001b1772ca */ /* 0x040fe200000e0000 */
[----:B------:R-:W3:Y:S01]  /*2260*/  LDG.E.U8 R4, desc[UR8][R2.64+0x1] ;  /* 0x0000010802047981 */ /* 0x000ee2000c1e1100 */
[C---:B------:R-:W-:Y:S02]  /*2270*/  R2UR UR24, R26.reuse ;  /* 0x000000001a1872ca */ /* 0x040fe400000e0000 */
[C---:B------:R-:W-:Y:S01]  /*2280*/  R2UR UR25, R27.reuse ;  /* 0x000000001b1972ca */ /* 0x040fe200000e0000 */
[----:B------:R-:W3:Y:S01]  /*2290*/  LDG.E.U8 R7, desc[UR10][R2.64] ;  /* 0x0000000a02077981 */ /* 0x000ee2000c1e1100 */
[C---:B------:R-:W-:Y:S02]  /*22a0*/  R2UR UR26, R26.reuse ;  /* 0x000000001a1a72ca */ /* 0x040fe400000e0000 */
[----:B------:R-:W-:Y:S01]  /*22b0*/  R2UR UR27, R27 ;  /* 0x000000001b1b72ca */ /* 0x000fe200000e0000 */
[----:B------:R-:W4:Y:S01]  /*22c0*/  LDG.E.U8 R6, desc[UR12][R2.64+0xf] ;  /* 0x00000f0c02067981 */ /* 0x000f22000c1e1100 */
[----:B------:R-:W-:-:S02]  /*22d0*/  R2UR UR28, R26 ;  /* 0x000000001a1c72ca */ /* 0x000fc400000e0000 */
[C---:B------:R-:W-:Y:S01]  /*22e0*/  R2UR UR29, R27.reuse ;  /* 0x000000001b1d72ca */ /* 0x040fe200000e0000 */
[----:B------:R-:W4:Y:S01]  /*22f0*/  LDG.E.U8 R11, desc[UR14][R2.64+0xe] ;  /* 0x00000e0e020b7981 */ /* 0x000f22000c1e1100 */
[C---:B------:R-:W-:Y:S02]  /*2300*/  R2UR UR30, R26.reuse ;  /* 0x000000001a1e72ca */ /* 0x040fe400000e0000 */
[C---:B------:R-:W-:Y:S01]  /*2310*/  R2UR UR31, R27.reuse ;  /* 0x000000001b1f72ca */ /* 0x040fe200000e0000 */
[----:B------:R-:W4:Y:S01]  /*2320*/  LDG.E.U8 R10, desc[UR16][R2.64+0xd] ;  /* 0x00000d10020a7981 */ /* 0x000f22000c1e1100 */
[C---:B------:R-:W-:Y:S02]  /*2330*/  R2UR UR32, R26.reuse ;  /* 0x000000001a2072ca */ /* 0x040fe400000e0000 */
[----:B------:R-:W-:Y:S01]  /*2340*/  R2UR UR33, R27 ;  /* 0x000000001b2172ca */ /* 0x000fe200000e0000 */
[----:B------:R-:W4:Y:S01]  /*2350*/  LDG.E.U8 R13, desc[UR18][R2.64+0xc] ;  /* 0x00000c12020d7981 */ /* 0x000f22000c1e1100 */
[----:B------:R-:W-:-:S02]  /*2360*/  R2UR UR34, R26 ;  /* 0x000000001a2272ca */ /* 0x000fc400000e0000 */
[----:B------:R-:W-:Y:S01]  /*2370*/  R2UR UR35, R27 ;  /* 0x000000001b2372ca */ /* 0x000fe200000e0000 */
[----:B------:R-:W4:Y:S04]  /*2380*/  LDG.E.U8 R12, desc[UR20][R2.64+0xb] ;  /* 0x00000b14020c7981 */ /* 0x000f28000c1e1100 */
[----:B------:R-:W4:Y:S04]  /*2390*/  LDG.E.U8 R15, desc[UR22][R2.64+0xa] ;  /* 0x00000a16020f7981 */ /* 0x000f28000c1e1100 */
[----:B------:R-:W4:Y:S04]  /*23a0*/  LDG.E.U8 R14, desc[UR24][R2.64+0x9] ;  /* 0x00000918020e7981 */ /* 0x000f28000c1e1100 */
[----:B------:R-:W4:Y:S04]  /*23b0*/  LDG.E.U8 R17, desc[UR26][R2.64+0x8] ;  /* 0x0000081a02117981 */ /* 0x000f28000c1e1100 */
[----:B------:R-:W4:Y:S04]  /*23c0*/  LDG.E.U8 R16, desc[UR28][R2.64+0x7] ;  /* 0x0000071c02107981 */ /* 0x000f28000c1e1100 */
[----:B------:R-:W4:Y:S04]  /*23d0*/  LDG.E.U8 R21, desc[UR30][R2.64+0x6] ;  /* 0x0000061e02157981 */ /* 0x000f28000c1e1100 */
[----:B------:R-:W4:Y:S04]  /*23e0*/  LDG.E.U8 R20, desc[UR32][R2.64+0x5] ;  /* 0x0000052002147981 */ /* 0x000f28000c1e1100 */
[----:B------:R0:W4:Y:S01]  /*23f0*/  LDG.E.U8 R23, desc[UR34][R2.64+0x4] ;  /* 0x0000042202177981 */ /* 0x000122000c1e1100 */
[----:B------:R-:W1:Y:S01]  /*2400*/  LDC.64 R8, c[0x0][0x380] ;  /* 0x0000e000ff087b82 */ /* 0x000e620000000a00 */
[----:B------:R-:W-:Y:S02]  /*2410*/  BSSY.RECONVERGENT B0, `(.L_x_40) ;  /* 0x000005c000007945 */ /* 0x000fe40003800200 */
[----:B-1----:R1:W5:Y:S01]  /*2420*/  LDG.E R8, desc[UR4][R8.64+0xc] ;  /* 0x00000c0408087981 */ /* 0x002362000c1e1900 */
[----:B------:R-:W1:Y:S01]  /*2430*/  LDCU UR4, c[0x0][0x2f8] ;  /* 0x00005f00ff0477ac */ /* 0x000e620008000800 */
[----:B0-----:R-:W-:-:S02]  /*2440*/  CS2R R2, SRZ ;  /* 0x0000000000027805 */ /* 0x001fc4000001ff00 */
[----:B--2---:R-:W-:Y:S02]  /*2450*/  PRMT R0, R5, 0x3340, R0 ;  /* 0x0000334005007816 */ /* 0x004fe40000000000 */
[----:B---3--:R-:W-:-:S04]  /*2460*/  PRMT R7, R7, 0x3340, R4 ;  /* 0x0000334007077816 */ /* 0x008fc80000000004 */
[----:B------:R-:W-:Y:S02]  /*2470*/  PRMT R4, R7, 0x5410, R0 ;  /* 0x0000541007047816 */ /* 0x000fe40000000000 */
[----:B----4-:R-:W-:Y:S02]  /*2480*/  PRMT R6, R11, 0x3340, R6 ;  /* 0x000033400b067816 */ /* 0x010fe40000000006 */
[----:B------:R-:W-:-:S04]  /*2490*/  PRMT R13, R13, 0x3340, R10 ;  /* 0x000033400d0d7816 */ /* 0x000fc8000000000a */
[----:B------:R-:W-:Y:S02]  /*24a0*/  PRMT R7, R13, 0x5410, R6 ;  /* 0x000054100d077816 */ /* 0x000fe40000000006 */
[----:B------:R-:W-:Y:S02]  /*24b0*/  PRMT R12, R15, 0x3340, R12 ;  /* 0x000033400f0c7816 */ /* 0x000fe4000000000c */
[----:B------:R-:W-:-:S04]  /*24c0*/  PRMT R17, R17, 0x3340, R14 ;  /* 0x0000334011117816 */ /* 0x000fc8000000000e */
[----:B------:R-:W-:Y:S02]  /*24d0*/  PRMT R6, R17, 0x5410, R12 ;  /* 0x0000541011067816 */ /* 0x000fe4000000000c */
[----:B------:R-:W-:Y:S02]  /*24e0*/  PRMT R5, R21, 0x3340, R16 ;  /* 0x0000334015057816 */ /* 0x000fe40000000010 */
[----:B------:R-:W-:-:S04]  /*24f0*/  PRMT R20, R23, 0x3340, R20 ;  /* 0x0000334017147816 */ /* 0x000fc80000000014 */
[----:B------:R-:W-:-:S05]  /*2500*/  PRMT R5, R20, 0x5410, R5 ;  /* 0x0000541014057816 */ /* 0x000fca0000000005 */
[----:B------:R0:W-:Y:S01]  /*2510*/  STL.128 [R1+0x50], R4 ;  /* 0x0000500401007387 */ /* 0x0001e20000100c00 */
[----:B-1----:R-:W-:-:S07]  /*2520*/  VIADD R0, R18, -UR4 ;  /* 0x8000000412007c36 */ /* 0x002fce0008000000 */
.L_x_46:
[----:B0-----:R-:W2:Y:S04]  /*2530*/  LDL.64 R6, [R25+0x8] ;  /* 0x0000080019067983 */ /* 0x001ea80000100a00 */
[----:B------:R-:W3:Y:S01]  /*2540*/  LDL R5, [R25+0x4] ;  /* 0x0000040019057983 */ /* 0x000ee20000100800 */
[----:B------:R-:W-:Y:S01]  /*2550*/  VIADD R3, R3, 0x1 ;  /* 0x0000000103037836 */ /* 0x000fe20000000000 */
[----:B------:R-:W-:Y:S04]  /*2560*/  BSSY.RECONVERGENT B2, `(.L_x_41) ;  /* 0x0000045000027945 */ /* 0x000fe80003800200 */
[----:B------:R-:W-:-:S02]  /*2570*/  ISETP.NE.AND P1, PT, R3, 0x80, PT ;  /* 0x000000800300780c */ /* 0x000fc40003f25270 */
[----:B--2---:R-:W-:Y:S02]  /*2580*/  SHF.L.W.U32.HI R7, R6, 0x1, R7 ;  /* 0x0000000106077819 */ /* 0x004fe40000010e07 */
[----:B---3--:R-:W-:Y:S02]  /*2590*/  SHF.L.W.U32.HI R6, R5, 0x1, R6 ;  /* 0x0000000105067819 */ /* 0x008fe40000010e06 */
[C---:B------:R-:W-:Y:S01]  /*25a0*/  SHF.L.W.U32.HI R5, R4.reuse, 0x1, R5 ;  /* 0x0000000104057819 */ /* 0x040fe20000010e05 */
[----:B------:R-:W-:Y:S01]  /*25b0*/  IMAD.SHL.U32 R4, R4, 0x2, RZ ;  /* 0x0000000204047824 */ /* 0x000fe200078e00ff */
[----:B-----5:R-:W-:-:S04]  /*25c0*/  ISETP.GE.U32.AND P0, PT, R7, R8, PT ;  /* 0x000000080700720c */ /* 0x020fc80003f06070 */
[----:B------:R0:W-:Y:S09]  /*25d0*/  STL.128 [R25], R4 ;  /* 0x0000000419007387 */ /* 0x0001f20000100c00 */
[----:B-1----:R-:W-:Y:S05]  /*25e0*/  @!P0 BRA `(.L_x_42) ;  /* 0x0000000000f08947 */ /* 0x002fea0003800000 */
[----:B------:R-:W1:Y:S01]  /*25f0*/  LDC.64 R10, c[0x0][0x380] ;  /* 0x0000e000ff0a7b82 */ /* 0x000e620000000a00 */
[----:B------:R-:W-:Y:S01]  /*2600*/  ISETP.GT.U32.AND P0, PT, R7, R8, PT ;  /* 0x000000080700720c */ /* 0x000fe20003f04070 */
[----:B------:R-:W-:Y:S01]  /*2610*/  BSSY.RELIABLE B3, `(.L_x_43) ;  /* 0x0000021000037945 */ /* 0x000fe20003800100 */
[----:B------:R-:W-:-:S11]  /*2620*/  IMAD.MOV.U32 R14, RZ, RZ, R25 ;  /* 0x000000ffff0e7224 */ /* 0x000fd600078e0019 */
[----:B------:R-:W-:Y:S05]  /*2630*/  @!P0 BRA `(.L_x_44) ;  /* 0x00000000001c8947 */ /* 0x000fea0003800000 */
[C---:B------:R-:W-:Y:S02]  /*2640*/  R2UR UR4, R26.reuse ;  /* 0x000000001a0472ca */ /* 0x040fe400000e0000 */
[C---:B------:R-:W-:Y:S02]  /*2650*/  R2UR UR5, R27.reuse ;  /* 0x000000001b0572ca */ /* 0x040fe400000e0000 */
[----:B------:R-:W-:Y:S02]  /*2660*/  R2UR UR6, R26 ;  /* 0x000000001a0672ca */ /* 0x000fe400000e0000 */
[----:B------:R-:W-:-:S09]  /*2670*/  R2UR UR7, R27 ;  /* 0x000000001b0772ca */ /* 0x000fd200000e0000 */
[----:B-1----:R2:W5:Y:S04]  /*2680*/  LDG.E R12, desc[UR4][R10.64+0x4] ;  /* 0x000004040a0c7981 */ /* 0x002568000c1e1900 */
[----:B------:R2:W5:Y:S01]  /*2690*/  LDG.E R9, desc[UR6][R10.64+0x8] ;  /* 0x000008060a097981 */ /* 0x000562000c1e1900 */
[----:B------:R-:W-:Y:S05]  /*26a0*/  BRA `(.L_x_45) ;  /* 0x00000000005c7947 */ /* 0x000fea0003800000 */
.L_x_44:
[----:B------:R-:W-:Y:S02]  /*26b0*/  R2UR UR4, R26 ;  /* 0x000000001a0472ca */ /* 0x000fe400000e0000 */
[----:B------:R-:W-:-:S13]  /*26c0*/  R2UR UR5, R27 ;  /* 0x000000001b0572ca */ /* 0x000fda00000e0000 */
[----:B-1----:R-:W2:Y:S02]  /*26d0*/  LDG.E R9, desc[UR4][R10.64+0x8] ;  /* 0x000008040a097981 */ /* 0x002ea4000c1e1900 */
[----:B--2---:R-:W-:-:S13]  /*26e0*/  ISETP.GE.U32.AND P0, PT, R6, R9, PT ;  /* 0x000000090600720c */ /* 0x004fda0003f06070 */
[----:B------:R-:W-:Y:S05]  /*26f0*/  @!P0 BREAK.RELIABLE B3 ;  /* 0x0000000000038942 */ /* 0x000fea0003800100 */
[----:B------:R-:W-:Y:S05]  /*2700*/  @!P0 BRA `(.L_x_42) ;  /* 0x0000000000a88947 */ /* 0x000fea0003800000 */
[----:B------:R-:W-:Y:S02]  /*2710*/  R2UR UR4, R26 ;  /* 0x000000001a0472ca */ /* 0x000fe400000e0000 */
[----:B------:R-:W-:Y:S02]  /*2720*/  R2UR UR5, R27 ;  /* 0x000000001b0572ca */ /* 0x000fe400000e0000 */
[----:B------:R-:W-:-:S11]  /*2730*/  ISETP.GT.U32.AND P0, PT, R6, R9, PT ;  /* 0x000000090600720c */ /* 0x000fd60003f04070 */
[----:B------:R1:W5:Y:S02]  /*2740*/  LDG.E R12, desc[UR4][R10.64+0x4] ;  /* 0x000004040a0c7981 */ /* 0x000364000c1e1900 */
[----:B------:R-:W-:Y:S05]  /*2750*/  @P0 BRA `(.L_x_45) ;  /* 0x0000000000300947 */ /* 0x000fea0003800000 */
[----:B-----5:R-:W-:-:S13]  /*2760*/  ISETP.GE.U32.AND P0, PT, R5, R12, PT ;  /* 0x0000000c0500720c */ /* 0x020fda0003f06070 */
[----:B------:R-:W-:Y:S05]  /*2770*/  @!P0 BREAK.RELIABLE B3 ;  /* 0x0000000000038942 */ /* 0x000fea0003800100 */
[----:B------:R-:W-:Y:S05]  /*2780*/  @!P0 BRA `(.L_x_42) ;  /* 0x0000000000888947 */ /* 0x000fea0003800000 */
[----:B------:R-:W-:-:S13]  /*2790*/  ISETP.GT.U32.AND P0, PT, R5, R12, PT ;  /* 0x0000000c0500720c */ /* 0x000fda0003f04070 */
[----:B------:R-:W-:Y:S05]  /*27a0*/  @P0 BRA `(.L_x_45) ;  /* 0x00000000001c0947 */ /* 0x000fea0003800000 */
[----:B------:R-:W-:Y:S02]  /*27b0*/  R2UR UR4, R26 ;  /* 0x000000001a0472ca */ /* 0x000fe400000e0000 */
[----:B------:R-:W-:-:S13]  /*27c0*/  R2UR UR5, R27 ;  /* 0x000000001b0572ca */ /* 0x000fda00000e0000 */
[----:B------:R-:W2:Y:S01]  /*27d0*/  LDG.E R13, desc[UR4][R10.64] ;  /* 0x000000040a0d7981 */ /* 0x000ea2000c1e1900 */
[----:B0-----:R-:W-:Y:S01]  /*27e0*/  IMAD.MOV.U32 R25, RZ, RZ, R14 ;  /* 0x000000ffff197224 */ /* 0x001fe200078e000e */
[----:B--2---:R-:W-:-:S13]  /*27f0*/  ISETP.GE.U32.AND P0, PT, R4, R13, PT ;  /* 0x0000000d0400720c */ /* 0x004fda0003f06070 */
[----:B------:R-:W-:Y:S05]  /*2800*/  @!P0 BREAK.RELIABLE B3 ;  /* 0x0000000000038942 */ /* 0x000fea0003800100 */
[----:B------:R-:W-:Y:S05]  /*2810*/  @!P0 BRA `(.L_x_42) ;  /* 0x0000000000648947 */ /* 0x000fea0003800000 */
.L_x_45:
[----:B------:R-:W-:Y:S05]  /*2820*/  BSYNC.RELIABLE B3 ;  /* 0x0000000000037941 */ /* 0x000fea0003800100 */
.L_x_43:
[----:B------:R-:W-:Y:S02]  /*2830*/  R2UR UR4, R26 ;  /* 0x000000001a0472ca */ /* 0x000fe400000e0000 */
[----:B------:R-:W-:-:S13]  /*2840*/  R2UR UR5, R27 ;  /* 0x000000001b0572ca */ /* 0x000fda00000e0000 */
[----:B-12---:R1:W2:Y:S01]  /*2850*/  LDG.E R11, desc[UR4][R10.64] ;  /* 0x000000040a0b7981 */ /* 0x0062a2000c1e1900 */
[----:B-----5:R-:W-:Y:S01]  /*2860*/  VIADD R13, R12, 0x1 ;  /* 0x000000010c0d7836 */ /* 0x020fe20000000000 */
[----:B------:R-:W-:Y:S01]  /*2870*/  LOP3.LUT R2, R2, 0x1, RZ, 0x3c, !PT ;  /* 0x0000000102027812 */ /* 0x000fe200078e3cff */
[----:B0-----:R-:W-:Y:S02]  /*2880*/  IMAD.MOV.U32 R25, RZ, RZ, R0 ;  /* 0x000000ffff197224 */ /* 0x001fe400078e0000 */
[----:B-1----:R-:W-:Y:S01]  /*2890*/  VIADD R10, R8, 0x1 ;  /* 0x00000001080a7836 */ /* 0x002fe20000000000 */
[C---:B--2---:R-:W-:Y:S01]  /*28a0*/  ISETP.GE.U32.AND P0, PT, R4.reuse, R11, PT ;  /* 0x0000000b0400720c */ /* 0x044fe20003f06070 */
[----:B------:R-:W-:-:S12]  /*28b0*/  IMAD.IADD R4, R4, 0x1, -R11 ;  /* 0x0000000104047824 */ /* 0x000fd800078e0a0b */
        /* <DEDUP_REMOVED lines=10> */
[----:B------:R-:W-:-:S12]  /*2960*/  IMAD.IADD R6, R6, 0x1, -R12 ;  /* 0x0000000106067824 */ /* 0x000fd800078e0a0c */
[----:B------:R-:W-:-:S04]  /*2970*/  @!P0 IMAD.MOV R10, RZ, RZ, R8 ;  /* 0x000000ffff0a8224 */ /* 0x000fc800078e0208 */
[----:B------:R-:W-:-:S05]  /*2980*/  IMAD.IADD R7, R7, 0x1, -R10 ;  /* 0x0000000107077824 */ /* 0x000fca00078e0a0a */
[----:B------:R0:W-:Y:S02]  /*2990*/  STL.128 [R0], R4 ;  /* 0x0000000400007387 */ /* 0x0001e40000100c00 */
[----:B0-----:R-:W-:-:S07]  /*29a0*/  IMAD.MOV.U32 R0, RZ, RZ, R14 ;  /* 0x000000ffff007224 */ /* 0x001fce00078e000e */
.L_x_42:
[----:B------:R-:W-:Y:S05]  /*29b0*/  BSYNC.RECONVERGENT B2 ;  /* 0x0000000000027941 */ /* 0x000fea0003800200 */
.L_x_41:
[----:B------:R-:W-:Y:S05]  /*29c0*/  @P1 BRA `(.L_x_46) ;  /* 0xfffffff800d81947 */ /* 0x000fea000383ffff */
[----:B------:R-:W-:Y:S05]  /*29d0*/  BSYNC.RECONVERGENT B0 ;  /* 0x0000000000007941 */ /* 0x000fea0003800200 */
.L_x_40:
[----:B------:R-:W-:-:S13]  /*29e0*/  ISETP.NE.AND P0, PT, R2, RZ, PT ;  /* 0x000000ff0200720c */ /* 0x000fda0003f05270 */
[----:B------:R0:W-:Y:S04]  /*29f0*/  @P0 STL.128 [R0], R4 ;  /* 0x0000000400000387 */ /* 0x0001e80000100c00 */
[----:B------:R-:W0:Y:S01]  /*2a00*/  LDL.128 R12, [R1+0x50] ;  /* 0x00005000010c7983 */ /* 0x000e220000100c00 */
[----:B------:R-:W2:Y:S01]  /*2a10*/  LDC.64 R2, c[0x0][0x398] ;  /* 0x0000e600ff027b82 */ /* 0x000ea20000000a00 */
[C---:B------:R-:W-:Y:S02]  /*2a20*/  R2UR UR10, R26.reuse ;  /* 0x000000001a0a72ca */ /* 0x040fe400000e0000 */
[----:B------:R-:W-:Y:S02]  /*2a30*/  R2UR UR11, R27 ;  /* 0x000000001b0b72ca */ /* 0x000fe400000e0000 */
[----:B------:R-:W-:-:S02]  /*2a40*/  R2UR UR8, R26 ;  /* 0x000000001a0872ca */ /* 0x000fc400000e0000 */
[C---:B------:R-:W-:Y:S02]  /*2a50*/  R2UR UR9, R27.reuse ;  /* 0x000000001b0972ca */ /* 0x040fe400000e0000 */
[C---:B------:R-:W-:Y:S02]  /*2a60*/  R2UR UR4, R26.reuse ;  /* 0x000000001a0472ca */ /* 0x040fe400000e0000 */
[C---:B------:R-:W-:Y:S02]  /*2a70*/  R2UR UR5, R27.reuse ;  /* 0x000000001b0572ca */ /* 0x040fe400000e0000 */
        /* <DEDUP_REMOVED lines=9> */
[C---:B0-----:R-:W-:Y:S02]  /*2b10*/  PRMT R5, R12.reuse, 0x7773, RZ ;  /* 0x000077730c057816 */ /* 0x041fe400000000ff */
[C---:B------:R-:W-:Y:S02]  /*2b20*/  PRMT R7, R12.reuse, 0x7772, RZ ;  /* 0x000077720c077816 */ /* 0x040fe400000000ff */
[C---:B-1----:R-:W-:Y:S01]  /*2b30*/  PRMT R11, R12.reuse, 0x7770, RZ ;  /* 0x000077700c0b7816 */ /* 0x042fe200000000ff */
[----:B--2---:R-:W-:Y:S01]  /*2b40*/  STG.E.U8 desc[UR10][R2.64+0x3], R5 ;  /* 0x0000030502007986 */ /* 0x004fe2000c10110a */
[----:B------:R-:W-:-:S03]  /*2b50*/  PRMT R9, R12, 0x7771, RZ ;  /* 0x000077710c097816 */ /* 0x000fc600000000ff */
[----:B------:R-:W-:Y:S04]  /*2b60*/  STG.E.U8 desc[UR8][R2.64+0x2], R7 ;  /* 0x0000020702007986 */ /* 0x000fe8000c101108 */
[----:B------:R-:W-:Y:S04]  /*2b70*/  STG.E.U8 desc[UR4][R2.64], R11 ;  /* 0x0000000b02007986 */ /* 0x000fe8000c101104 */
[----:B------:R0:W-:Y:S04]  /*2b80*/  STG.E.U8 desc[UR6][R2.64+0x1], R9 ;  /* 0x0000010902007986 */ /* 0x0001e8000c101106 */
[----:B------:R1:W5:Y:S01]  /*2b90*/  LDG.E R0, desc[UR12][R2.64] ;  /* 0x0000000c02007981 */ /* 0x000362000c1e1900 */
[----:B------:R-:W-:Y:S01]  /*2ba0*/  R2UR UR19, R27 ;  /* 0x000000001b1372ca */ /* 0x000fe200000e0000 */
[----:B------:R-:W-:Y:S01]  /*2bb0*/  BSSY.RECONVERGENT B0, `(.L_x_47) ;  /* 0x000007e000007945 */ /* 0x000fe20003800200 */
[----:B------:R-:W-:-:S02]  /*2bc0*/  R2UR UR20, R26 ;  /* 0x000000001a1472ca */ /* 0x000fc400000e0000 */
[C---:B------:R-:W-:Y:S02]  /*2bd0*/  R2UR UR21, R27.reuse ;  /* 0x000000001b1572ca */ /* 0x040fe400000e0000 */
[C---:B------:R-:W-:Y:S02]  /*2be0*/  R2UR UR22, R26.reuse ;  /* 0x000000001a1672ca */ /* 0x040fe400000e0000 */
[----:B0-----:R-:W-:Y:S02]  /*2bf0*/  CS2R R8, SRZ ;  /* 0x0000000000087805 */ /* 0x001fe4000001ff00 */
[C---:B------:R-:W-:Y:S02]  /*2c00*/  R2UR UR23, R27.reuse ;  /* 0x000000001b1772ca */ /* 0x040fe400000e0000 */
[----:B------:R-:W-:Y:S02]  /*2c10*/  R2UR UR24, R26 ;  /* 0x000000001a1872ca */ /* 0x000fe400000e0000 */
[----:B------:R-:W-:-:S02]  /*2c20*/  R2UR UR25, R27 ;  /* 0x000000001b1972ca */ /* 0x000fc400000e0000 */
[----:B------:R-:W-:Y:S02]  /*2c30*/  R2UR UR26, R26 ;  /* 0x000000001a1a72ca */ /* 0x000fe400000e0000 */
[----:B------:R-:W-:Y:S02]  /*2c40*/  R2UR UR27, R27 ;  /* 0x000000001b1b72ca */ /* 0x000fe400000e0000 */
[C---:B------:R-:W-:Y:S02]  /*2c50*/  PRMT R5, R15.reuse, 0x7773, RZ ;  /* 0x000077730f057816 */ /* 0x040fe400000000ff */
[C---:B------:R-:W-:Y:S02]  /*2c60*/  PRMT R7, R15.reuse, 0x7772, RZ ;  /* 0x000077720f077816 */ /* 0x040fe400000000ff */
[----:B------:R-:W-:Y:S02]  /*2c70*/  PRMT R11, R15, 0x7771, RZ ;  /* 0x000077710f0b7816 */ /* 0x000fe400000000ff */
[C---:B------:R-:W-:Y:S01]  /*2c80*/  PRMT R29, R13.reuse, 0x7773, RZ ;  /* 0x000077730d1d7816 */ /* 0x040fe200000000ff */
[----:B------:R1:W-:Y:S01]  /*2c90*/  STG.E.U8 desc[UR24][R2.64+0xe], R7 ;  /* 0x00000e0702007986 */ /* 0x0003e2000c101118 */
[----:B------:R-:W-:-:S02]  /*2ca0*/  PRMT R31, R13, 0x7772, RZ ;  /* 0x000077720d1f7816 */ /* 0x000fc400000000ff */
[----:B------:R-:W-:Y:S01]  /*2cb0*/  PRMT R33, R13, 0x7771, RZ ;  /* 0x000077710d217816 */ /* 0x000fe200000000ff */
[----:B------:R1:W-:Y:S01]  /*2cc0*/  STG.E.U8 desc[UR26][R2.64+0xf], R5 ;  /* 0x00000f0502007986 */ /* 0x0003e2000c10111a */
[----:B------:R-:W-:Y:S02]  /*2cd0*/  PRMT R15, R15, 0x7770, RZ ;  /* 0x000077700f0f7816 */ /* 0x000fe400000000ff */
[C---:B------:R-:W-:Y:S01]  /*2ce0*/  PRMT R17, R14.reuse, 0x7773, RZ ;  /* 0x000077730e117816 */ /* 0x040fe200000000ff */
[----:B------:R1:W-:Y:S01]  /*2cf0*/  STG.E.U8 desc[UR22][R2.64+0xd], R11 ;  /* 0x00000d0b02007986 */ /* 0x0003e2000c101116 */
[C---:B------:R-:W-:Y:S02]  /*2d00*/  PRMT R21, R14.reuse, 0x7772, RZ ;  /* 0x000077720e157816 */ /* 0x040fe400000000ff */
[C---:B------:R-:W-:Y:S01]  /*2d10*/  PRMT R23, R14.reuse, 0x7771, RZ ;  /* 0x000077710e177816 */ /* 0x040fe200000000ff */
[----:B------:R1:W-:Y:S01]  /*2d20*/  STG.E.U8 desc[UR20][R2.64+0xc], R15 ;  /* 0x00000c0f02007986 */ /* 0x0003e2000c101114 */
[----:B------:R-:W-:-:S02]  /*2d30*/  PRMT R25, R14, 0x7770, RZ ;  /* 0x000077700e197816 */ /* 0x000fc400000000ff */
[----:B------:R-:W-:Y:S01]  /*2d40*/  PRMT R13, R13, 0x7770, RZ ;  /* 0x000077700d0d7816 */ /* 0x000fe200000000ff */
[----:B------:R1:W-:Y:S04]  /*2d50*/  STG.E.U8 desc[UR18][R2.64+0xb], R17 ;  /* 0x00000b1102007986 */ /* 0x0003e8000c101112 */
[----:B------:R1:W-:Y:S04]  /*2d60*/  STG.E.U8 desc[UR16][R2.64+0xa], R21 ;  /* 0x00000a1502007986 */ /* 0x0003e8000c101110 */
[----:B------:R1:W-:Y:S04]  /*2d70*/  STG.E.U8 desc[UR12][R2.64+0x8], R25 ;  /* 0x0000081902007986 */ /* 0x0003e8000c10110c */
[----:B------:R1:W-:Y:S04]  /*2d80*/  STG.E.U8 desc[UR14][R2.64+0x9], R23 ;  /* 0x0000091702007986 */ /* 0x0003e8000c10110e */
[----:B------:R1:W-:Y:S04]  /*2d90*/  STG.E.U8 desc[UR10][R2.64+0x7], R29 ;  /* 0x0000071d02007986 */ /* 0x0003e8000c10110a */
[----:B------:R1:W-:Y:S04]  /*2da0*/  STG.E.U8 desc[UR8][R2.64+0x6], R31 ;  /* 0x0000061f02007986 */ /* 0x0003e8000c101108 */
[----:B------:R1:W-:Y:S04]  /*2db0*/  STG.E.U8 desc[UR4][R2.64+0x4], R13 ;  /* 0x0000040d02007986 */ /* 0x0003e8000c101104 */
[----:B------:R1:W-:Y:S02]  /*2dc0*/  STG.E.U8 desc[UR6][R2.64+0x5], R33 ;  /* 0x0000052102007986 */ /* 0x0003e4000c101106 */
.L_x_52:
[C---:B------:R-:W-:Y:S02]  /*2dd0*/  R2UR UR4, R26.reuse ;  /* 0x000000001a0472ca */ /* 0x040fe400000e0000 */
[C---:B------:R-:W-:Y:S02]  /*2de0*/  R2UR UR5, R27.reuse ;  /* 0x000000001b0572ca */ /* 0x040fe400000e0000 */
[C---:B------:R-:W-:Y:S02]  /*2df0*/  R2UR UR6, R26.reuse ;  /* 0x000000001a0672ca */ /* 0x040fe400000e0000 */
[C---:B------:R-:W-:Y:S02]  /*2e00*/  R2UR UR7, R27.reuse ;  /* 0x000000001b0772ca */ /* 0x040fe400000e0000 */
[----:B------:R-:W-:Y:S02]  /*2e10*/  R2UR UR8, R26 ;  /* 0x000000001a0872ca */ /* 0x000fe400000e0000 */
[----:B------:R-:W-:-:S02]  /*2e20*/  R2UR UR9, R27 ;  /* 0x000000001b0972ca */ /* 0x000fc400000e0000 */
[----:B------:R-:W-:Y:S02]  /*2e30*/  R2UR UR10, R26 ;  /* 0x000000001a0a72ca */ /* 0x000fe400000e0000 */
[----:B------:R-:W-:Y:S01]  /*2e40*/  R2UR UR11, R27 ;  /* 0x000000001b0b72ca */ /* 0x000fe200000e0000 */
[----:B-1----:R-:W2:Y:S01]  /*2e50*/  LD.E R13, desc[UR4][R2.64+0x4] ;  /* 0x00000404020d7980 */ /* 0x002ea2000c101900 */
[----:B-----5:R-:W-:Y:S01]  /*2e60*/  IMAD.SHL.U32 R17, R0, 0x2, RZ ;  /* 0x0000000200117824 */ /* 0x020fe200078e00ff */
[----:B------:R-:W0:Y:S02]  /*2e70*/  LDC.64 R6, c[0x0][0x380] ;  /* 0x0000e000ff067b82 */ /* 0x000e240000000a00 */
[----:B------:R-:W3:Y:S04]  /*2e80*/  LD.E R4, desc[UR6][R2.64+0x8] ;  /* 0x0000080602047980 */ /* 0x000ee8000c101900 */
[----:B------:R-:W4:Y:S01]  /*2e90*/  LD.E R15, desc[UR8][R2.64+0xc] ;  /* 0x00000c08020f7980 */ /* 0x000f22000c101900 */
[----:B------:R-:W-:Y:S01]  /*2ea0*/  VIADD R9, R9, 0x1 ;  /* 0x0000000109097836 */ /* 0x000fe20000000000 */
[----:B------:R-:W-:Y:S04]  /*2eb0*/  BSSY.RECONVERGENT B2, `(.L_x_48) ;  /* 0x000004c000027945 */ /* 0x000fe80003800200 */
[----:B------:R-:W-:Y:S01]  /*2ec0*/  BSSY.RELIABLE B3, `(.L_x_49) ;  /* 0x0000022000037945 */ /* 0x000fe20003800100 */
[----:B------:R1:W-:Y:S01]  /*2ed0*/  ST.E desc[UR4][R2.64], R17 ;  /* 0x0000001102007985 */ /* 0x0003e2000c101904 */
[----:B------:R-:W-:Y:S01]  /*2ee0*/  IMAD.MOV.U32 R5, RZ, RZ, R3 ;  /* 0x000000ffff057224 */ /* 0x000fe200078e0003 */
[----:B------:R-:W-:Y:S01]  /*2ef0*/  ISETP.NE.AND P1, PT, R9, 0x80, PT ;  /* 0x000000800900780c */ /* 0x000fe20003f25270 */
[----:B------:R-:W-:Y:S01]  /*2f00*/  IMAD.MOV.U32 R25, RZ, RZ, 0x3 ;  /* 0x00000003ff197424 */ /* 0x000fe200078e00ff */
[----:B------:R-:W-:-:S02]  /*2f10*/  PRMT R14, R17, 0x7610, R14 ;  /* 0x00007610110e7816 */ /* 0x000fc4000000000e */
[----:B--2---:R-:W-:Y:S01]  /*2f20*/  SHF.L.W.U32.HI R11, R0, 0x1, R13 ;  /* 0x00000001000b7819 */ /* 0x004fe20000010e0d */
[----:B------:R-:W-:Y:S01]  /*2f30*/  IMAD.MOV.U32 R0, RZ, RZ, R17 ;  /* 0x000000ffff007224 */ /* 0x000fe200078e0011 */
[----:B---3--:R-:W-:-:S03]  /*2f40*/  SHF.L.W.U32.HI R13, R13, 0x1, R4 ;  /* 0x000000010d0d7819 */ /* 0x008fc60000010e04 */
[----:B------:R1:W-:Y:S01]  /*2f50*/  ST.E desc[UR6][R2.64+0x4], R11 ;  /* 0x0000040b02007985 */ /* 0x0003e2000c101906 */
[----:B------:R-:W-:Y:S02]  /*2f60*/  PRMT R10, R11, 0x7610, R10 ;  /* 0x000076100b0a7816 */ /* 0x000fe4000000000a */
[----:B----4-:R-:W-:Y:S01]  /*2f70*/  SHF.L.W.U32.HI R15, R4, 0x1, R15 ;  /* 0x00000001040f7819 */ /* 0x010fe20000010e0f */
[----:B------:R1:W-:Y:S01]  /*2f80*/  ST.E desc[UR8][R2.64+0x8], R13 ;  /* 0x0000080d02007985 */ /* 0x0003e2000c101908 */
[----:B------:R-:W-:Y:S01]  /*2f90*/  IMAD.MOV.U32 R4, RZ, RZ, R2 ;  /* 0x000000ffff047224 */ /* 0x000fe200078e0002 */
[----:B------:R-:W-:Y:S02]  /*2fa0*/  PRMT R12, R13, 0x7610, R12 ;  /* 0x000076100d0c7816 */ /* 0x000fe4000000000c */
[----:B------:R1:W-:Y:S01]  /*2fb0*/  ST.E desc[UR10][R2.64+0xc], R15 ;  /* 0x00000c0f02007985 */ /* 0x0003e2000c10190a */
[----:B0-----:R-:W-:-:S07]  /*2fc0*/  PRMT R16, R15, 0x7610, R16 ;  /* 0x000076100f107816 */ /* 0x001fce0000000010 */
.L_x_51:
[C---:B------:R-:W-:Y:S01]  /*2fd0*/  R2UR UR4, R26.reuse ;  /* 0x000000001a0472ca */ /* 0x040fe200000e0000 */
[----:B------:R-:W-:Y:S01]  /*2fe0*/  IMAD.WIDE.U32 R20, R25, 0x4, R4 ;  /* 0x0000000419147825 */ /* 0x000fe200078e0004 */
[----:B------:R-:W-:Y:S02]  /*2ff0*/  R2UR UR5, R27 ;  /* 0x000000001b0572ca */ /* 0x000fe400000e0000 */
[----:B------:R-:W-:Y:S01]  /*3000*/  R2UR UR6, R26 ;  /* 0x000000001a0672ca */ /* 0x000fe200000e0000 */
[----:B------:R-:W-:Y:S01]  /*3010*/  IMAD.WIDE.U32 R22, R25, 0x4, R6 ;  /* 0x0000000419167825 */ /* 0x000fe200078e0006 */
[----:B------:R-:W-:-:S09]  /*3020*/  R2UR UR7, R27 ;  /* 0x000000001b0772ca */ /* 0x000fd200000e0000 */
[----:B------:R-:W2:Y:S04]  /*3030*/  LD.E R20, desc[UR4][R20.64] ;  /* 0x0000000414147980 */ /* 0x000ea8000c101900 */
[----:B------:R-:W2:Y:S01]  /*3040*/  LDG.E R23, desc[UR6][R22.64] ;  /* 0x0000000616177981 */ /* 0x000ea2000c1e1900 */
[----:B-1----:R-:W-:Y:S02]  /*3050*/  IMAD.MOV.U32 R2, RZ, RZ, R4 ;  /* 0x000000ffff027224 */ /* 0x002fe400078e0004 */
[----:B------:R-:W-:Y:S01]  /*3060*/  IMAD.MOV.U32 R3, RZ, RZ, R5 ;  /* 0x000000ffff037224 */ /* 0x000fe200078e0005 */
[----:B--2---:R-:W-:-:S13]  /*3070*/  ISETP.GE.U32.AND P0, PT, R20, R23, PT ;  /* 0x000000171400720c */ /* 0x004fda0003f06070 */
[----:B------:R-:W-:Y:S05]  /*3080*/  @!P0 BREAK.RELIABLE B3 ;  /* 0x0000000000038942 */ /* 0x000fea0003800100 */
[----:B------:R-:W-:Y:S05]  /*3090*/  @!P0 BRA `(.L_x_50) ;  /* 0x0000000000b48947 */ /* 0x000fea0003800000 */
[----:B------:R-:W-:Y:S02]  /*30a0*/  ISETP.LE.U32.AND P2, PT, R20, R23, PT ;  /* 0x000000171400720c */ /* 0x000fe40003f43070 */
[C---:B------:R-:W-:Y:S01]  /*30b0*/  ISETP.NE.AND P0, PT, R25.reuse, RZ, PT ;  /* 0x000000ff1900720c */ /* 0x040fe20003f05270 */
[----:B------:R-:W-:-:S12]  /*30c0*/  VIADD R25, R25, 0xffffffff ;  /* 0xffffffff19197836 */ /* 0x000fd80000000000 */
[----:B------:R-:W-:Y:S05]  /*30d0*/  @P0 BRA P2, `(.L_x_51) ;  /* 0xfffffffc00bc0947 */ /* 0x000fea000103ffff */
[----:B------:R-:W-:Y:S05]  /*30e0*/  BSYNC.RELIABLE B3 ;  /* 0x0000000000037941 */ /* 0x000fea0003800100 */
.L_x_49:
[----:B------:R-:W0:Y:S01]  /*30f0*/  LDC.64 R2, c[0x0][0x380] ;  /* 0x0000e000ff027b82 */ /* 0x000e220000000a00 */
[----:B------:R-:W-:Y:S02]  /*3100*/  R2UR UR4, R26 ;  /* 0x000000001a0472ca */ /* 0x000fe400000e0000 */
[----:B------:R-:W-:-:S13]  /*3110*/  R2UR UR5, R27 ;  /* 0x000000001b0572ca */ /* 0x000fda00000e0000 */
[----:B0-----:R-:W2:Y:S01]  /*3120*/  LDG.E R7, desc[UR4][R2.64] ;  /* 0x0000000402077981 */ /* 0x001ea2000c1e1900 */
[----:B------:R-:W-:Y:S02]  /*3130*/  R2UR UR6, R26 ;  /* 0x000000001a0672ca */ /* 0x000fe400000e0000 */
[----:B------:R-:W-:Y:S01]  /*3140*/  R2UR UR7, R27 ;  /* 0x000000001b0772ca */ /* 0x000fe200000e0000 */
[----:B--2---:R-:W-:-:S05]  /*3150*/  IMAD.IADD R17, R0, 0x1, -R7 ;  /* 0x0000000100117824 */ /* 0x004fca00078e0a07 */
[----:B------:R-:W-:Y:S07]  /*3160*/  ST.E desc[UR4][R18.64], R17 ;  /* 0x0000001112007985 */ /* 0x000fee000c101904 */
[----:B------:R-:W2:Y:S01]  /*3170*/  LDG.E R6, desc[UR6][R2.64+0x4] ;  /* 0x0000040602067981 */ /* 0x000ea2000c1e1900 */
[----:B------:R-:W-:Y:S01]  /*3180*/  ISETP.GE.U32.AND P0, PT, R0, R7, PT ;  /* 0x000000070000720c */ /* 0x000fe20003f06070 */
[----:B--2---:R-:W-:-:S12]  /*3190*/  VIADD R0, R6, 0x1 ;  /* 0x0000000106007836 */ /* 0x004fd80000000000 */
[----:B------:R-:W-:-:S04]  /*31a0*/  @P0 IMAD.MOV R0, RZ, RZ, R6 ;  /* 0x000000ffff000224 */ /* 0x000fc800078e0206 */
[----:B------:R-:W-:-:S05]  /*31b0*/  IMAD.IADD R7, R11, 0x1, -R0 ;  /* 0x000000010b077824 */ /* 0x000fca00078e0a00 */
[----:B------:R-:W-:Y:S04]  /*31c0*/  ST.E desc[UR4][R18.64+0x4], R7 ;  /* 0x0000040712007985 */ /* 0x000fe8000c101904 */
[----:B------:R-:W2:Y:S01]  /*31d0*/  LDG.E R10, desc[UR6][R2.64+0x8] ;  /* 0x00000806020a7981 */ /* 0x000ea2000c1e1900 */
[C---:B------:R-:W-:Y:S02]  /*31e0*/  ISETP.EQ.AND P0, PT, R6.reuse, -0x1, !P0 ;  /* 0xffffffff0600780c */ /* 0x040fe40004702270 */
[----:B------:R-:W-:-:S04]  /*31f0*/  VIMNMX.U32 R0, PT, PT, R6, R0, !PT ;  /* 0x0000000006007248 */ /* 0x000fc80007fe0000 */
[----:B------:R-:W-:Y:S01]  /*3200*/  ISETP.GT.U32.OR P0, PT, R0, R11, P0 ;  /* 0x0000000b0000720c */ /* 0x000fe20000704470 */
[----:B--2---:R-:W-:-:S12]  /*3210*/  VIADD R0, R10, 0x1 ;  /* 0x000000010a007836 */ /* 0x004fd80000000000 */
[----:B------:R-:W-:-:S04]  /*3220*/  @!P0 IMAD.MOV R0, RZ, RZ, R10 ;  /* 0x000000ffff008224 */ /* 0x000fc800078e020a */
[----:B------:R-:W-:-:S05]  /*3230*/  IMAD.IADD R11, R13, 0x1, -R0 ;  /* 0x000000010d0b7824 */ /* 0x000fca00078e0a00 */
[----:B------:R-:W-:Y:S04]  /*3240*/  ST.E desc[UR4][R18.64+0x8], R11 ;  /* 0x0000080b12007985 */ /* 0x000fe8000c101904 */
[----:B------:R0:W2:Y:S01]  /*3250*/  LDG.E R6, desc[UR6][R2.64+0xc] ;  /* 0x00000c0602067981 */ /* 0x0000a2000c1e1900 */
[C---:B------:R-:W-:Y:S02]  /*3260*/  ISETP.EQ.AND P0, PT, R10.reuse, -0x1, P0 ;  /* 0xffffffff0a00780c */ /* 0x040fe40000702270 */
[----:B------:R-:W-:Y:S02]  /*3270*/  VIMNMX.U32 R0, PT, PT, R10, R0, !PT ;  /* 0x000000000a007248 */ /* 0x000fe40007fe0000 */
[----:B------:R-:W-:Y:S02]  /*3280*/  PRMT R10, R7, 0x7610, R10 ;  /* 0x00007610070a7816 */ /* 0x000fe4000000000a */
[----:B------:R-:W-:-:S02]  /*3290*/  ISETP.GT.U32.OR P0, PT, R0, R13, P0 ;  /* 0x0000000d0000720c */ /* 0x000fc40000704470 */
[----:B------:R-:W-:Y:S01]  /*32a0*/  PRMT R12, R11, 0x7610, R12 ;  /* 0x000076100b0c7816 */ /* 0x000fe2000000000c */
[----:B0-----:R-:W-:Y:S01]  /*32b0*/  IMAD.MOV.U32 R2, RZ, RZ, R18 ;  /* 0x000000ffff027224 */ /* 0x001fe200078e0012 */
[----:B------:R-:W-:Y:S01]  /*32c0*/  LOP3.LUT R8, R8, 0x1, RZ, 0x3c, !PT ;  /* 0x0000000108087812 */ /* 0x000fe200078e3cff */
[----:B------:R-:W-:Y:S01]  /*32d0*/  IMAD.MOV.U32 R3, RZ, RZ, R19 ;  /* 0x000000ffff037224 */ /* 0x000fe200078e0013 */
[----:B------:R-:W-:Y:S01]  /*32e0*/  PRMT R14, R17, 0x7610, R14 ;  /* 0x00007610110e7816 */ /* 0x000fe2000000000e */
[----:B--2---:R-:W-:-:S06]  /*32f0*/  VIADD R0, R6, 0x1 ;  /* 0x0000000106007836 */ /* 0x004fcc0000000000 */
[----:B------:R-:W-:-:S04]  /*3300*/  @!P0 IMAD.MOV R0, RZ, RZ, R6 ;  /* 0x000000ffff008224 */ /* 0x000fc800078e0206 */
[----:B------:R-:W-:Y:S02]  /*3310*/  IMAD.IADD R15, R15, 0x1, -R0 ;  /* 0x000000010f0f7824 */ /* 0x000fe400078e0a00 */
[----:B------:R-:W-:-:S03]  /*3320*/  IMAD.MOV.U32 R0, RZ, RZ, R17 ;  /* 0x000000ffff007224 */ /* 0x000fc600078e0011 */
[----:B------:R0:W-:Y:S01]  /*3330*/  ST.E desc[UR4][R18.64+0xc], R15 ;  /* 0x00000c0f12007985 */ /* 0x0001e2000c101904 */
[----:B------:R-:W-:Y:S01]  /*3340*/  PRMT R16, R15, 0x7610, R16 ;  /* 0x000076100f107816 */ /* 0x000fe20000000010 */
[----:B0-----:R-:W-:Y:S02]  /*3350*/  IMAD.MOV.U32 R18, RZ, RZ, R4 ;  /* 0x000000ffff127224 */ /* 0x001fe400078e0004 */
[----:B------:R-:W-:-:S07]  /*3360*/  IMAD.MOV.U32 R19, RZ, RZ, R5 ;  /* 0x000000ffff137224 */ /* 0x000fce00078e0005 */
.L_x_50:
[----:B------:R-:W-:Y:S05]  /*3370*/  BSYNC.RECONVERGENT B2 ;  /* 0x0000000000027941 */ /* 0x000fea0003800200 */
.L_x_48:
[----:B------:R-:W-:Y:S05]  /*3380*/  @P1 BRA `(.L_x_52) ;  /* 0xfffffff800901947 */ /* 0x000fea000383ffff */
[----:B------:R-:W-:Y:S05]  /*3390*/  BSYNC.RECONVERGENT B0 ;  /* 0x0000000000007941 */ /* 0x000fea0003800200 */
.L_x_47:
[----:B------:R-:W-:-:S13]  /*33a0*/  ISETP.NE.AND P0, PT, R8, RZ, PT ;  /* 0x000000ff0800720c */ /* 0x000fda0003f05270 */
[----:B------:R-:W-:Y:S05]  /*33b0*/  @!P0 EXIT ;  /* 0x000000000000894d */ /* 0x000fea0003800000 */
[C---:B------:R-:W-:Y:S02]  /*33c0*/  R2UR UR4, R26.reuse ;  /* 0x000000001a0472ca */ /* 0x040fe400000e0000 */
[C---:B------:R-:W-:Y:S02]  /*33d0*/  R2UR UR5, R27.reuse ;  /* 0x000000001b0572ca */ /* 0x040fe400000e0000 */
[C---:B------:R-:W-:Y:S02]  /*33e0*/  R2UR UR6, R26.reuse ;  /* 0x000000001a0672ca */ /* 0x040fe400000e0000 */
[C---:B------:R-:W-:Y:S02]  /*33f0*/  R2UR UR7, R27.reuse ;  /* 0x000000001b0772ca */ /* 0x040fe400000e0000 */
[----:B------:R-:W-:Y:S02]  /*3400*/  R2UR UR8, R26 ;  /* 0x000000001a0872ca */ /* 0x000fe400000e0000 */
[----:B------:R-:W-:-:S02]  /*3410*/  R2UR UR9, R27 ;  /* 0x000000001b0972ca */ /* 0x000fc400000e0000 */
[C---:B------:R-:W-:Y:S02]  /*3420*/  R2UR UR10, R26.reuse ;  /* 0x000000001a0a72ca */ /* 0x040fe400000e0000 */
[C---:B------:R-:W-:Y:S01]  /*3430*/  R2UR UR11, R27.reuse ;  /* 0x000000001b0b72ca */ /* 0x040fe200000e0000 */
[----:B------:R-:W2:Y:S01]  /*3440*/  LD.E.U8 R5, desc[UR4][R2.64+0x1] ;  /* 0x0000010402057980 */ /* 0x000ea2000c101100 */
[C---:B------:R-:W-:Y:S02]  /*3450*/  R2UR UR12, R26.reuse ;  /* 0x000000001a0c72ca */ /* 0x040fe400000e0000 */
[C---:B------:R-:W-:Y:S01]  /*3460*/  R2UR UR13, R27.reuse ;  /* 0x000000001b0d72ca */ /* 0x040fe200000e0000 */
[----:B------:R-:W3:Y:S01]  /*3470*/  LD.E.U8 R7, desc[UR6][R2.64+0x2] ;  /* 0x0000020602077980 */ /* 0x000ee2000c101100 */
[C---:B------:R-:W-:Y:S02]  /*3480*/  R2UR UR14, R26.reuse ;  /* 0x000000001a0e72ca */ /* 0x040fe400000e0000 */
[----:B------:R-:W-:Y:S01]  /*3490*/  R2UR UR15, R27 ;  /* 0x000000001b0f72ca */ /* 0x000fe200000e0000 */
[----:B------:R-:W4:Y:S01]  /*34a0*/  LD.E.U8 R9, desc[UR8][R2.64+0x3] ;  /* 0x0000030802097980 */ /* 0x000f22000c101100 */
[----:B------:R-:W-:-:S02]  /*34b0*/  R2UR UR16, R26 ;  /* 0x000000001a1072ca */ /* 0x000fc400000e0000 */
[C---:B------:R-:W-:Y:S01]  /*34c0*/  R2UR UR17, R27.reuse ;  /* 0x000000001b1172ca */ /* 0x040fe200000e0000 */
[----:B------:R-:W5:Y:S01]  /*34d0*/  LD.E.U8 R11, desc[UR10][R2.64+0x5] ;  /* 0x0000050a020b7980 */ /* 0x000f62000c101100 */
[C---:B------:R-:W-:Y:S02]  /*34e0*/  R2UR UR18, R26.reuse ;  /* 0x000000001a1272ca */ /* 0x040fe400000e0000 */
[C---:B------:R-:W-:Y:S01]  /*34f0*/  R2UR UR19, R27.reuse ;  /* 0x000000001b1372ca */ /* 0x040fe200000e0000 */
[----:B------:R-:W5:Y:S01]  /*3500*/  LD.E.U8 R13, desc[UR12][R2.64+0x6] ;  /* 0x0000060c020d7980 */ /* 0x000f62000c101100 */
[C---:B------:R-:W-:Y:S02]  /*3510*/  R2UR UR20, R26.reuse ;  /* 0x000000001a1472ca */ /* 0x040fe400000e0000 */
[----:B------:R-:W-:Y:S01]  /*3520*/  R2UR UR21, R27 ;  /* 0x000000001b1572ca */ /* 0x000fe200000e0000 */
[----:B------:R-:W5:Y:S01]  /*3530*/  LD.E.U8 R15, desc[UR14][R2.64+0x7] ;  /* 0x0000070e020f7980 */ /* 0x000f62000c101100 */
        /* <DEDUP_REMOVED lines=8> */
[----:B------:R-:W5:Y:S04]  /*35c0*/  LD.E.U8 R23, desc[UR20][R2.64+0xb] ;  /* 0x00000b1402177980 */ /* 0x000f68000c101100 */
[----:B------:R-:W5:Y:S04]  /*35d0*/  LD.E.U8 R25, desc[UR22][R2.64+0xd] ;  /* 0x00000d1602197980 */ /* 0x000f68000c101100 */
[----:B------:R-:W5:Y:S04]  /*35e0*/  LD.E.U8 R29, desc[UR24][R2.64+0xe] ;  /* 0x00000e18021d7980 */ /* 0x000f68000c101100 */
[----:B------:R-:W5:Y:S01]  /*35f0*/  LD.E.U8 R31, desc[UR26][R2.64+0xf] ;  /* 0x00000f1a021f7980 */ /* 0x000f62000c101100 */
[----:B------:R-:W-:-:S02]  /*3600*/  R2UR UR30, R26 ;  /* 0x000000001a1e72ca */ /* 0x000fc400000e0000 */
[C---:B------:R-:W-:Y:S02]  /*3610*/  R2UR UR31, R27.reuse ;  /* 0x000000001b1f72ca */ /* 0x040fe400000e0000 */
[C---:B------:R-:W-:Y:S02]  /*3620*/  R2UR UR32, R26.reuse ;  /* 0x000000001a2072ca */ /* 0x040fe400000e0000 */
[C---:B------:R-:W-:Y:S02]  /*3630*/  R2UR UR33, R27.reuse ;  /* 0x000000001b2172ca */ /* 0x040fe400000e0000 */
[C---:B------:R-:W-:Y:S02]  /*3640*/  R2UR UR34, R26.reuse ;  /* 0x000000001a2272ca */ /* 0x040fe400000e0000 */
[----:B------:R-:W-:Y:S02]  /*3650*/  R2UR UR35, R27 ;  /* 0x000000001b2372ca */ /* 0x000fe400000e0000 */
[----:B------:R-:W-:-:S02]  /*3660*/  R2UR UR28, R26 ;  /* 0x000000001a1c72ca */ /* 0x000fc400000e0000 */
[----:B------:R-:W-:Y:S01]  /*3670*/  R2UR UR29, R27 ;  /* 0x000000001b1d72ca */ /* 0x000fe200000e0000 */
[----:B------:R-:W-:Y:S04]  /*3680*/  ST.E.U8 desc[UR4][R18.64], R14 ;  /* 0x0000000e12007985 */ /* 0x000fe8000c101104 */
[----:B------:R-:W-:Y:S04]  /*3690*/  ST.E.U8 desc[UR12][R18.64+0x4], R10 ;  /* 0x0000040a12007985 */ /* 0x000fe8000c10110c */
[----:B------:R-:W-:Y:S04]  /*36a0*/  ST.E.U8 desc[UR20][R18.64+0x8], R12 ;  /* 0x0000080c12007985 */ /* 0x000fe8000c101114 */
[----:B------:R-:W-:Y:S04]  /*36b0*/  ST.E.U8 desc[UR28][R18.64+0xc], R16 ;  /* 0x00000c1012007985 */ /* 0x000fe8000c10111c */
[----:B--2---:R-:W-:Y:S04]  /*36c0*/  ST.E.U8 desc[UR6][R18.64+0x1], R5 ;  /* 0x0000010512007985 */ /* 0x004fe8000c101106 */
[----:B---3--:R-:W-:Y:S04]  /*36d0*/  ST.E.U8 desc[UR8][R18.64+0x2], R7 ;  /* 0x0000020712007985 */ /* 0x008fe8000c101108 */
[----:B----4-:R-:W-:Y:S04]  /*36e0*/  ST.E.U8 desc[UR10][R18.64+0x3], R9 ;  /* 0x0000030912007985 */ /* 0x010fe8000c10110a */
[----:B-----5:R-:W-:Y:S04]  /*36f0*/  ST.E.U8 desc[UR14][R18.64+0x5], R11 ;  /* 0x0000050b12007985 */ /* 0x020fe8000c10110e */
[----:B------:R-:W-:Y:S04]  /*3700*/  ST.E.U8 desc[UR16][R18.64+0x6], R13 ;  /* 0x0000060d12007985 */ /* 0x000fe8000c101110 */
[----:B------:R-:W-:Y:S04]  /*3710*/  ST.E.U8 desc[UR18][R18.64+0x7], R15 ;  /* 0x0000070f12007985 */ /* 0x000fe8000c101112 */
[----:B------:R-:W-:Y:S04]  /*3720*/  ST.E.U8 desc[UR22][R18.64+0x9], R17 ;  /* 0x0000091112007985 */ /* 0x000fe8000c101116 */
[----:B------:R-:W-:Y:S04]  /*3730*/  ST.E.U8 desc[UR24][R18.64+0xa], R21 ;  /* 0x00000a1512007985 */ /* 0x000fe8000c101118 */
[----:B------:R-:W-:Y:S04]  /*3740*/  ST.E.U8 desc[UR26][R18.64+0xb], R23 ;  /* 0x00000b1712007985 */ /* 0x000fe8000c10111a */
[----:B------:R-:W-:Y:S04]  /*3750*/  ST.E.U8 desc[UR30][R18.64+0xd], R25 ;  /* 0x00000d1912007985 */ /* 0x000fe8000c10111e */
[----:B------:R-:W-:Y:S04]  /*3760*/  ST.E.U8 desc[UR32][R18.64+0xe], R29 ;  /* 0x00000e1d12007985 */ /* 0x000fe8000c101120 */
[----:B------:R-:W-:Y:S01]  /*3770*/  ST.E.U8 desc[UR34][R18.64+0xf], R31 ;  /* 0x00000f1f12007985 */ /* 0x000fe2000c101122 */
[----:B------:R-:W-:Y:S05]  /*3780*/  EXIT ;  /* 0x000000000000794d */ /* 0x000fea0003800000 */
.L_x_53:
[----:B------:R-:W-:-:S00]  /*3790*/  BRA `(.L_x_53) ;  /* 0xfffffffc00fc7947 */ /* 0x000fc0000383ffff */
[----:B------:R-:W-:-:S00]  /*37a0*/  NOP ;  /* 0x0000000000007918 */ /* 0x000fc00000000000 */
        /* <DEDUP_REMOVED lines=13> */
.L_x_191:


//--------------------- .text._Z11curveThreadPjS_S_S_S_S_i --------------------------
	.section	.text._Z11curveThreadPjS_S_S_S_S_i,"ax",@progbits
	.align	128
        .global         _Z11curveThreadPjS_S_S_S_S_i
        .type           _Z11curveThreadPjS_S_S_S_S_i,@function
        .size           _Z11curveThreadPjS_S_S_S_S_i,(.L_x_192 - _Z11curveThreadPjS_S_S_S_S_i)
        .other          _Z11curveThreadPjS_S_S_S_S_i,@"STO_CUDA_ENTRY STV_DEFAULT"
_Z11curveThreadPjS_S_S_S_S_i:
.text._Z11curveThreadPjS_S_S_S_S_i:
[----:B------:R-:W0:Y:S01]  /*0000*/  LDC R1, c[0x0][0x37c] ;  /* 0x0000df00ff017b82 */ /* 0x000e220000000800 */
[----:B------:R-:W1:Y:S07]  /*0010*/  LDCU UR17, c[0x0][0x2fc] ;  /* 0x00005f80ff1177ac */ /* 0x000e6e0008000800 */
[----:B------:R-:W2:Y:S01]  /*0020*/  LDC R22, c[0x0][0x360] ;  /* 0x0000d800ff167b82 */ /* 0x000ea20000000800 */
[----:B------:R-:W3:Y:S01]  /*0030*/  S2R R17, SR_TID.X ;  /* 0x0000000000117919 */ /* 0x000ee20000002100 */
[----:B0-----:R-:W-:Y:S01]  /*0040*/  VIADD R1, R1, 0xffffff30 ;  /* 0xffffff3001017836 */ /* 0x001fe20000000000 */
[----:B------:R-:W0:Y:S05]  /*0050*/  LDCU.64 UR20, c[0x0][0x358] ;  /* 0x00006b00ff1477ac */ /* 0x000e2a0008000a00 */
[----:B------:R-:W0:Y:S01]  /*0060*/  LDC.64 R2, c[0x0][0x390] ;  /* 0x0000e400ff027b82 */ /* 0x000e220000000a00 */
[----:B--2---:R-:W2:Y:S01]  /*0070*/  I2F.U32.RP R7, R22 ;  /* 0x0000001600077306 */ /* 0x004ea20000209000 */
[----:B0-----:R0:W5:Y:S01]  /*0080*/  LDG.E R0, desc[UR20][R2.64] ;  /* 0x0000001402007981 */ /* 0x001162000c1e1900 */
[C---:B---3--:R-:W-:Y:S01]  /*0090*/  IMAD.IADD R6, R22.reuse, 0x1, R17 ;  /* 0x0000000116067824 */ /* 0x048fe200078e0211 */
[----:B------:R-:W-:-:S04]  /*00a0*/  ISETP.NE.U32.AND P2, PT, R22, RZ, PT ;  /* 0x000000ff1600720c */ /* 0x000fc80003f45070 */
[----:B------:R-:W3:Y:S01]  /*00b0*/  S2UR UR5, SR_CTAID.X ;  /* 0x00000000000579c3 */ /* 0x000ee20000002500 */
[----:B------:R-:W-:Y:S01]  /*00c0*/  R2UR UR28, R1 ;  /* 0x00000000011c72ca */ /* 0x000fe200000e0000 */
[----:B------:R-:W-:Y:S01]  /*00d0*/  UMOV UR4, URZ ;  /* 0x000000ff00047c82 */ /* 0x000fe20008000000 */
[C---:B------:R-:W-:Y:S01]  /*00e0*/  ISETP.GE.U32.AND P0, PT, R6.reuse, 0x4b0, PT ;  /* 0x000004b00600780c */ /* 0x040fe20003f06070 */
[----:B--2---:R-:W2:Y:S01]  /*00f0*/  MUFU.RCP R7, R7 ;  /* 0x0000000700077308 */ /* 0x004ea20000001000 */
[----:B------:R-:W-:Y:S01]  /*0100*/  BSSY.RECONVERGENT B0, `(.L_x_54) ;  /* 0x000002f000007945 */ /* 0x000fe20003800200 */
[----:B0-----:R-:W-:Y:S02]  /*0110*/  VIMNMX.U32 R3, PT, PT, R6, 0x4b0, !PT ;  /* 0x000004b006037848 */ /* 0x001fe40007fe0000 */
[----:B------:R-:W-:-:S04]  /*0120*/  SEL R2, RZ, 0x1, P0 ;  /* 0x00000001ff027807 */ /* 0x000fc80000000000 */
[----:B------:R-:W-:Y:S02]  /*0130*/  IADD3 R3, PT, PT, R3, -R6, -R2 ;  /* 0x8000000603037210 */ /* 0x000fe40007ffe802 */
[----:B------:R-:W-:-:S04]  /*0140*/  UIADD3 UR6, UP0, UPT, UR28, 0x40, URZ ;  /* 0x000000401c067890 */ /* 0x000fc8000ff1e0ff */
[----:B------:R-:W-:Y:S02]  /*0150*/  UIADD3.X UR11, UPT, UPT, URZ, URZ, URZ, UP0, !UPT ;  /* 0x000000ffff0b7290 */ /* 0x000fe400087fe4ff */
[----:B------:R-:W-:Y:S02]  /*0160*/  IMAD.U32 R16, RZ, RZ, UR6 ;  /* 0x00000006ff107e24 */ /* 0x000fe4000f8e00ff */
[----:B--2---:R-:W-:Y:S02]  /*0170*/  VIADD R4, R7, 0xffffffe ;  /* 0x0ffffffe07047836 */ /* 0x004fe40000000000 */
[----:B------:R-:W0:Y:S01]  /*0180*/  LDC.64 R6, c[0x0][0x388] ;  /* 0x0000e200ff067b82 */ /* 0x000e220000000a00 */
[----:B---3--:R-:W-:Y:S01]  /*0190*/  IMAD R19, R22, UR5, R17 ;  /* 0x0000000516137c24 */ /* 0x008fe2000f8e0211 */
[----:B------:R2:W3:Y:S02]  /*01a0*/  F2I.FTZ.U32.TRUNC.NTZ R5, R4 ;  /* 0x0000000400057305 */ /* 0x0004e4000021f000 */
[----:B--2---:R-:W-:Y:S01]  /*01b0*/  IMAD.MOV.U32 R4, RZ, RZ, RZ ;  /* 0x000000ffff047224 */ /* 0x004fe200078e00ff */
[----:B---3--:R-:W-:-:S05]  /*01c0*/  IADD3 R9, PT, PT, RZ, -R5, RZ ;  /* 0x80000005ff097210 */ /* 0x008fca0007ffe0ff */
[----:B------:R-:W-:-:S04]  /*01d0*/  IMAD R9, R9, R22, RZ ;  /* 0x0000001609097224 */ /* 0x000fc800078e02ff */
[----:B------:R-:W-:-:S06]  /*01e0*/  IMAD.HI.U32 R8, R5, R9, R4 ;  /* 0x0000000905087227 */ /* 0x000fcc00078e0004 */
[----:B------:R-:W-:Y:S02]  /*01f0*/  IMAD.HI.U32 R5, R8, R3, RZ ;  /* 0x0000000308057227 */ /* 0x000fe400078e00ff */
[----:B------:R-:W2:Y:S03]  /*0200*/  LDC.64 R8, c[0x0][0x380] ;  /* 0x0000e000ff087b82 */ /* 0x000ea60000000a00 */
[----:B------:R-:W-:-:S05]  /*0210*/  IADD3 R4, PT, PT, -R5, RZ, RZ ;  /* 0x000000ff05047210 */ /* 0x000fca0007ffe1ff */
[----:B------:R-:W-:-:S05]  /*0220*/  IMAD R3, R22, R4, R3 ;  /* 0x0000000416037224 */ /* 0x000fca00078e0203 */
[----:B------:R-:W-:-:S13]  /*0230*/  ISETP.GE.U32.AND P0, PT, R3, R22, PT ;  /* 0x000000160300720c */ /* 0x000fda0003f06070 */
[----:B------:R-:W-:Y:S02]  /*0240*/  @P0 IMAD.IADD R3, R3, 0x1, -R22 ;  /* 0x0000000103030824 */ /* 0x000fe400078e0a16 */
[----:B------:R-:W-:-:S03]  /*0250*/  @P0 VIADD R5, R5, 0x1 ;  /* 0x0000000105050836 */ /* 0x000fc60000000000 */
[----:B------:R-:W-:-:S13]  /*0260*/  ISETP.GE.U32.AND P1, PT, R3, R22, PT ;  /* 0x000000160300720c */ /* 0x000fda0003f26070 */
[----:B------:R-:W-:Y:S02]  /*0270*/  @P1 IADD3 R5, PT, PT, R5, 0x1, RZ ;  /* 0x0000000105051810 */ /* 0x000fe40007ffe0ff */
[----:B------:R-:W-:-:S05]  /*0280*/  @!P2 LOP3.LUT R5, RZ, R22, RZ, 0x33, !PT ;  /* 0x00000016ff05a212 */ /* 0x000fca00078e33ff */
[----:B------:R-:W-:-:S05]  /*0290*/  IMAD.IADD R5, R2, 0x1, R5 ;  /* 0x0000000102057824 */ /* 0x000fca00078e0205 */
[C---:B------:R-:W-:Y:S02]  /*02a0*/  LOP3.LUT R2, R5.reuse, 0x3, RZ, 0xc0, !PT ;  /* 0x0000000305027812 */ /* 0x040fe400078ec0ff */
[----:B------:R-:W-:Y:S02]  /*02b0*/  ISETP.GE.U32.AND P1, PT, R5, 0x3, PT ;  /* 0x000000030500780c */ /* 0x000fe40003f26070 */
[----:B------:R-:W-:-:S13]  /*02c0*/  ISETP.NE.AND P0, PT, R2, 0x3, PT ;  /* 0x000000030200780c */ /* 0x000fda0003f05270 */
[----:B012---:R-:W-:Y:S05]  /*02d0*/  @!P0 BRA `(.L_x_55) ;  /* 0x0000000000448947 */ /* 0x007fea0003800000 */
[----:B------:R-:W0:Y:S01]  /*02e0*/  S2UR UR6, SR_CgaCtaId ;  /* 0x00000000000679c3 */ /* 0x000e220000008800 */
[----:B------:R-:W-:Y:S01]  /*02f0*/  UMOV UR5, 0x400 ;  /* 0x0000040000057882 */ /* 0x000fe20000000000 */
[----:B------:R-:W-:-:S04]  /*0300*/  IADD3 R5, PT, PT, R5, 0x1, RZ ;  /* 0x0000000105057810 */ /* 0x000fc80007ffe0ff */
[----:B------:R-:W-:Y:S02]  /*0310*/  LOP3.LUT R4, R5, 0x3, RZ, 0xc0, !PT ;  /* 0x0000000305047812 */ /* 0x000fe400078ec0ff */
[----:B------:R-:W1:Y:S03]  /*0320*/  LDC.64 R2, c[0x0][0x398] ;  /* 0x0000e600ff027b82 */ /* 0x000e660000000a00 */
[----:B------:R-:W-:Y:S01]  /*0330*/  IMAD.MOV R10, RZ, RZ, -R4 ;  /* 0x000000ffff0a7224 */ /* 0x000fe200078e0a04 */
[----:B0-----:R-:W-:-:S06]  /*0340*/  ULEA UR5, UR6, UR5, 0x18 ;  /* 0x0000000506057291 */ /* 0x001fcc000f8ec0ff */
[C---:B------:R-:W-:Y:S01]  /*0350*/  LEA R5, R17.reuse, UR5, 0x2 ;  /* 0x0000000511057c11 */ /* 0x040fe2000f8e10ff */
[----:B-1----:R-:W-:-:S04]  /*0360*/  IMAD.WIDE.U32 R2, R17, 0x4, R2 ;  /* 0x0000000411027825 */ /* 0x002fc800078e0002 */
[----:B------:R-:W-:-:S07]  /*0370*/  IMAD R17, R4, R22, R17 ;  /* 0x0000001604117224 */ /* 0x000fce00078e0211 */
.L_x_56:
[----:B------:R0:W2:Y:S01]  /*0380*/  LDG.E R4, desc[UR20][R2.64] ;  /* 0x0000001402047981 */ /* 0x0000a2000c1e1900 */
[----:B------:R-:W-:-:S05]  /*0390*/  VIADD R10, R10, 0x1 ;  /* 0x000000010a0a7836 */ /* 0x000fca0000000000 */
[----:B------:R-:W-:Y:S01]  /*03a0*/  ISETP.NE.AND P0, PT, R10, RZ, PT ;  /* 0x000000ff0a00720c */ /* 0x000fe20003f05270 */
[C---:B0-----:R-:W-:Y:S01]  /*03b0*/  IMAD.WIDE.U32 R2, R22.reuse, 0x4, R2 ;  /* 0x0000000416027825 */ /* 0x041fe200078e0002 */
[----:B--2---:R0:W-:Y:S02]  /*03c0*/  STS [R5], R4 ;  /* 0x0000000405007388 */ /* 0x0041e40000000800 */
[----:B0-----:R-:W-:-:S09]  /*03d0*/  LEA R5, R22, R5, 0x2 ;  /* 0x0000000516057211 */ /* 0x001fd200078e10ff */
[----:B------:R-:W-:Y:S05]  /*03e0*/  @P0 BRA `(.L_x_56) ;  /* 0xfffffffc00e40947 */ /* 0x000fea000383ffff */
.L_x_55:
[----:B------:R-:W-:Y:S05]  /*03f0*/  BSYNC.RECONVERGENT B0 ;  /* 0x0000000000007941 */ /* 0x000fea0003800200 */
.L_x_54:
[----:B------:R-:W-:Y:S01]  /*0400*/  UIADD3 UR10, UP0, UPT, UR28, 0x20, URZ ;  /* 0x000000201c0a7890 */ /* 0x000fe2000ff1e0ff */
[----:B------:R-:W-:Y:S03]  /*0410*/  BSSY.RECONVERGENT B0, `(.L_x_57) ;  /* 0x0000026000007945 */ /* 0x000fe60003800200 */
[----:B------:R-:W-:Y:S01]  /*0420*/  UIADD3.X UR9, UPT, UPT, URZ, URZ, URZ, UP0, !UPT ;  /* 0x000000ffff097290 */ /* 0x000fe200087fe4ff */
[----:B------:R-:W-:Y:S11]  /*0430*/  @!P1 BRA `(.L_x_58) ;  /* 0x00000000008c9947 */ /* 0x000ff60003800000 */
[----:B------:R-:W0:Y:S01]  /*0440*/  S2R R3, SR_CgaCtaId ;  /* 0x0000000000037919 */ /* 0x000e220000008800 */
[----:B------:R-:W1:Y:S01]  /*0450*/  LDC.64 R14, c[0x0][0x398] ;  /* 0x0000e600ff0e7b82 */ /* 0x000e620000000a00 */
[----:B------:R-:W-:Y:S01]  /*0460*/  MOV R2, 0x400 ;  /* 0x0000040000027802 */ /* 0x000fe20000000f00 */
[C---:B------:R-:W-:Y:S01]  /*0470*/  IMAD.SHL.U32 R23, R17.reuse, 0x4, RZ ;  /* 0x0000000411177824 */ /* 0x040fe200078e00ff */
[----:B------:R-:W-:Y:S01]  /*0480*/  IADD3 R29, PT, PT, R17, R22, RZ ;  /* 0x00000016111d7210 */ /* 0x000fe20007ffe0ff */
[C-C-:B------:R-:W-:Y:S02]  /*0490*/  IMAD R25, R22.reuse, 0x3, R17.reuse ;  /* 0x0000000316197824 */ /* 0x140fe400078e0211 */
[----:B------:R-:W-:Y:S01]  /*04a0*/  IMAD R27, R22, 0x2, R17 ;  /* 0x00000002161b7824 */ /* 0x000fe200078e0211 */
[----:B0-----:R-:W-:-:S05]  /*04b0*/  LEA R39, R3, R2, 0x18 ;  /* 0x0000000203277211 */ /* 0x001fca00078ec0ff */
[C-C-:B------:R-:W-:Y:S02]  /*04c0*/  IMAD R18, R22.reuse, 0xc, R39.reuse ;  /* 0x0000000c16127824 */ /* 0x140fe400078e0227 */
[C-C-:B------:R-:W-:Y:S02]  /*04d0*/  IMAD R20, R22.reuse, 0x8, R39.reuse ;  /* 0x0000000816147824 */ /* 0x140fe400078e0227 */
[----:B------:R-:W-:-:S07]  /*04e0*/  IMAD R21, R22, 0x4, R39 ;  /* 0x0000000416157824 */ /* 0x000fce00078e0227 */
.L_x_59:
[----:B01----:R-:W-:-:S04]  /*04f0*/  IMAD.WIDE.U32 R2, R17, 0x4, R14 ;  /* 0x0000000411027825 */ /* 0x003fc800078e000e */
[--C-:B------:R-:W-:Y:S02]  /*0500*/  IMAD.WIDE.U32 R4, R29, 0x4, R14.reuse ;  /* 0x000000041d047825 */ /* 0x100fe400078e000e */
[----:B------:R-:W2:Y:S02]  /*0510*/  LDG.E R2, desc[UR20][R2.64] ;  /* 0x0000001402027981 */ /* 0x000ea4000c1e1900 */
[--C-:B------:R-:W-:Y:S02]  /*0520*/  IMAD.WIDE.U32 R10, R27, 0x4, R14.reuse ;  /* 0x000000041b0a7825 */ /* 0x100fe400078e000e */
[----:B------:R-:W3:Y:S02]  /*0530*/  LDG.E R4, desc[UR20][R4.64] ;  /* 0x0000001404047981 */ /* 0x000ee4000c1e1900 */
[----:B------:R-:W-:Y:S02]  /*0540*/  IMAD.WIDE.U32 R12, R25, 0x4, R14 ;  /* 0x00000004190c7825 */ /* 0x000fe400078e000e */
[----:B------:R-:W4:Y:S04]  /*0550*/  LDG.E R10, desc[UR20][R10.64] ;  /* 0x000000140a0a7981 */ /* 0x000f28000c1e1900 */
[----:B------:R-:W4:Y:S01]  /*0560*/  LDG.E R12, desc[UR20][R12.64] ;  /* 0x000000140c0c7981 */ /* 0x000f22000c1e1900 */
[-C--:B------:R-:W-:Y:S01]  /*0570*/  IADD3 R31, PT, PT, R39, R23.reuse, RZ ;  /* 0x00000017271f7210 */ /* 0x080fe20007ffe0ff */
[--C-:B------:R-:W-:Y:S01]  /*0580*/  IMAD.IADD R33, R21, 0x1, R23.reuse ;  /* 0x0000000115217824 */ /* 0x100fe200078e0217 */
[----:B------:R-:W-:Y:S01]  /*0590*/  IADD3 R37, PT, PT, R18, R23, RZ ;  /* 0x0000001712257210 */ /* 0x000fe20007ffe0ff */
[----:B------:R-:W-:Y:S01]  /*05a0*/  IMAD.IADD R35, R20, 0x1, R23 ;  /* 0x0000000114237824 */ /* 0x000fe200078e0217 */
[----:B------:R-:W-:-:S04]  /*05b0*/  IADD3 R17, PT, PT, R22, R17, R22 ;  /* 0x0000001116117210 */ /* 0x000fc80007ffe016 */
[----:B------:R-:W-:-:S04]  /*05c0*/  IADD3 R17, PT, PT, R22, R17, R22 ;  /* 0x0000001116117210 */ /* 0x000fc80007ffe016 */
[----:B------:R-:W-:Y:S01]  /*05d0*/  ISETP.GE.U32.AND P0, PT, R17, 0x4b0, PT ;  /* 0x000004b01100780c */ /* 0x000fe20003f06070 */
[C---:B------:R-:W-:Y:S01]  /*05e0*/  IMAD R23, R22.reuse, 0x10, R23 ;  /* 0x0000001016177824 */ /* 0x040fe200078e0217 */
[C---:B------:R-:W-:Y:S01]  /*05f0*/  LEA R27, R22.reuse, R27, 0x2 ;  /* 0x0000001b161b7211 */ /* 0x040fe200078e10ff */
[C---:B------:R-:W-:Y:S02]  /*0600*/  IMAD R25, R22.reuse, 0x4, R25 ;  /* 0x0000000416197824 */ /* 0x040fe400078e0219 */
[----:B------:R-:W-:Y:S01]  /*0610*/  IMAD R29, R22, 0x4, R29 ;  /* 0x00000004161d7824 */ /* 0x000fe200078e021d */
[----:B--2---:R0:W-:Y:S04]  /*0620*/  STS [R31], R2 ;  /* 0x000000021f007388 */ /* 0x0041e80000000800 */
[----:B---3--:R0:W-:Y:S04]  /*0630*/  STS [R33], R4 ;  /* 0x0000000421007388 */ /* 0x0081e80000000800 */
[----:B----4-:R0:W-:Y:S04]  /*0640*/  STS [R35], R10 ;  /* 0x0000000a23007388 */ /* 0x0101e80000000800 */
[----:B------:R0:W-:Y:S01]  /*0650*/  STS [R37], R12 ;  /* 0x0000000c25007388 */ /* 0x0001e20000000800 */
[----:B------:R-:W-:Y:S05]  /*0660*/  @!P0 BRA `(.L_x_59) ;  /* 0xfffffffc00a08947 */ /* 0x000fea000383ffff */
.L_x_58:
[----:B------:R-:W-:Y:S05]  /*0670*/  BSYNC.RECONVERGENT B0 ;  /* 0x0000000000007941 */ /* 0x000fea0003800200 */
.L_x_57:
[----:B------:R-:W-:Y:S08]  /*0680*/  BAR.SYNC.DEFER_BLOCKING 0x0 ;  /* 0x0000000000007b1d */ /* 0x000ff00000010000 */
[----:B0-----:R-:W0:Y:S01]  /*0690*/  LDC R2, c[0x0][0x3b0] ;  /* 0x0000ec00ff027b82 */ /* 0x001e220000000800 */
[----:B------:R-:W2:Y:S04]  /*06a0*/  LDG.E R5, desc[UR20][R8.64] ;  /* 0x0000001408057981 */ /* 0x000ea8000c1e1900 */
[----:B------:R-:W3:Y:S04]  /*06b0*/  LDG.E R43, desc[UR20][R6.64] ;  /* 0x00000014062b7981 */ /* 0x000ee8000c1e1900 */
[----:B------:R-:W4:Y:S04]  /*06c0*/  LDG.E R12, desc[UR20][R8.64+0x4] ;  /* 0x00000414080c7981 */ /* 0x000f28000c1e1900 */
[----:B------:R-:W4:Y:S04]  /*06d0*/  LDG.E R18, desc[UR20][R8.64+0x8] ;  /* 0x0000081408127981 */ /* 0x000f28000c1e1900 */
[----:B------:R-:W4:Y:S04]  /*06e0*/  LDG.E R42, desc[UR20][R6.64+0x4] ;  /* 0x00000414062a7981 */ /* 0x000f28000c1e1900 */
[----:B------:R-:W4:Y:S04]  /*06f0*/  LDG.E R26, desc[UR20][R8.64+0xc] ;  /* 0x00000c14081a7981 */ /* 0x000f28000c1e1900 */
[----:B------:R-:W4:Y:S04]  /*0700*/  LDG.E R41, desc[UR20][R6.64+0x8] ;  /* 0x0000081406297981 */ /* 0x000f28000c1e1900 */
[----:B------:R1:W4:Y:S01]  /*0710*/  LDG.E R40, desc[UR20][R6.64+0xc] ;  /* 0x00000c1406287981 */ /* 0x000322000c1e1900 */
[----:B0-----:R-:W-:Y:S01]  /*0720*/  IADD3 R19, PT, PT, R19, 0x6, R2 ;  /* 0x0000000613137810 */ /* 0x001fe20007ffe002 */
[----:B------:R-:W-:Y:S01]  /*0730*/  UMOV UR5, URZ ;  /* 0x000000ff00057c82 */ /* 0x000fe20008000000 */
[----:B-----5:R-:W-:Y:S01]  /*0740*/  R2UR UR16, R0 ;  /* 0x00000000001072ca */ /* 0x020fe200000e0000 */
[----:B------:R-:W-:-:S02]  /*0750*/  IMAD.MOV.U32 R11, RZ, RZ, RZ ;  /* 0x000000ffff0b7224 */ /* 0x000fc400078e00ff */
[----:B------:R-:W-:Y:S02]  /*0760*/  HFMA2 R13, -RZ, RZ, 0, 0 ;  /* 0x00000000ff0d7431 */ /* 0x000fe400000001ff */
[----:B------:R-:W-:-:S04]  /*0770*/  IMAD.WIDE.U32 R2, R19, R19, RZ ;  /* 0x0000001313027225 */ /* 0x000fc800078e00ff */
[----:B------:R-:W-:Y:S01]  /*0780*/  HFMA2 R23, -RZ, RZ, 0, 0 ;  /* 0x00000000ff177431 */ /* 0x000fe200000001ff */
[----:B------:R-:W-:Y:S01]  /*0790*/  UMOV UR6, URZ ;  /* 0x000000ff00067c82 */ /* 0x000fe20008000000 */
[----:B------:R-:W-:Y:S01]  /*07a0*/  UIADD3 UR19, UPT, UPT, UR28, 0x90, URZ ;  /* 0x000000901c137890 */ /* 0x000fe2000fffe0ff */
[C---:B------:R-:W-:Y:S01]  /*07b0*/  VIADD R4, R2.reuse, 0xfffffffb ;  /* 0xfffffffb02047836 */ /* 0x040fe20000000000 */
[----:B------:R-:W-:Y:S01]  /*07c0*/  ISETP.GE.U32.AND P0, PT, R2, 0x5, PT ;  /* 0x000000050200780c */ /* 0x000fe20003f06070 */
[----:B------:R-:W-:Y:S01]  /*07d0*/  UIADD3 UR18, UPT, UPT, UR28, 0xa0, URZ ;  /* 0x000000a01c127890 */ /* 0x000fe2000fffe0ff */
[----:B------:R-:W-:Y:S01]  /*07e0*/  IADD3 R2, PT, PT, R3, -0x1, RZ ;  /* 0xffffffff03027810 */ /* 0x000fe20007ffe0ff */
[----:B------:R-:W-:Y:S01]  /*07f0*/  UMOV UR22, UR10 ;  /* 0x0000000a00167c82 */ /* 0x000fe20008000000 */
[----:B-1----:R-:W-:Y:S01]  /*0800*/  SEL R7, RZ, 0x1, P0 ;  /* 0x00000001ff077807 */ /* 0x002fe20000000000 */
[----:B------:R-:W-:-:S08]  /*0810*/  UMOV UR8, UR19 ;  /* 0x0000001300087c82 */ /* 0x000fd00008000000 */
[----:B------:R-:W-:Y:S01]  /*0820*/  @P0 IMAD.MOV R2, RZ, RZ, R3 ;  /* 0x000000ffff020224 */ /* 0x000fe200078e0203 */
[----:B------:R-:W-:Y:S02]  /*0830*/  ISETP.GE.U32.AND P0, PT, R3, R7, PT ;  /* 0x000000070300720c */ /* 0x000fe40003f06070 */
[----:B------:R-:W-:Y:S02]  /*0840*/  SHF.R.U32.HI R3, RZ, 0x1e, R19 ;  /* 0x0000001eff037819 */ /* 0x000fe40000011613 */
[----:B------:R-:W-:Y:S02]  /*0850*/  SEL R0, RZ, 0xffffffff, P0 ;  /* 0xffffffffff007807 */ /* 0x000fe40000000000 */
[----:B--2---:R-:W-:Y:S01]  /*0860*/  R2UR UR15, R5 ;  /* 0x00000000050f72ca */ /* 0x004fe200000e0000 */
[----:B------:R-:W-:Y:S02]  /*0870*/  IMAD.SHL.U32 R5, R19, 0x4, RZ ;  /* 0x0000000413057824 */ /* 0x000fe400078e00ff */
[----:B---3--:R-:W-:-:S04]  /*0880*/  IMAD.WIDE.U32 R8, R4, R43, RZ ;  /* 0x0000002b04087225 */ /* 0x008fc800078e00ff */
[----:B------:R-:W-:Y:S01]  /*0890*/  IMAD R17, R8, UR16, RZ ;  /* 0x0000001008117c24 */ /* 0x000fe2000f8e02ff */
[----:B------:R-:W-:Y:S01]  /*08a0*/  IADD3 R10, PT, PT, R9, UR5, RZ ;  /* 0x00000005090a7c10 */ /* 0x000fe2000fffe0ff */
[----:B------:R-:W-:Y:S01]  /*08b0*/  IMAD.MOV.U32 R9, RZ, RZ, RZ ;  /* 0x000000ffff097224 */ /* 0x000fe200078e00ff */
[----:B----4-:R-:W-:Y:S01]  /*08c0*/  R2UR UR14, R12 ;  /* 0x000000000c0e72ca */ /* 0x010fe200000e0000 */
[----:B------:R-:W-:Y:S01]  /*08d0*/  IMAD.WIDE.U32 R6, R43, R5, RZ ;  /* 0x000000052b067225 */ /* 0x000fe200078e00ff */
[----:B------:R-:W-:-:S03]  /*08e0*/  R2UR UR13, R18 ;  /* 0x00000000120d72ca */ /* 0x000fc600000e0000 */
[----:B------:R-:W-:-:S04]  /*08f0*/  IMAD.HI.U32 R15, R17, UR15, R8 ;  /* 0x0000000f110f7c27 */ /* 0x000fc8000f8e0008 */
[----:B------:R-:W-:Y:S01]  /*0900*/  IMAD.WIDE.U32 R8, R43, R2, R10 ;  /* 0x000000022b087225 */ /* 0x000fe200078e000a */
[----:B------:R-:W-:Y:S02]  /*0910*/  LOP3.LUT R10, R6, 0xfffffffc, RZ, 0xc0, !PT ;  /* 0xfffffffc060a7812 */ /* 0x000fe400078ec0ff */
[----:B------:R-:W-:Y:S01]  /*0920*/  R2UR UR12, R26 ;  /* 0x000000001a0c72ca */ /* 0x000fe200000e0000 */
[----:B------:R-:W-:Y:S01]  /*0930*/  IMAD R6, R6, UR16, RZ ;  /* 0x0000001006067c24 */ /* 0x000fe2000f8e02ff */
[----:B------:R-:W-:Y:S01]  /*0940*/  IADD3 R14, P1, PT, R8, R15, RZ ;  /* 0x0000000f080e7210 */ /* 0x000fe20007f3e0ff */
[----:B------:R-:W-:Y:S02]  /*0950*/  IMAD.MOV.U32 R12, RZ, RZ, R9 ;  /* 0x000000ffff0c7224 */ /* 0x000fe400078e0009 */
[----:B------:R-:W-:Y:S01]  /*0960*/  IMAD.HI.U32 R25, R6, UR15, R10 ;  /* 0x0000000f06197c27 */ /* 0x000fe2000f8e000a */
[----:B------:R-:W-:-:S03]  /*0970*/  IADD3.X R15, PT, PT, RZ, RZ, RZ, P1, !PT ;  /* 0x000000ffff0f7210 */ /* 0x000fc60000ffe4ff */
[----:B------:R-:W-:Y:S02]  /*0980*/  IMAD.MOV.U32 R10, RZ, RZ, R7 ;  /* 0x000000ffff0a7224 */ /* 0x000fe400078e0007 */
[----:B------:R-:W-:-:S04]  /*0990*/  IMAD.WIDE.U32 R12, R43, R0, R12 ;  /* 0x000000002b0c7225 */ /* 0x000fc800078e000c */
[----:B------:R-:W-:-:S04]  /*09a0*/  IMAD.WIDE.U32 R8, R17, UR14, R14 ;  /* 0x0000000e11087c25 */ /* 0x000fc8000f8e000e */
[----:B------:R-:W-:Y:S01]  /*09b0*/  IMAD.WIDE.U32 R10, R3, R43, R10 ;  /* 0x0000002b030a7225 */ /* 0x000fe200078e000a */
[----:B------:R-:W-:-:S03]  /*09c0*/  IADD3 R20, P0, PT, R9, R12, RZ ;  /* 0x0000000c09147210 */ /* 0x000fc60007f1e0ff */
[----:B------:R-:W-:Y:S01]  /*09d0*/  IMAD.MOV.U32 R22, RZ, RZ, R8 ;  /* 0x000000ffff167224 */ /* 0x000fe200078e0008 */
[----:B------:R-:W-:Y:S01]  /*09e0*/  IADD3 R24, P1, PT, R10, R25, RZ ;  /* 0x000000190a187210 */ /* 0x000fe20007f3e0ff */
[----:B------:R-:W-:Y:S01]  /*09f0*/  VIADD R14, R13, UR6 ;  /* 0x000000060d0e7c36 */ /* 0x000fe20008000000 */
[----:B------:R-:W-:Y:S01]  /*0a00*/  IADD3.X R21, PT, PT, RZ, RZ, RZ, P0, !PT ;  /* 0x000000ffff157210 */ /* 0x000fe200007fe4ff */
[----:B------:R-:W-:Y:S02]  /*0a10*/  IMAD.MOV.U32 R15, RZ, RZ, RZ ;  /* 0x000000ffff0f7224 */ /* 0x000fe400078e00ff */
[----:B------:R-:W-:-:S04]  /*0a20*/  IMAD.WIDE.U32 R22, R42, R4, R22 ;  /* 0x000000042a167225 */ /* 0x000fc800078e0016 */
[----:B------:R-:W-:Y:S02]  /*0a30*/  IMAD.X R25, RZ, RZ, RZ, P1 ;  /* 0x000000ffff197224 */ /* 0x000fe400008e06ff */
[----:B------:R-:W-:-:S04]  /*0a40*/  IMAD.WIDE.U32 R12, R43, R0, R14 ;  /* 0x000000002b0c7225 */ /* 0x000fc800078e000e */
[----:B------:R-:W-:-:S04]  /*0a50*/  IMAD.WIDE.U32 R8, R17, UR13, R20 ;  /* 0x0000000d11087c25 */ /* 0x000fc8000f8e0014 */
[----:B------:R-:W-:Y:S01]  /*0a60*/  VIADD R7, R23, UR5 ;  /* 0x0000000517077c36 */ /* 0x000fe20008000000 */
[----:B------:R-:W-:Y:S01]  /*0a70*/  IADD3 R20, P0, PT, R9, R12, RZ ;  /* 0x0000000c09147210 */ /* 0x000fe20007f1e0ff */
[----:B------:R-:W-:-:S03]  /*0a80*/  IMAD.WIDE.U32 R14, R6, UR14, R24 ;  /* 0x0000000e060e7c25 */ /* 0x000fc6000f8e0018 */
[----:B------:R-:W-:Y:S01]  /*0a90*/  IADD3 R24, P1, PT, R8, R7, RZ ;  /* 0x0000000708187210 */ /* 0x000fe20007f3e0ff */
[----:B------:R-:W-:Y:S01]  /*0aa0*/  IMAD.X R21, RZ, RZ, RZ, P0 ;  /* 0x000000ffff157224 */ /* 0x000fe200000e06ff */
[----:B------:R-:W-:Y:S01]  /*0ab0*/  IADD3 R26, P2, PT, R11, R15, RZ ;  /* 0x0000000f0b1a7210 */ /* 0x000fe20007f5e0ff */
[----:B------:R-:W-:Y:S01]  /*0ac0*/  VIADD R9, R13, UR6 ;  /* 0x000000060d097c36 */ /* 0x000fe20008000000 */
[----:B------:R-:W-:Y:S01]  /*0ad0*/  IADD3.X R25, PT, PT, RZ, RZ, RZ, P1, !PT ;  /* 0x000000ffff197210 */ /* 0x000fe20000ffe4ff */
[----:B------:R-:W-:Y:S01]  /*0ae0*/  IMAD.WIDE.U32 R10, R17, UR12, R20 ;  /* 0x0000000c110a7c25 */ /* 0x000fe2000f8e0014 */
[----:B------:R-:W-:-:S03]  /*0af0*/  IADD3.X R27, PT, PT, RZ, RZ, RZ, P2, !PT ;  /* 0x000000ffff1b7210 */ /* 0x000fc600017fe4ff */
[----:B------:R-:W-:Y:S01]  /*0b00*/  IMAD R8, R22, UR16, RZ ;  /* 0x0000001016087c24 */ /* 0x000fe2000f8e02ff */
[----:B------:R-:W-:Y:S01]  /*0b10*/  IADD3 R9, P0, PT, R11, R9, RZ ;  /* 0x000000090b097210 */ /* 0x000fe20007f1e0ff */
[----:B------:R-:W-:-:S04]  /*0b20*/  IMAD.WIDE.U32 R12, R42, R2, R24 ;  /* 0x000000022a0c7225 */ /* 0x000fc800078e0018 */
[----:B------:R-:W-:Y:S01]  /*0b30*/  IMAD.MOV.U32 R23, RZ, RZ, RZ ;  /* 0x000000ffff177224 */ /* 0x000fe200078e00ff */
[----:B------:R-:W-:Y:S01]  /*0b40*/  IADD3 R20, P1, PT, R10, R13, RZ ;  /* 0x0000000d0a147210 */ /* 0x000fe20007f3e0ff */
[----:B------:R-:W-:Y:S02]  /*0b50*/  IMAD.MOV.U32 R15, RZ, RZ, RZ ;  /* 0x000000ffff0f7224 */ /* 0x000fe400078e00ff */
[----:B------:R-:W-:-:S04]  /*0b60*/  IMAD.HI.U32 R23, R8, UR15, R22 ;  /* 0x0000000f08177c27 */ /* 0x000fc8000f8e0016 */
[----:B------:R-:W-:Y:S01]  /*0b70*/  IMAD.X R21, RZ, RZ, RZ, P1 ;  /* 0x000000ffff157224 */ /* 0x000fe200008e06ff */
[----:B------:R-:W-:Y:S01]  /*0b80*/  IADD3 R10, P2, PT, R12, R23, RZ ;  /* 0x000000170c0a7210 */ /* 0x000fe20007f5e0ff */
[----:B------:R-:W-:-:S03]  /*0b90*/  IMAD.WIDE.U32 R14, R5, R42, R14 ;  /* 0x0000002a050e7225 */ /* 0x000fc600078e000e */
[----:B------:R-:W-:Y:S01]  /*0ba0*/  IADD3.X R11, PT, PT, RZ, RZ, RZ, P2, !PT ;  /* 0x000000ffff0b7210 */ /* 0x000fe200017fe4ff */
[----:B------:R-:W-:-:S04]  /*0bb0*/  IMAD.WIDE.U32 R12, R6, UR13, R26 ;  /* 0x0000000d060c7c25 */ /* 0x000fc8000f8e001a */
[----:B------:R-:W-:Y:S01]  /*0bc0*/  IMAD.WIDE.U32 R20, R42, R0, R20 ;  /* 0x000000002a147225 */ /* 0x000fe200078e0014 */
[----:B------:R-:W-:-:S03]  /*0bd0*/  IADD3 R24, P1, PT, R12, R15, RZ ;  /* 0x0000000f0c187210 */ /* 0x000fc60007f3e0ff */
[----:B------:R-:W-:Y:S01]  /*0be0*/  IMAD R7, R14, UR16, RZ ;  /* 0x000000100e077c24 */ /* 0x000fe2000f8e02ff */
[----:B------:R-:W-:Y:S01]  /*0bf0*/  IADD3.X R25, PT, PT, RZ, RZ, RZ, P1, !PT ;  /* 0x000000ffff197210 */ /* 0x000fe20000ffe4ff */
[----:B------:R-:W-:Y:S02]  /*0c00*/  IMAD.MOV.U32 R15, RZ, RZ, RZ ;  /* 0x000000ffff0f7224 */ /* 0x000fe400078e00ff */
[----:B------:R-:W-:-:S04]  /*0c10*/  IMAD.WIDE.U32 R10, R8, UR14, R10 ;  /* 0x0000000e080a7c25 */ /* 0x000fc8000f8e000a */
[----:B------:R-:W-:Y:S01]  /*0c20*/  VIADD R22, R21, UR6 ;  /* 0x0000000615167c36 */ /* 0x000fe20008000000 */
[----:B------:R-:W-:Y:S01]  /*0c30*/  IADD3 R20, P2, PT, R11, R20, RZ ;  /* 0x000000140b147210 */ /* 0x000fe20007f5e0ff */
[----:B------:R-:W-:-:S03]  /*0c40*/  IMAD.HI.U32 R27, R7, UR15, R14 ;  /* 0x0000000f071b7c27 */ /* 0x000fc6000f8e000e */
[----:B------:R-:W-:Y:S01]  /*0c50*/  IADD3 R22, P1, PT, R22, R9, RZ ;  /* 0x0000000916167210 */ /* 0x000fe20007f3e0ff */
[----:B------:R-:W-:Y:S02]  /*0c60*/  IMAD.MOV.U32 R14, RZ, RZ, R13 ;  /* 0x000000ffff0e7224 */ /* 0x000fe400078e000d */
[----:B------:R-:W-:Y:S01]  /*0c70*/  IMAD.WIDE.U32 R12, R3, R42, R24 ;  /* 0x0000002a030c7225 */ /* 0x000fe200078e0018 */
[----:B------:R-:W-:-:S03]  /*0c80*/  IADD3.X R23, PT, PT, RZ, RZ, RZ, P1, !PT ;  /* 0x000000ffff177210 */ /* 0x000fc60000ffe4ff */
[----:B------:R-:W-:-:S04]  /*0c90*/  IMAD.WIDE.U32 R14, R6, UR12, R14 ;  /* 0x0000000c060e7c25 */ /* 0x000fc8000f8e000e */
[----:B------:R-:W-:Y:S01]  /*0ca0*/  IMAD.X R21, RZ, RZ, RZ, P2 ;  /* 0x000000ffff157224 */ /* 0x000fe200010e06ff */
[----:B------:R-:W-:Y:S01]  /*0cb0*/  IADD3 R26, P2, PT, R12, R27, RZ ;  /* 0x0000001b0c1a7210 */ /* 0x000fe20007f5e0ff */
[----:B------:R-:W-:Y:S01]  /*0cc0*/  IMAD.WIDE.U32 R22, R42, R0, R22 ;  /* 0x000000002a167225 */ /* 0x000fe200078e0016 */
[----:B------:R-:W-:-:S03]  /*0cd0*/  IADD3 R9, P1, PT, R14, R13, RZ ;  /* 0x0000000d0e097210 */ /* 0x000fc60007f3e0ff */
[----:B------:R-:W-:-:S04]  /*0ce0*/  IMAD.WIDE.U32 R12, R8, UR13, R20 ;  /* 0x0000000d080c7c25 */ /* 0x000fc8000f8e0014 */
[----:B------:R-:W-:Y:S01]  /*0cf0*/  IMAD.X R11, RZ, RZ, RZ, P1 ;  /* 0x000000ffff0b7224 */ /* 0x000fe200008e06ff */
[----:B------:R-:W-:Y:S01]  /*0d00*/  IADD3 R24, P1, PT, R13, R22, RZ ;  /* 0x000000160d187210 */ /* 0x000fe20007f3e0ff */
[----:B------:R-:W-:Y:S02]  /*0d10*/  IMAD.X R27, RZ, RZ, RZ, P2 ;  /* 0x000000ffff1b7224 */ /* 0x000fe400010e06ff */
[----:B------:R-:W-:Y:S01]  /*0d20*/  VIADD R18, R23, UR6 ;  /* 0x0000000617127c36 */ /* 0x000fe20008000000 */
[----:B------:R-:W-:Y:S01]  /*0d30*/  IADD3.X R25, PT, PT, RZ, RZ, RZ, P1, !PT ;  /* 0x000000ffff197210 */ /* 0x000fe20000ffe4ff */
[----:B------:R-:W-:Y:S01]  /*0d40*/  IMAD.WIDE.U32 R20, R7, UR14, R26 ;  /* 0x0000000e07147c25 */ /* 0x000fe2000f8e001a */
[----:B------:R-:W-:Y:S02]  /*0d50*/  IADD3 R13, P1, PT, R15, R11, RZ ;  /* 0x0000000b0f0d7210 */ /* 0x000fe40007f3e0ff */
[----:B------:R-:W-:Y:S02]  /*0d60*/  MOV R11, RZ ;  /* 0x000000ff000b7202 */ /* 0x000fe40000000f00 */
[----:B------:R-:W-:Y:S01]  /*0d70*/  IADD3 R14, P2, PT, R21, R9, RZ ;  /* 0x00000009150e7210 */ /* 0x000fe20007f5e0ff */
[----:B------:R-:W-:-:S02]  /*0d80*/  IMAD.MOV.U32 R21, RZ, RZ, RZ ;  /* 0x000000ffff157224 */ /* 0x000fc400078e00ff */
[----:B------:R-:W-:-:S04]  /*0d90*/  IMAD.WIDE.U32 R10, R41, R4, R10 ;  /* 0x00000004290a7225 */ /* 0x000fc800078e000a */
[----:B------:R-:W-:Y:S02]  /*0da0*/  IMAD.X R15, RZ, RZ, RZ, P2 ;  /* 0x000000ffff0f7224 */ /* 0x000fe400010e06ff */
[----:B------:R-:W-:Y:S02]  /*0db0*/  VIADD R17, R11, UR5 ;  /* 0x000000050b117c36 */ /* 0x000fe40008000000 */
[----:B------:R-:W-:Y:S02]  /*0dc0*/  HFMA2 R11, -RZ, RZ, 0, 0 ;  /* 0x00000000ff0b7431 */ /* 0x000fe400000001ff */
[----:B------:R-:W-:Y:S01]  /*0dd0*/  IMAD.WIDE.U32 R20, R5, R41, R20 ;  /* 0x0000002905147225 */ /* 0x000fe200078e0014 */
[----:B------:R-:W-:-:S03]  /*0de0*/  IADD3 R12, P2, PT, R12, R17, RZ ;  /* 0x000000110c0c7210 */ /* 0x000fc60007f5e0ff */
[----:B------:R-:W-:-:S04]  /*0df0*/  IMAD.WIDE.U32 R14, R7, UR13, R14 ;  /* 0x0000000d070e7c25 */ /* 0x000fc8000f8e000e */
[----:B------:R-:W-:Y:S01]  /*0e00*/  IMAD R6, R10, UR16, RZ ;  /* 0x000000100a067c24 */ /* 0x000fe2000f8e02ff */
[----:B------:R-:W-:Y:S01]  /*0e10*/  IADD3 R22, P3, PT, R15, R13, RZ ;  /* 0x0000000d0f167210 */ /* 0x000fe20007f7e0ff */
[----:B------:R-:W-:Y:S01]  /*0e20*/  IMAD.X R13, RZ, RZ, RZ, P2 ;  /* 0x000000ffff0d7224 */ /* 0x000fe200010e06ff */
[----:B------:R-:W-:Y:S01]  /*0e30*/  IADD3 R14, P4, PT, R14, R21, RZ ;  /* 0x000000150e0e7210 */ /* 0x000fe20007f9e0ff */
[----:B------:R-:W-:Y:S01]  /*0e40*/  IMAD.HI.U32 R11, R6, UR15, R10 ;  /* 0x0000000f060b7c27 */ /* 0x000fe2000f8e000a */
[----:B------:R-:W-:-:S03]  /*0e50*/  IADD3.X R23, PT, PT, RZ, RZ, RZ, P3, !PT ;  /* 0x000000ffff177210 */ /* 0x000fc60001ffe4ff */
[----:B------:R-:W-:Y:S02]  /*0e60*/  IMAD R10, R20, UR16, RZ ;  /* 0x00000010140a7c24 */ /* 0x000fe4000f8e02ff */
[----:B------:R-:W-:Y:S02]  /*0e70*/  IMAD.MOV.U32 R21, RZ, RZ, RZ ;  /* 0x000000ffff157224 */ /* 0x000fe400078e00ff */
[----:B------:R-:W-:-:S04]  /*0e80*/  IMAD.WIDE.U32 R8, R8, UR12, R24 ;  /* 0x0000000c08087c25 */ /* 0x000fc8000f8e0018 */
[----:B------:R-:W-:Y:S02]  /*0e90*/  IMAD.X R15, RZ, RZ, RZ, P4 ;  /* 0x000000ffff0f7224 */ /* 0x000fe400020e06ff */
[----:B------:R-:W-:-:S04]  /*0ea0*/  IMAD.WIDE.U32 R12, R41, R2, R12 ;  /* 0x00000002290c7225 */ /* 0x000fc800078e000c */
[----:B------:R-:W-:Y:S01]  /*0eb0*/  IMAD.HI.U32 R17, R10, UR15, R20 ;  /* 0x0000000f0a117c27 */ /* 0x000fe2000f8e0014 */
[----:B------:R-:W-:Y:S02]  /*0ec0*/  IADD3 R24, P3, PT, R12, R11, RZ ;  /* 0x0000000b0c187210 */ /* 0x000fe40007f7e0ff */
[----:B------:R-:W-:Y:S01]  /*0ed0*/  IADD3.X R11, PT, PT, RZ, RZ, RZ, P1, !PT ;  /* 0x000000ffff0b7210 */ /* 0x000fe20000ffe4ff */
[----:B------:R-:W-:Y:S02]  /*0ee0*/  IMAD.X R25, RZ, RZ, RZ, P0 ;  /* 0x000000ffff197224 */ /* 0x000fe400000e06ff */
[----:B------:R-:W-:-:S04]  /*0ef0*/  IMAD.WIDE.U32 R14, R3, R41, R14 ;  /* 0x00000029030e7225 */ /* 0x000fc800078e000e */
[----:B------:R-:W-:Y:S01]  /*0f00*/  IMAD.WIDE.U32 R20, R7, UR12, R22 ;  /* 0x0000000c07147c25 */ /* 0x000fe2000f8e0016 */
[----:B------:R-:W-:Y:S02]  /*0f10*/  IADD3 R22, P0, PT, R8, R13, RZ ;  /* 0x0000000d08167210 */ /* 0x000fe40007f1e0ff */
[----:B------:R-:W-:Y:S01]  /*0f20*/  IADD3 R12, P5, PT, R14, R17, RZ ;  /* 0x000000110e0c7210 */ /* 0x000fe20007fbe0ff */
[----:B------:R-:W-:Y:S01]  /*0f30*/  VIADD R17, R1, 0x10 ;  /* 0x0000001001117836 */ /* 0x000fe20000000000 */
[----:B------:R-:W-:Y:S01]  /*0f40*/  IADD3 R8, P2, PT, R18, R25, RZ ;  /* 0x0000001912087210 */ /* 0x000fe20007f5e0ff */
[----:B------:R-:W-:Y:S01]  /*0f50*/  IMAD.X R23, RZ, RZ, RZ, P0 ;  /* 0x000000ffff177224 */ /* 0x000fe200000e06ff */
[----:B------:R-:W-:Y:S01]  /*0f60*/  IADD3.X R25, PT, PT, RZ, RZ, RZ, P3, !PT ;  /* 0x000000ffff197210 */ /* 0x000fe20001ffe4ff */
[----:B------:R-:W-:Y:S01]  /*0f70*/  IMAD.X R13, RZ, RZ, RZ, P5 ;  /* 0x000000ffff0d7224 */ /* 0x000fe200028e06ff */
[----:B------:R-:W-:Y:S01]  /*0f80*/  IADD3 R7, P4, PT, R20, R15, RZ ;  /* 0x0000000f14077210 */ /* 0x000fe20007f9e0ff */
[----:B------:R-:W-:Y:S01]  /*0f90*/  IMAD.WIDE.U32 R22, R41, R0, R22 ;  /* 0x0000000029167225 */ /* 0x000fe200078e0016 */
[----:B------:R-:W-:-:S02]  /*0fa0*/  IADD3 R9, P3, PT, R9, R8, RZ ;  /* 0x0000000809097210 */ /* 0x000fc40007f7e0ff */
[----:B------:R-:W-:Y:S01]  /*0fb0*/  IADD3 R18, P0, PT, R21, R11, RZ ;  /* 0x0000000b15127210 */ /* 0x000fe20007f1e0ff */
[----:B------:R-:W-:Y:S01]  /*0fc0*/  IMAD.WIDE.U32 R12, R10, UR14, R12 ;  /* 0x0000000e0a0c7c25 */ /* 0x000fe2000f8e000c */
[----:B------:R-:W-:-:S03]  /*0fd0*/  MOV R28, R17 ;  /* 0x00000011001c7202 */ /* 0x000fc60000000f00 */
[----:B------:R-:W-:Y:S01]  /*0fe0*/  IMAD.WIDE.U32 R14, R6, UR14, R24 ;  /* 0x0000000e060e7c25 */ /* 0x000fe2000f8e0018 */
[----:B------:R-:W-:Y:S02]  /*0ff0*/  IADD3 R24, P6, PT, R13, R7, RZ ;  /* 0x000000070d187210 */ /* 0x000fe40007fde0ff */
[----:B------:R-:W-:Y:S01]  /*1000*/  MOV R13, RZ ;  /* 0x000000ff000d7202 */ /* 0x000fe20000000f00 */
[----:B------:R-:W-:Y:S01]  /*1010*/  VIADD R8, R23, UR6 ;  /* 0x0000000617087c36 */ /* 0x000fe20008000000 */
[----:B------:R-:W-:Y:S01]  /*1020*/  IADD3 R20, P5, PT, R15, R22, RZ ;  /* 0x000000160f147210 */ /* 0x000fe20007fbe0ff */
[----:B------:R-:W-:Y:S01]  /*1030*/  IMAD.X R7, RZ, RZ, RZ, P4 ;  /* 0x000000ffff077224 */ /* 0x000fe200020e06ff */
[----:B------:R-:W-:Y:S01]  /*1040*/  IADD3.X R25, PT, PT, RZ, RZ, RZ, P6, !PT ;  /* 0x000000ffff197210 */ /* 0x000fe200037fe4ff */
[----:B------:R-:W-:Y:S01]  /*1050*/  IMAD.MOV.U32 R15, RZ, RZ, RZ ;  /* 0x000000ffff0f7224 */ /* 0x000fe200078e00ff */
[----:B------:R-:W-:Y:S01]  /*1060*/  IADD3 R8, P1, PT, R8, R9, RZ ;  /* 0x0000000908087210 */ /* 0x000fe20007f3e0ff */
[----:B------:R-:W-:-:S02]  /*1070*/  IMAD.X R21, RZ, RZ, RZ, P5 ;  /* 0x000000ffff157224 */ /* 0x000fc400028e06ff */
[----:B------:R-:W-:-:S04]  /*1080*/  IMAD.WIDE.U32 R22, R10, UR13, R24 ;  /* 0x0000000d0a167c25 */ /* 0x000fc8000f8e0018 */
[----:B------:R-:W-:Y:S01]  /*1090*/  IMAD.X R9, RZ, RZ, RZ, P1 ;  /* 0x000000ffff097224 */ /* 0x000fe200008e06ff */
[----:B------:R-:W-:Y:S01]  /*10a0*/  IADD3 R7, P1, PT, R7, R18, RZ ;  /* 0x0000001207077210 */ /* 0x000fe20007f3e0ff */
[----:B------:R-:W-:-:S03]  /*10b0*/  IMAD.WIDE.U32 R20, R6, UR13, R20 ;  /* 0x0000000d06147c25 */ /* 0x000fc6000f8e0014 */
[----:B------:R-:W-:Y:S01]  /*10c0*/  IADD3 R24, P5, PT, R23, R7, RZ ;  /* 0x0000000717187210 */ /* 0x000fe20007fbe0ff */
[----:B------:R-:W-:-:S04]  /*10d0*/  IMAD.WIDE.U32 R8, R41, R0, R8 ;  /* 0x0000000029087225 */ /* 0x000fc800078e0008 */
[----:B------:R-:W-:Y:S01]  /*10e0*/  IMAD.WIDE.U32 R14, R40, R4, R14 ;  /* 0x00000004280e7225 */ /* 0x000fe200078e000e */
[----:B------:R-:W-:Y:S02]  /*10f0*/  IADD3 R8, P4, PT, R21, R8, RZ ;  /* 0x0000000815087210 */ /* 0x000fe40007f9e0ff */
[----:B------:R-:W-:Y:S01]  /*1100*/  IADD3 R7, PT, PT, R9, UR6, RZ ;  /* 0x0000000609077c10 */ /* 0x000fe2000fffe0ff */
[----:B------:R-:W-:Y:S01]  /*1110*/  IMAD.WIDE.U32 R4, R5, R40, R12 ;  /* 0x0000002805047225 */ /* 0x000fe200078e000c */
[----:B------:R-:W-:-:S03]  /*1120*/  IADD3.X R9, PT, PT, RZ, RZ, RZ, P4, !PT ;  /* 0x000000ffff097210 */ /* 0x000fc600027fe4ff */
[----:B------:R-:W-:Y:S02]  /*1130*/  HFMA2 R12, -RZ, RZ, 0, 5.9604644775390625e-08 ;  /* 0x00000001ff0c7431 */ /* 0x000fe400000001ff */
[----:B------:R-:W-:Y:S01]  /*1140*/  VIADD R21, R15, UR5 ;  /* 0x000000050f157c36 */ /* 0x000fe20008000000 */
[----:B------:R-:W-:Y:S01]  /*1150*/  IADD3 R22, P6, PT, R22, R5, RZ ;  /* 0x0000000516167210 */ /* 0x000fe20007fde0ff */
[----:B------:R-:W-:Y:S01]  /*1160*/  IMAD.X R25, RZ, RZ, RZ, P5 ;  /* 0x000000ffff197224 */ /* 0x000fe200028e06ff */
[----:B------:R-:W-:Y:S01]  /*1170*/  UMOV UR5, URZ ;  /* 0x000000ff00057c82 */ /* 0x000fe20008000000 */
[----:B------:R-:W-:Y:S01]  /*1180*/  IMAD R50, R4, UR16, RZ ;  /* 0x0000001004327c24 */ /* 0x000fe2000f8e02ff */
[----:B------:R-:W-:Y:S01]  /*1190*/  IADD3 R20, P5, PT, R20, R21, RZ ;  /* 0x0000001514147210 */ /* 0x000fe20007fbe0ff */
[----:B------:R-:W-:Y:S01]  /*11a0*/  IMAD.MOV.U32 R5, RZ, RZ, RZ ;  /* 0x000000ffff057224 */ /* 0x000fe200078e00ff */
[----:B------:R-:W-:Y:S01]  /*11b0*/  IADD3.X R23, PT, PT, RZ, RZ, RZ, P6, !PT ;  /* 0x000000ffff177210 */ /* 0x000fe200037fe4ff */
[----:B------:R-:W-:-:S02]  /*11c0*/  IMAD R44, R14, UR16, RZ ;  /* 0x000000100e2c7c24 */ /* 0x000fc4000f8e02ff */
[----:B------:R-:W-:Y:S02]  /*11d0*/  IMAD.MOV.U32 R15, RZ, RZ, RZ ;  /* 0x000000ffff0f7224 */ /* 0x000fe400078e00ff */
[----:B------:R-:W-:Y:S02]  /*11e0*/  IMAD.X R21, RZ, RZ, RZ, P5 ;  /* 0x000000ffff157224 */ /* 0x000fe400028e06ff */
[----:B------:R-:W-:-:S04]  /*11f0*/  IMAD.HI.U32 R57, R50, UR15, R4 ;  /* 0x0000000f32397c27 */ /* 0x000fc8000f8e0004 */
[----:B------:R-:W-:-:S04]  /*1200*/  IMAD.WIDE.U32 R4, R3, R40, R22 ;  /* 0x0000002803047225 */ /* 0x000fc800078e0016 */
[----:B------:R-:W-:Y:S01]  /*1210*/  IMAD.HI.U32 R15, R44, UR15, R14 ;  /* 0x0000000f2c0f7c27 */ /* 0x000fe2000f8e000e */
[----:B------:R-:W-:-:S03]  /*1220*/  IADD3 R56, P5, PT, R4, R57, RZ ;  /* 0x0000003904387210 */ /* 0x000fc60007fbe0ff */
[----:B------:R-:W-:Y:S01]  /*1230*/  IMAD.WIDE.U32 R2, R40, R2, R20 ;  /* 0x0000000228027225 */ /* 0x000fe200078e0014 */
[----:B------:R-:W-:-:S03]  /*1240*/  IADD3.X R57, PT, PT, RZ, RZ, RZ, P5, !PT ;  /* 0x000000ffff397210 */ /* 0x000fc60002ffe4ff */
[----:B------:R-:W-:-:S04]  /*1250*/  IMAD.WIDE.U32 R8, R6, UR12, R8 ;  /* 0x0000000c06087c25 */ /* 0x000fc8000f8e0008 */
[----:B------:R-:W-:Y:S01]  /*1260*/  IMAD.X R6, RZ, RZ, RZ, P2 ;  /* 0x000000ffff067224 */ /* 0x000fe200010e06ff */
[----:B------:R-:W-:Y:S01]  /*1270*/  IADD3 R48, P2, PT, R2, R15, RZ ;  /* 0x0000000f02307210 */ /* 0x000fe20007f5e0ff */
[----:B------:R-:W-:Y:S01]  /*1280*/  IMAD.WIDE.U32 R10, R10, UR12, R24 ;  /* 0x0000000c0a0a7c25 */ /* 0x000fe2000f8e0018 */
[----:B------:R-:W-:-:S03]  /*1290*/  IADD3 R2, P4, PT, R8, R3, RZ ;  /* 0x0000000308027210 */ /* 0x000fc60007f9e0ff */
[----:B------:R-:W-:Y:S01]  /*12a0*/  IMAD.X R4, RZ, RZ, RZ, P3 ;  /* 0x000000ffff047224 */ /* 0x000fe200018e06ff */
[----:B------:R-:W-:Y:S01]  /*12b0*/  IADD3 R5, P5, PT, R10, R5, RZ ;  /* 0x000000050a057210 */ /* 0x000fe20007fbe0ff */
[----:B------:R-:W-:Y:S02]  /*12c0*/  IMAD.X R3, RZ, RZ, RZ, P4 ;  /* 0x000000ffff037224 */ /* 0x000fe400020e06ff */
[----:B------:R-:W-:Y:S01]  /*12d0*/  IMAD.X R49, RZ, RZ, RZ, P2 ;  /* 0x000000ffff317224 */ /* 0x000fe200010e06ff */
[----:B------:R-:W-:Y:S01]  /*12e0*/  IADD3 R8, P2, P3, R7, R4, R6 ;  /* 0x0000000407087210 */ /* 0x000fe20007b5e006 */
[----:B------:R-:W-:Y:S01]  /*12f0*/  IMAD.WIDE.U32 R56, R50, UR14, R56 ;  /* 0x0000000e32387c25 */ /* 0x000fe2000f8e0038 */
[----:B------:R-:W-:Y:S02]  /*1300*/  IADD3.X R7, PT, PT, RZ, RZ, RZ, P0, !PT ;  /* 0x000000ffff077210 */ /* 0x000fe400007fe4ff */
[----:B------:R-:W-:Y:S01]  /*1310*/  IADD3 R8, P4, PT, R9, R8, RZ ;  /* 0x0000000809087210 */ /* 0x000fe20007f9e0ff */
[----:B------:R-:W-:Y:S01]  /*1320*/  IMAD.WIDE.U32 R2, R40, R0, R2 ;  /* 0x0000000028027225 */ /* 0x000fe200078e0002 */
[----:B------:R-:W-:-:S02]  /*1330*/  IADD3 R54, P0, PT, R57, R5, RZ ;  /* 0x0000000539367210 */ /* 0x000fc40007f1e0ff */
[----:B------:R-:W-:Y:S01]  /*1340*/  IADD3.X R6, PT, PT, RZ, RZ, RZ, P2, P3 ;  /* 0x000000ffff067210 */ /* 0x000fe200017e64ff */
[----:B------:R-:W-:Y:S01]  /*1350*/  IMAD.WIDE.U32 R48, R44, UR14, R48 ;  /* 0x0000000e2c307c25 */ /* 0x000fe2000f8e0030 */
[----:B------:R-:W-:-:S03]  /*1360*/  IADD3.X R55, PT, PT, RZ, RZ, RZ, P0, !PT ;  /* 0x000000ffff377210 */ /* 0x000fc600007fe4ff */
[----:B------:R-:W-:Y:S01]  /*1370*/  VIADD R3, R3, UR6 ;  /* 0x0000000603037c36 */ /* 0x000fe20008000000 */
[----:B------:R-:W-:Y:S01]  /*1380*/  IADD3 R46, P6, PT, R49, R2, RZ ;  /* 0x00000002312e7210 */ /* 0x000fe20007fde0ff */
[----:B------:R-:W-:Y:S02]  /*1390*/  IMAD.X R10, RZ, RZ, RZ, P1 ;  /* 0x000000ffff0a7224 */ /* 0x000fe400008e06ff */
[----:B------:R-:W-:Y:S01]  /*13a0*/  IMAD.X R5, RZ, RZ, RZ, P5 ;  /* 0x000000ffff057224 */ /* 0x000fe200028e06ff */
[----:B------:R-:W-:Y:S01]  /*13b0*/  IADD3 R2, P0, PT, R3, R8, RZ ;  /* 0x0000000803027210 */ /* 0x000fe20007f1e0ff */
[----:B------:R-:W-:Y:S01]  /*13c0*/  IMAD.WIDE.U32 R54, R50, UR13, R54 ;  /* 0x0000000d32367c25 */ /* 0x000fe2000f8e0036 */
[----:B------:R-:W-:Y:S02]  /*13d0*/  IADD3 R10, P1, P5, R11, R10, R7 ;  /* 0x0000000a0b0a7210 */ /* 0x000fe40007d3e007 */
[----:B------:R-:W-:Y:S01]  /*13e0*/  IADD3.X R3, PT, PT, RZ, RZ, RZ, P0, !PT ;  /* 0x000000ffff037210 */ /* 0x000fe200007fe4ff */
[----:B------:R-:W-:Y:S01]  /*13f0*/  IMAD.X R47, RZ, RZ, RZ, P6 ;  /* 0x000000ffff2f7224 */ /* 0x000fe200030e06ff */
[----:B------:R-:W-:Y:S01]  /*1400*/  IADD3 R5, P0, PT, R5, R10, RZ ;  /* 0x0000000a05057210 */ /* 0x000fe20007f1e0ff */
[----:B------:R-:W-:-:S02]  /*1410*/  IMAD.MOV.U32 R8, RZ, RZ, R48 ;  /* 0x000000ffff087224 */ /* 0x000fc400078e0030 */
[----:B------:R-:W-:Y:S01]  /*1420*/  IMAD.WIDE.U32 R46, R44, UR13, R46 ;  /* 0x0000000d2c2e7c25 */ /* 0x000fe2000f8e002e */
[----:B------:R-:W-:Y:S02]  /*1430*/  IADD3 R4, P6, PT, R55, R5, RZ ;  /* 0x0000000537047210 */ /* 0x000fe40007fde0ff */
[----:B------:R-:W-:Y:S01]  /*1440*/  IADD3.X R15, PT, PT, RZ, RZ, RZ, P0, !PT ;  /* 0x000000ffff0f7210 */ /* 0x000fe200007fe4ff */
[----:B------:R-:W-:Y:S01]  /*1450*/  IMAD.WIDE.U32 R2, R40, R0, R2 ;  /* 0x0000000028027225 */ /* 0x000fe200078e0002 */
[----:B------:R-:W-:Y:S02]  /*1460*/  IADD3.X R0, PT, PT, RZ, RZ, RZ, P4, !PT ;  /* 0x000000ffff007210 */ /* 0x000fe400027fe4ff */
[----:B------:R-:W-:Y:S01]  /*1470*/  MOV R9, R46 ;  /* 0x0000002e00097202 */ /* 0x000fe20000000f00 */
[----:B------:R-:W-:Y:S01]  /*1480*/  IMAD.X R5, RZ, RZ, RZ, P6 ;  /* 0x000000ffff057224 */ /* 0x000fe200030e06ff */
[----:B------:R-:W-:Y:S01]  /*1490*/  IADD3 R2, P6, PT, R47, R2, RZ ;  /* 0x000000022f027210 */ /* 0x000fe20007fde0ff */
[----:B------:R-:W-:Y:S01]  /*14a0*/  VIADD R11, R3, UR6 ;  /* 0x00000006030b7c36 */ /* 0x000fe20008000000 */
[----:B------:R-:W-:Y:S01]  /*14b0*/  MOV R30, R46 ;  /* 0x0000002e001e7202 */ /* 0x000fe20000000f00 */
[----:B------:R-:W-:Y:S01]  /*14c0*/  IMAD.WIDE.U32 R50, R50, UR12, R4 ;  /* 0x0000000c32327c25 */ /* 0x000fe2000f8e0004 */
[----:B------:R-:W-:Y:S01]  /*14d0*/  IADD3.X R4, PT, PT, RZ, RZ, RZ, P1, P5 ;  /* 0x000000ffff047210 */ /* 0x000fe20000fea4ff */
[----:B------:R-:W-:Y:S01]  /*14e0*/  UMOV UR6, 0x3 ;  /* 0x0000000300067882 */ /* 0x000fe20000000000 */
[----:B------:R-:W-:Y:S01]  /*14f0*/  IADD3 R11, PT, PT, R11, R0, R6 ;  /* 0x000000000b0b7210 */ /* 0x000fe20007ffe006 */
[----:B------:R-:W-:Y:S01]  /*1500*/  IMAD.X R3, RZ, RZ, RZ, P6 ;  /* 0x000000ffff037224 */ /* 0x000fe200030e06ff */
[----:B------:R-:W-:Y:S01]  /*1510*/  IADD3 R15, PT, PT, R51, R15, R4 ;  /* 0x0000000f330f7210 */ /* 0x000fe20007ffe004 */
[----:B------:R-:W-:Y:S01]  /*1520*/  IMAD.MOV.U32 R0, RZ, RZ, R1 ;  /* 0x000000ffff007224 */ /* 0x000fe200078e0001 */
[----:B------:R-:W-:Y:S01]  /*1530*/  CS2R R6, SRZ ;  /* 0x0000000000067805 */ /* 0x000fe2000001ff00 */
[----:B------:R-:W-:Y:S01]  /*1540*/  IMAD.WIDE.U32 R44, R44, UR12, R2 ;  /* 0x0000000c2c2c7c25 */ /* 0x000fe2000f8e0002 */
[----:B------:R-:W-:-:S03]  /*1550*/  IADD3 R2, PT, PT, R1, 0x60, RZ ;  /* 0x0000006001027810 */ /* 0x000fc60007ffe0ff */
[----:B------:R-:W-:Y:S02]  /*1560*/  VIADD R3, R1, 0x50 ;  /* 0x0000005001037836 */ /* 0x000fe40000000000 */
[----:B------:R-:W-:Y:S01]  /*1570*/  IMAD.IADD R11, R45, 0x1, R11 ;  /* 0x000000012d0b7824 */ /* 0x000fe200078e020b */
[----:B------:R-:W-:Y:S01]  /*1580*/  STL.128 [R2], RZ ;  /* 0x000000ff02007387 */ /* 0x000fe20000100c00 */
[----:B------:R-:W-:Y:S02]  /*1590*/  IMAD.MOV.U32 R10, RZ, RZ, R44 ;  /* 0x000000ffff0a7224 */ /* 0x000fe400078e002c */
[----:B------:R-:W-:Y:S01]  /*15a0*/  VIADD R18, R1, 0x30 ;  /* 0x0000003001127836 */ /* 0x000fe20000000000 */
[----:B------:R-:W-:Y:S01]  /*15b0*/  STL.128 [R3], RZ ;  /* 0x000000ff03007387 */ /* 0x000fe20000100c00 */
[----:B------:R-:W-:Y:S02]  /*15c0*/  IMAD.MOV.U32 R4, RZ, RZ, RZ ;  /* 0x000000ffff047224 */ /* 0x000fe400078e00ff */
[----:B------:R-:W-:Y:S01]  /*15d0*/  IMAD.MOV.U32 R5, RZ, RZ, RZ ;  /* 0x000000ffff057224 */ /* 0x000fe200078e00ff */
[----:B------:R0:W-:Y:S01]  /*15e0*/  STL.128 [R0], R8 ;  /* 0x0000000800007387 */ /* 0x0001e20000100c00 */
[----:B------:R-:W-:-:S02]  /*15f0*/  IMAD.MOV.U32 R29, RZ, RZ, R0 ;  /* 0x000000ffff1d7224 */ /* 0x000fc400078e0000 */
[----:B------:R-:W-:Y:S01]  /*1600*/  IMAD.MOV.U32 R31, RZ, RZ, R48 ;  /* 0x000000ffff1f7224 */ /* 0x000fe200078e0030 */
[----:B------:R-:W-:Y:S01]  /*1610*/  STL.128 [UR19], RZ ;  /* 0x000000ffff007987 */ /* 0x000fe20008100c13 */
[----:B------:R-:W-:Y:S02]  /*1620*/  IMAD.MOV.U32 R32, RZ, RZ, R44 ;  /* 0x000000ffff207224 */ /* 0x000fe400078e002c */
[----:B------:R-:W-:Y:S01]  /*1630*/  IMAD.MOV.U32 R27, RZ, RZ, R11 ;  /* 0x000000ffff1b7224 */ /* 0x000fe200078e000b */
[----:B0-----:R-:W-:-:S07]  /*1640*/  PRMT R10, R12, 0x7610, R10 ;  /* 0x000076100c0a7816 */ /* 0x001fce000000000a */
.L_x_62:
[----:B------:R-:W-:Y:S01]  /*1650*/  ULOP3.LUT UR7, UR6, 0x1, URZ, 0xc0, !UPT ;  /* 0x0000000106077892 */ /* 0x000fe2000f8ec0ff */
[----:B------:R-:W-:-:S03]  /*1660*/  MOV R14, R28 ;  /* 0x0000001c000e7202 */ /* 0x000fc60000000f00 */
[----:B------:R-:W-:-:S09]  /*1670*/  UISETP.NE.U32.AND UP0, UPT, UR7, 0x1, UPT ;  /* 0x000000010700788c */ /* 0x000fd2000bf05070 */
[----:B------:R-:W-:Y:S05]  /*1680*/  BRA.U UP0, `(.L_x_60) ;  /* 0x0000000500e47547 */ /* 0x000fea000b800000 */
[----:B------:R-:W-:Y:S01]  /*1690*/  LOP3.LUT P0, RZ, R10, 0xff, RZ, 0xc0, !PT ;  /* 0x000000ff0aff7812 */ /* 0x000fe2000780c0ff */
[----:B------:R-:W-:Y:S01]  /*16a0*/  IMAD.MOV.U32 R20, RZ, RZ, R31 ;  /* 0x000000ffff147224 */ /* 0x000fe200078e001f */
[----:B------:R-:W-:Y:S01]  /*16b0*/  MOV R22, R32 ;  /* 0x0000002000167202 */ /* 0x000fe20000000f00 */
[----:B------:R-:W-:Y:S02]  /*16c0*/  IMAD.MOV.U32 R21, RZ, RZ, R30 ;  /* 0x000000ffff157224 */ /* 0x000fe400078e001e */
[----:B------:R-:W-:-:S08]  /*16d0*/  IMAD.MOV.U32 R23, RZ, RZ, R27 ;  /* 0x000000ffff177224 */ /* 0x000fd000078e001b */
[----:B------:R-:W-:Y:S05]  /*16e0*/  @P0 BRA `(.L_x_61) ;  /* 0x0000000400a40947 */ /* 0x000fea0003800000 */
[----:B------:R-:W-:-:S04]  /*16f0*/  IMAD.WIDE.U32 R8, R31, R4, RZ ;  /* 0x000000041f087225 */ /* 0x000fc800078e00ff */
[----:B------:R-:W-:Y:S02]  /*1700*/  HFMA2 R13, -RZ, RZ, 0, 0 ;  /* 0x00000000ff0d7431 */ /* 0x000fe400000001ff */
[----:B------:R-:W-:Y:S02]  /*1710*/  IMAD.MOV.U32 R12, RZ, RZ, R9 ;  /* 0x000000ffff0c7224 */ /* 0x000fe400078e0009 */
[----:B------:R-:W-:Y:S02]  /*1720*/  IMAD R25, R8, UR16, RZ ;  /* 0x0000001008197c24 */ /* 0x000fe4000f8e02ff */
[----:B------:R-:W-:Y:S02]  /*1730*/  IMAD.MOV.U32 R9, RZ, RZ, RZ ;  /* 0x000000ffff097224 */ /* 0x000fe400078e00ff */
[----:B------:R-:W-:Y:S02]  /*1740*/  IMAD.MOV.U32 R35, RZ, RZ, RZ ;  /* 0x000000ffff237224 */ /* 0x000fe400078e00ff */
[----:B------:R-:W-:-:S04]  /*1750*/  IMAD.HI.U32 R21, R25, UR15, R8 ;  /* 0x0000000f19157c27 */ /* 0x000fc8000f8e0008 */
[----:B------:R-:W-:-:S03]  /*1760*/  IMAD.WIDE.U32 R8, R5, R31, R12 ;  /* 0x0000001f05087225 */ /* 0x000fc600078e000c */
[----:B------:R-:W-:Y:S02]  /*1770*/  IADD3 R12, P0, PT, R8, R21, RZ ;  /* 0x00000015080c7210 */ /* 0x000fe40007f1e0ff */
[----:B------:R-:W-:Y:S01]  /*1780*/  MOV R8, R9 ;  /* 0x0000000900087202 */ /* 0x000fe20000000f00 */
[----:B------:R-:W-:Y:S02]  /*1790*/  IMAD.MOV.U32 R9, RZ, RZ, RZ ;  /* 0x000000ffff097224 */ /* 0x000fe400078e00ff */
[----:B------:R-:W-:Y:S02]  /*17a0*/  IMAD.X R13, RZ, RZ, RZ, P0 ;  /* 0x000000ffff0d7224 */ /* 0x000fe400000e06ff */
[----:B------:R-:W-:-:S04]  /*17b0*/  IMAD.WIDE.U32 R8, R6, R31, R8 ;  /* 0x0000001f06087225 */ /* 0x000fc800078e0008 */
[----:B------:R-:W-:-:S05]  /*17c0*/  IMAD.WIDE.U32 R12, R25, UR14, R12 ;  /* 0x0000000e190c7c25 */ /* 0x000fca000f8e000c */
[----:B------:R-:W-:Y:S01]  /*17d0*/  IADD3 R20, P0, PT, R8, R13, RZ ;  /* 0x0000000d08147210 */ /* 0x000fe20007f1e0ff */
[----:B------:R-:W-:Y:S01]  /*17e0*/  IMAD.MOV.U32 R13, RZ, RZ, RZ ;  /* 0x000000ffff0d7224 */ /* 0x000fe200078e00ff */
[----:B------:R-:W-:Y:S01]  /*17f0*/  MOV R8, R9 ;  /* 0x0000000900087202 */ /* 0x000fe20000000f00 */
[----:B------:R-:W-:Y:S02]  /*1800*/  IMAD.MOV.U32 R9, RZ, RZ, RZ ;  /* 0x000000ffff097224 */ /* 0x000fe400078e00ff */
[----:B------:R-:W-:Y:S02]  /*1810*/  IMAD.X R21, RZ, RZ, RZ, P0 ;  /* 0x000000ffff157224 */ /* 0x000fe400000e06ff */
[----:B------:R-:W-:-:S04]  /*1820*/  IMAD.WIDE.U32 R8, R7, R31, R8 ;  /* 0x0000001f07087225 */ /* 0x000fc800078e0008 */
[----:B------:R-:W-:-:S04]  /*1830*/  IMAD.WIDE.U32 R20, R25, UR13, R20 ;  /* 0x0000000d19147c25 */ /* 0x000fc8000f8e0014 */
[----:B------:R-:W-:Y:S01]  /*1840*/  IMAD.WIDE.U32 R12, R4, R30, R12 ;  /* 0x0000001e040c7225 */ /* 0x000fe200078e000c */
[----:B------:R-:W-:-:S03]  /*1850*/  IADD3 R22, P0, PT, R8, R21, RZ ;  /* 0x0000001508167210 */ /* 0x000fc60007f1e0ff */
[----:B------:R-:W-:Y:S01]  /*1860*/  IMAD R33, R12, UR16, RZ ;  /* 0x000000100c217c24 */ /* 0x000fe2000f8e02ff */
[----:B------:R-:W-:Y:S01]  /*1870*/  IADD3 R20, P1, PT, R20, R13, RZ ;  /* 0x0000000d14147210 */ /* 0x000fe20007f3e0ff */
[----:B------:R-:W-:Y:S01]  /*1880*/  IMAD.MOV.U32 R13, RZ, RZ, RZ ;  /* 0x000000ffff0d7224 */ /* 0x000fe200078e00ff */
[----:B------:R-:W-:-:S03]  /*1890*/  IADD3.X R23, PT, PT, RZ, RZ, RZ, P0, !PT ;  /* 0x000000ffff177210 */ /* 0x000fc600007fe4ff */
[----:B------:R-:W-:Y:S02]  /*18a0*/  IMAD.X R21, RZ, RZ, RZ, P1 ;  /* 0x000000ffff157224 */ /* 0x000fe400008e06ff */
[----:B------:R-:W-:-:S04]  /*18b0*/  IMAD.WIDE.U32 R22, R25, UR12, R22 ;  /* 0x0000000c19167c25 */ /* 0x000fc8000f8e0016 */
[----:B------:R-:W-:-:S04]  /*18c0*/  IMAD.WIDE.U32 R20, R5, R30, R20 ;  /* 0x0000001e05147225 */ /* 0x000fc800078e0014 */
[----:B------:R-:W-:Y:S01]  /*18d0*/  IMAD.HI.U32 R13, R33, UR15, R12 ;  /* 0x0000000f210d7c27 */ /* 0x000fe2000f8e000c */
[----:B------:R-:W-:-:S04]  /*18e0*/  IADD3 R12, P0, PT, R22, R21, RZ ;  /* 0x00000015160c7210 */ /* 0x000fc80007f1e0ff */
[----:B------:R-:W-:Y:S02]  /*18f0*/  IADD3 R20, P1, PT, R20, R13, RZ ;  /* 0x0000000d14147210 */ /* 0x000fe40007f3e0ff */
[----:B------:R-:W-:Y:S02]  /*1900*/  IADD3.X R13, PT, PT, RZ, RZ, RZ, P0, !PT ;  /* 0x000000ffff0d7210 */ /* 0x000fe400007fe4ff */
[----:B------:R-:W-:Y:S01]  /*1910*/  IADD3 R23, P0, PT, R9, R23, RZ ;  /* 0x0000001709177210 */ /* 0x000fe20007f1e0ff */
[----:B------:R-:W-:Y:S02]  /*1920*/  IMAD.X R21, RZ, RZ, RZ, P1 ;  /* 0x000000ffff157224 */ /* 0x000fe400008e06ff */
[----:B------:R-:W-:-:S04]  /*1930*/  IMAD.WIDE.U32 R8, R6, R30, R12 ;  /* 0x0000001e06087225 */ /* 0x000fc800078e000c */
[----:B------:R-:W-:Y:S01]  /*1940*/  IMAD.WIDE.U32 R12, R33, UR14, R20 ;  /* 0x0000000e210c7c25 */ /* 0x000fe2000f8e0014 */
[----:B------:R-:W-:-:S04]  /*1950*/  IADD3 R20, P1, PT, R9, R23, RZ ;  /* 0x0000001709147210 */ /* 0x000fc80007f3e0ff */
[----:B------:R-:W-:Y:S01]  /*1960*/  IADD3 R22, P2, PT, R8, R13, RZ ;  /* 0x0000000d08167210 */ /* 0x000fe20007f5e0ff */
[----:B------:R-:W-:Y:S02]  /*1970*/  IMAD.X R21, RZ, RZ, RZ, P1 ;  /* 0x000000ffff157224 */ /* 0x000fe400008e06ff */
[----:B------:R-:W-:Y:S01]  /*1980*/  IMAD.MOV.U32 R13, RZ, RZ, RZ ;  /* 0x000000ffff0d7224 */ /* 0x000fe200078e00ff */
[----:B------:R-:W-:Y:S01]  /*1990*/  IADD3.X R23, PT, PT, RZ, RZ, RZ, P2, !PT ;  /* 0x000000ffff177210 */ /* 0x000fe200017fe4ff */
[----:B------:R-:W-:-:S04]  /*19a0*/  IMAD.WIDE.U32 R8, R7, R30, R20 ;  /* 0x0000001e07087225 */ /* 0x000fc800078e0014 */
[----:B------:R-:W-:-:S04]  /*19b0*/  IMAD.WIDE.U32 R20, R33, UR13, R22 ;  /* 0x0000000d21147c25 */ /* 0x000fc8000f8e0016 */
[----:B------:R-:W-:Y:S01]  /*19c0*/  IMAD.WIDE.U32 R12, R4, R32, R12 ;  /* 0x00000020040c7225 */ /* 0x000fe200078e000c */
[----:B------:R-:W-:-:S03]  /*19d0*/  IADD3 R22, P1, PT, R8, R21, RZ ;  /* 0x0000001508167210 */ /* 0x000fc60007f3e0ff */
[----:B------:R-:W-:Y:S01]  /*19e0*/  IMAD R25, R12, UR16, RZ ;  /* 0x000000100c197c24 */ /* 0x000fe2000f8e02ff */
[----:B------:R-:W-:Y:S01]  /*19f0*/  IADD3 R20, P2, PT, R20, R13, RZ ;  /* 0x0000000d14147210 */ /* 0x000fe20007f5e0ff */
[----:B------:R-:W-:Y:S02]  /*1a00*/  IMAD.X R23, RZ, RZ, RZ, P1 ;  /* 0x000000ffff177224 */ /* 0x000fe400008e06ff */
[----:B------:R-:W-:Y:S01]  /*1a10*/  IMAD.MOV.U32 R13, RZ, RZ, RZ ;  /* 0x000000ffff0d7224 */ /* 0x000fe200078e00ff */
[----:B------:R-:W-:Y:S01]  /*1a20*/  IADD3.X R21, PT, PT, RZ, RZ, RZ, P2, !PT ;  /* 0x000000ffff157210 */ /* 0x000fe200017fe4ff */
[----:B------:R-:W-:-:S04]  /*1a30*/  IMAD.WIDE.U32 R22, R33, UR12, R22 ;  /* 0x0000000c21167c25 */ /* 0x000fc8000f8e0016 */
[----:B------:R-:W-:-:S04]  /*1a40*/  IMAD.WIDE.U32 R20, R5, R32, R20 ;  /* 0x0000002005147225 */ /* 0x000fc800078e0014 */
[----:B------:R-:W-:Y:S01]  /*1a50*/  IMAD.HI.U32 R13, R25, UR15, R12 ;  /* 0x0000000f190d7c27 */ /* 0x000fe2000f8e000c */
[----:B------:R-:W-:-:S03]  /*1a60*/  IADD3 R8, P1, PT, R22, R21, RZ ;  /* 0x0000001516087210 */ /* 0x000fc60007f3e0ff */
[----:B------:R-:W-:Y:S01]  /*1a70*/  IMAD.X R33, RZ, RZ, RZ, P0 ;  /* 0x000000ffff217224 */ /* 0x000fe200000e06ff */
[----:B------:R-:W-:-:S04]  /*1a80*/  IADD3 R20, P2, PT, R20, R13, RZ ;  /* 0x0000000d14147210 */ /* 0x000fc80007f5e0ff */
[----:B------:R-:W-:Y:S01]  /*1a90*/  IADD3 R13, P0, PT, R9, R33, RZ ;  /* 0x00000021090d7210 */ /* 0x000fe20007f1e0ff */
[----:B------:R-:W-:Y:S01]  /*1aa0*/  IMAD.X R21, RZ, RZ, RZ, P2 ;  /* 0x000000ffff157224 */ /* 0x000fe200010e06ff */
[----:B------:R-:W-:Y:S02]  /*1ab0*/  IADD3.X R9, PT, PT, RZ, RZ, RZ, P1, !PT ;  /* 0x000000ffff097210 */ /* 0x000fe40000ffe4ff */
[----:B------:R-:W-:Y:S01]  /*1ac0*/  IADD3 R13, P1, PT, R23, R13, RZ ;  /* 0x0000000d170d7210 */ /* 0x000fe20007f3e0ff */
[----:B------:R-:W-:Y:S01]  /*1ad0*/  IMAD.WIDE.U32 R20, R25, UR14, R20 ;  /* 0x0000000e19147c25 */ /* 0x000fe2000f8e0014 */
[----:B------:R-:W-:-:S03]  /*1ae0*/  IADD3.X R10, PT, PT, RZ, RZ, RZ, P0, !PT ;  /* 0x000000ffff0a7210 */ /* 0x000fc600007fe4ff */
[----:B------:R-:W-:-:S04]  /*1af0*/  IMAD.WIDE.U32 R8, R6, R32, R8 ;  /* 0x0000002006087225 */ /* 0x000fc800078e0008 */
[----:B------:R-:W-:Y:S01]  /*1b00*/  IMAD.MOV.U32 R34, RZ, RZ, R20 ;  /* 0x000000ffff227224 */ /* 0x000fe200078e0014 */
[----:B------:R-:W-:Y:S02]  /*1b10*/  IADD3 R12, P2, PT, R9, R13, RZ ;  /* 0x0000000d090c7210 */ /* 0x000fe40007f5e0ff */
[----:B------:R-:W-:-:S03]  /*1b20*/  IADD3 R22, P3, PT, R8, R21, RZ ;  /* 0x0000001508167210 */ /* 0x000fc60007f7e0ff */
[----:B------:R-:W-:Y:S01]  /*1b30*/  IMAD.X R13, RZ, RZ, RZ, P2 ;  /* 0x000000ffff0d7224 */ /* 0x000fe200010e06ff */
[----:B------:R-:W-:Y:S01]  /*1b40*/  IADD3.X R23, PT, PT, RZ, RZ, RZ, P3, !PT ;  /* 0x000000ffff177210 */ /* 0x000fe20001ffe4ff */
        /* <DEDUP_REMOVED lines=12> */
[----:B------:R-:W-:-:S03]  /*1c10*/  IADD3 R8, P2, PT, R22, R21, RZ ;  /* 0x0000001516087210 */ /* 0x000fc60007f5e0ff */
[----:B------:R-:W-:Y:S01]  /*1c20*/  IMAD.X R5, RZ, RZ, RZ, P1 ;  /* 0x000000ffff057224 */ /* 0x000fe200008e06ff */
[----:B------:R-:W-:-:S04]  /*1c30*/  IADD3 R20, P3, PT, R20, R13, RZ ;  /* 0x0000000d14147210 */ /* 0x000fc80007f7e0ff */
[----:B------:R-:W-:Y:S01]  /*1c40*/  IADD3 R13, P0, P1, R9, R5, R10 ;  /* 0x00000005090d7210 */ /* 0x000fe2000791e00a */
[----:B------:R-:W-:Y:S01]  /*1c50*/  IMAD.X R9, RZ, RZ, RZ, P2 ;  /* 0x000000ffff097224 */ /* 0x000fe200010e06ff */
[----:B------:R-:W-:Y:S02]  /*1c60*/  IADD3.X R21, PT, PT, RZ, RZ, RZ, P3, !PT ;  /* 0x000000ffff157210 */ /* 0x000fe40001ffe4ff */
[----:B------:R-:W-:Y:S01]  /*1c70*/  IADD3 R13, P2, PT, R23, R13, RZ ;  /* 0x0000000d170d7210 */ /* 0x000fe20007f5e0ff */
[----:B------:R-:W-:-:S04]  /*1c80*/  IMAD.WIDE.U32 R8, R6, R27, R8 ;  /* 0x0000001b06087225 */ /* 0x000fc800078e0008 */
[----:B------:R-:W-:Y:S01]  /*1c90*/  IMAD.WIDE.U32 R20, R4, UR14, R20 ;  /* 0x0000000e04147c25 */ /* 0x000fe2000f8e0014 */
[----:B------:R-:W-:-:S03]  /*1ca0*/  IADD3 R12, P3, PT, R9, R13, RZ ;  /* 0x0000000d090c7210 */ /* 0x000fc60007f7e0ff */
[----:B------:R-:W-:Y:S01]  /*1cb0*/  IMAD.X R5, RZ, RZ, RZ, P2 ;  /* 0x000000ffff057224 */ /* 0x000fe200010e06ff */
[----:B------:R-:W-:Y:S01]  /*1cc0*/  IADD3 R22, P4, PT, R8, R21, RZ ;  /* 0x0000001508167210 */ /* 0x000fe20007f9e0ff */
[----:B------:R-:W-:-:S04]  /*1cd0*/  IMAD.X R13, RZ, RZ, RZ, P3 ;  /* 0x000000ffff0d7224 */ /* 0x000fc800018e06ff */
[----:B------:R-:W-:Y:S02]  /*1ce0*/  IMAD.X R23, RZ, RZ, RZ, P4 ;  /* 0x000000ffff177224 */ /* 0x000fe400020e06ff */
[----:B------:R-:W-:-:S04]  /*1cf0*/  IMAD.WIDE.U32 R8, R7, R27, R12 ;  /* 0x0000001b07087225 */ /* 0x000fc800078e000c */
[----:B------:R-:W-:-:S04]  /*1d00*/  IMAD.WIDE.U32 R6, R4, UR13, R22 ;  /* 0x0000000d04067c25 */ /* 0x000fc8000f8e0016 */
[----:B------:R-:W-:Y:S01]  /*1d10*/  IMAD.MOV.U32 R21, RZ, RZ, R6 ;  /* 0x000000ffff157224 */ /* 0x000fe200078e0006 */
[----:B------:R-:W-:Y:S02]  /*1d20*/  IADD3 R22, P3, PT, R8, R7, RZ ;  /* 0x0000000708167210 */ /* 0x000fe40007f7e0ff */
[----:B------:R-:W-:Y:S02]  /*1d30*/  IADD3.X R8, PT, PT, RZ, RZ, RZ, P0, P1 ;  /* 0x000000ffff087210 */ /* 0x000fe400007e24ff */
[----:B------:R-:W-:Y:S02]  /*1d40*/  IADD3.X R23, PT, PT, RZ, RZ, RZ, P3, !PT ;  /* 0x000000ffff177210 */ /* 0x000fe40001ffe4ff */
[----:B------:R-:W-:Y:S01]  /*1d50*/  IADD3 R9, PT, PT, R9, R5, R8 ;  /* 0x0000000509097210 */ /* 0x000fe20007ffe008 */
[----:B------:R-:W-:-:S05]  /*1d60*/  IMAD.WIDE.U32 R22, R4, UR12, R22 ;  /* 0x0000000c04167c25 */ /* 0x000fca000f8e0016 */
[----:B------:R-:W-:-:S07]  /*1d70*/  IADD3 R23, PT, PT, R23, R9, RZ ;  /* 0x0000000917177210 */ /* 0x000fce0007ffe0ff */
.L_x_61:
[----:B------:R-:W-:Y:S01]  /*1d80*/  PRMT R10, RZ, 0x7610, R10 ;  /* 0x00007610ff0a7816 */ /* 0x000fe2000000000a */
[----:B------:R-:W-:Y:S01]  /*1d90*/  IMAD.MOV.U32 R4, RZ, RZ, R20 ;  /* 0x000000ffff047224 */ /* 0x000fe200078e0014 */
[----:B------:R-:W-:Y:S01]  /*1da0*/  MOV R6, R22 ;  /* 0x0000001600067202 */ /* 0x000fe20000000f00 */
[----:B------:R-:W-:Y:S01]  /*1db0*/  IMAD.MOV.U32 R5, RZ, RZ, R21 ;  /* 0x000000ffff057224 */ /* 0x000fe200078e0015 */
[----:B------:R0:W-:Y:S01]  /*1dc0*/  STL.128 [UR22], R20 ;  /* 0x00000014ff007987 */ /* 0x0001e20008100c16 */
[----:B------:R-:W-:Y:S01]  /*1dd0*/  IMAD.MOV.U32 R7, RZ, RZ, R23 ;  /* 0x000000ffff077224 */ /* 0x000fe200078e0017 */
[----:B------:R-:W-:Y:S01]  /*1de0*/  UMOV UR7, UR22 ;  /* 0x0000001600077c82 */ /* 0x000fe20008000000 */
[----:B------:R-:W-:Y:S01]  /*1df0*/  UMOV UR22, UR8 ;  /* 0x0000000800167c82 */ /* 0x000fe20008000000 */
[----:B------:R-:W-:Y:S01]  /*1e00*/  ULOP3.LUT UR5, UR5, 0x1, URZ, 0x3c, !UPT ;  /* 0x0000000105057892 */ /* 0x000fe2000f8e3cff */
[----:B------:R-:W-:-:S11]  /*1e10*/  UMOV UR8, UR7 ;  /* 0x0000000700087c82 */ /* 0x000fd60008000000 */
.L_x_60:
[----:B------:R-:W-:-:S04]  /*1e20*/  IMAD.WIDE.U32 R8, R31, R31, RZ ;  /* 0x0000001f1f087225 */ /* 0x000fc800078e00ff */
[----:B0-----:R-:W-:Y:S01]  /*1e30*/  HFMA2 R23, -RZ, RZ, 0, 0 ;  /* 0x00000000ff177431 */ /* 0x001fe200000001ff */
[----:B------:R-:W-:Y:S01]  /*1e40*/  UISETP.GT.U32.AND UP0, UPT, UR6, 0x1, UPT ;  /* 0x000000010600788c */ /* 0x000fe2000bf04070 */
[C---:B------:R-:W-:Y:S01]  /*1e50*/  IMAD R33, R8.reuse, UR16, RZ ;  /* 0x0000001008217c24 */ /* 0x040fe2000f8e02ff */
[----:B------:R-:W-:Y:S01]  /*1e60*/  LOP3.LUT R12, R8, 0xfffffffd, RZ, 0xc0, !PT ;  /* 0xfffffffd080c7812 */ /* 0x000fe200078ec0ff */
[----:B------:R-:W-:Y:S02]  /*1e70*/  IMAD.MOV.U32 R8, RZ, RZ, R9 ;  /* 0x000000ffff087224 */ /* 0x000fe400078e0009 */
[----:B------:R-:W-:Y:S02]  /*1e80*/  HFMA2 R9, -RZ, RZ, 0, 0 ;  /* 0x00000000ff097431 */ /* 0x000fe400000001ff */
[----:B------:R-:W-:Y:S01]  /*1e90*/  IMAD.MOV.U32 R13, RZ, RZ, RZ ;  /* 0x000000ffff0d7224 */ /* 0x000fe200078e00ff */
[----:B------:R-:W-:Y:S01]  /*1ea0*/  USHF.R.U32.HI UR7, URZ, 0x1, UR6 ;  /* 0x00000001ff077899 */ /* 0x000fe20008011606 */
[----:B------:R-:W-:-:S06]  /*1eb0*/  IMAD.HI.U32 R13, R33, UR15, R12 ;  /* 0x0000000f210d7c27 */ /* 0x000fcc000f8e000c */
[----:B------:R-:W-:Y:S01]  /*1ec0*/  UMOV UR6, UR7 ;  /* 0x0000000700067c82 */ /* 0x000fe20008000000 */
[----:B------:R-:W-:-:S03]  /*1ed0*/  IMAD.WIDE.U32 R8, R30, R31, R8 ;  /* 0x0000001f1e087225 */ /* 0x000fc600078e0008 */
[----:B------:R-:W-:Y:S02]  /*1ee0*/  IADD3 R20, P0, PT, R8, R13, RZ ;  /* 0x0000000d08147210 */ /* 0x000fe40007f1e0ff */
[----:B------:R-:W-:Y:S01]  /*1ef0*/  MOV R8, R9 ;  /* 0x0000000900087202 */ /* 0x000fe20000000f00 */
[----:B------:R-:W-:Y:S02]  /*1f00*/  IMAD.MOV.U32 R9, RZ, RZ, RZ ;  /* 0x000000ffff097224 */ /* 0x000fe400078e00ff */
[----:B------:R-:W-:Y:S02]  /*1f10*/  IMAD.X R21, RZ, RZ, RZ, P0 ;  /* 0x000000ffff157224 */ /* 0x000fe400000e06ff */
[----:B------:R-:W-:-:S04]  /*1f20*/  IMAD.WIDE.U32 R8, R32, R31, R8 ;  /* 0x0000001f20087225 */ /* 0x000fc800078e0008 */
[----:B------:R-:W-:-:S04]  /*1f30*/  IMAD.WIDE.U32 R20, R33, UR14, R20 ;  /* 0x0000000e21147c25 */ /* 0x000fc8000f8e0014 */
[----:B------:R-:W-:Y:S01]  /*1f40*/  IMAD.MOV.U32 R22, RZ, RZ, R20 ;  /* 0x000000ffff167224 */ /* 0x000fe200078e0014 */
[----:B------:R-:W-:Y:S02]  /*1f50*/  IADD3 R12, P0, PT, R8, R21, RZ ;  /* 0x00000015080c7210 */ /* 0x000fe40007f1e0ff */
        /* <DEDUP_REMOVED lines=9> */
[----:B------:R-:W-:Y:S01]  /*1ff0*/  IMAD.X R21, RZ, RZ, RZ, P0 ;  /* 0x000000ffff157224 */ /* 0x000fe200000e06ff */
[----:B------:R-:W-:-:S03]  /*2000*/  MOV R23, RZ ;  /* 0x000000ff00177202 */ /* 0x000fc60000000f00 */
[----:B------:R-:W-:Y:S02]  /*2010*/  IMAD.X R13, RZ, RZ, RZ, P1 ;  /* 0x000000ffff0d7224 */ /* 0x000fe400008e06ff */
[----:B------:R-:W-:-:S04]  /*2020*/  IMAD.WIDE.U32 R20, R33, UR12, R20 ;  /* 0x0000000c21147c25 */ /* 0x000fc8000f8e0014 */
[----:B------:R-:W-:-:S04]  /*2030*/  IMAD.WIDE.U32 R12, R30, R30, R12 ;  /* 0x0000001e1e0c7225 */ /* 0x000fc800078e000c */
[----:B------:R-:W-:Y:S01]  /*2040*/  IMAD.HI.U32 R23, R25, UR15, R22 ;  /* 0x0000000f19177c27 */ /* 0x000fe2000f8e0016 */
[----:B------:R-:W-:-:S04]  /*2050*/  IADD3 R22, P0, PT, R20, R13, RZ ;  /* 0x0000000d14167210 */ /* 0x000fc80007f1e0ff */
[----:B------:R-:W-:Y:S01]  /*2060*/  IADD3 R12, P1, PT, R12, R23, RZ ;  /* 0x000000170c0c7210 */ /* 0x000fe20007f3e0ff */
[----:B------:R-:W-:Y:S01]  /*2070*/  IMAD.X R23, RZ, RZ, RZ, P0 ;  /* 0x000000ffff177224 */ /* 0x000fe200000e06ff */
[----:B------:R-:W-:-:S03]  /*2080*/  IADD3 R9, P0, PT, R9, R21, RZ ;  /* 0x0000001509097210 */ /* 0x000fc60007f1e0ff */
[----:B------:R-:W-:Y:S02]  /*2090*/  IMAD.X R13, RZ, RZ, RZ, P1 ;  /* 0x000000ffff0d7224 */ /* 0x000fe400008e06ff */
[----:B------:R-:W-:-:S04]  /*20a0*/  IMAD.WIDE.U32 R22, R32, R30, R22 ;  /* 0x0000001e20167225 */ /* 0x000fc800078e0016 */
[----:B------:R-:W-:Y:S01]  /*20b0*/  IMAD.WIDE.U32 R20, R25, UR14, R12 ;  /* 0x0000000e19147c25 */ /* 0x000fe2000f8e000c */
[----:B------:R-:W-:-:S04]  /*20c0*/  IADD3 R8, P1, PT, R23, R9, RZ ;  /* 0x0000000917087210 */ /* 0x000fc80007f3e0ff */
[----:B------:R-:W-:Y:S01]  /*20d0*/  IADD3 R12, P2, PT, R22, R21, RZ ;  /* 0x00000015160c7210 */ /* 0x000fe20007f5e0ff */
[----:B------:R-:W-:Y:S01]  /*20e0*/  IMAD.MOV.U32 R21, RZ, RZ, RZ ;  /* 0x000000ffff157224 */ /* 0x000fe200078e00ff */
[----:B------:R-:W-:-:S03]  /*20f0*/  IADD3.X R9, PT, PT, RZ, RZ, RZ, P1, !PT ;  /* 0x000000ffff097210 */ /* 0x000fc60000ffe4ff */
        /* <DEDUP_REMOVED lines=10> */
[----:B------:R-:W-:Y:S01]  /*21a0*/  IMAD.WIDE.U32 R22, R25, UR12, R22 ;  /* 0x0000000c19167c25 */ /* 0x000fe2000f8e0016 */
[----:B------:R-:W-:-:S03]  /*21b0*/  IADD3.X R25, PT, PT, RZ, RZ, RZ, P0, !PT ;  /* 0x000000ffff197210 */ /* 0x000fc600007fe4ff */
[----:B------:R-:W-:Y:S01]  /*21c0*/  IMAD.WIDE.U32 R12, R32, R30, R12 ;  /* 0x0000001e200c7225 */ /* 0x000fe200078e000c */
[----:B------:R-:W-:-:S03]  /*21d0*/  IADD3 R25, P0, PT, R9, R25, RZ ;  /* 0x0000001909197210 */ /* 0x000fc60007f1e0ff */
        /* <DEDUP_REMOVED lines=8> */
[----:B------:R-:W-:-:S03]  /*2260*/  IADD3 R8, P2, PT, R21, R25, RZ ;  /* 0x0000001915087210 */ /* 0x000fc60007f5e0ff */
[----:B------:R-:W-:Y:S02]  /*2270*/  HFMA2 R21, -RZ, RZ, 0, 0 ;  /* 0x00000000ff157431 */ /* 0x000fe400000001ff */
[----:B------:R-:W-:Y:S01]  /*2280*/  IMAD.MOV.U32 R25, RZ, RZ, RZ ;  /* 0x000000ffff197224 */ /* 0x000fe200078e00ff */
[----:B------:R-:W-:Y:S01]  /*2290*/  IADD3 R12, P3, PT, R20, R23, RZ ;  /* 0x00000017140c7210 */ /* 0x000fe20007f7e0ff */
[----:B------:R-:W-:Y:S01]  /*22a0*/  IMAD.MOV.U32 R20, RZ, RZ, R22 ;  /* 0x000000ffff147224 */ /* 0x000fe200078e0016 */
[----:B------:R-:W-:-:S03]  /*22b0*/  IADD3.X R9, PT, PT, RZ, RZ, RZ, P2, !PT ;  /* 0x000000ffff097210 */ /* 0x000fc600017fe4ff */
[----:B------:R-:W-:Y:S02]  /*22c0*/  IMAD.X R13, RZ, RZ, RZ, P3 ;  /* 0x000000ffff0d7224 */ /* 0x000fe400018e06ff */
[----:B------:R-:W-:-:S04]  /*22d0*/  IMAD.WIDE.U32 R8, R27, R32, R8 ;  /* 0x000000201b087225 */ /* 0x000fc800078e0008 */
[----:B------:R-:W-:-:S04]  /*22e0*/  IMAD.WIDE.U32 R12, R33, UR13, R12 ;  /* 0x0000000d210c7c25 */ /* 0x000fc8000f8e000c */
[----:B------:R-:W-:Y:S01]  /*22f0*/  IMAD.WIDE.U32 R20, R27, R31, R20 ;  /* 0x0000001f1b147225 */ /* 0x000fe200078e0014 */
[----:B------:R-:W-:Y:S02]  /*2300*/  IADD3 R22, P2, PT, R8, R13, RZ ;  /* 0x0000000d08167210 */ /* 0x000fe40007f5e0ff */
[----:B------:R-:W-:Y:S02]  /*2310*/  IADD3.X R31, PT, PT, RZ, RZ, RZ, P1, !PT ;  /* 0x000000ffff1f7210 */ /* 0x000fe40000ffe4ff */
[----:B------:R-:W-:Y:S01]  /*2320*/  IADD3 R12, P3, PT, R12, R21, RZ ;  /* 0x000000150c0c7210 */ /* 0x000fe20007f7e0ff */
[----:B------:R-:W-:Y:S01]  /*2330*/  IMAD.X R23, RZ, RZ, RZ, P2 ;  /* 0x000000ffff177224 */ /* 0x000fe200010e06ff */
[----:B------:R-:W-:Y:S01]  /*2340*/  MOV R24, R20 ;  /* 0x0000001400187202 */ /* 0x000fe20000000f00 */
[----:B------:R-:W-:Y:S02]  /*2350*/  IMAD R21, R20, UR16, RZ ;  /* 0x0000001014157c24 */ /* 0x000fe4000f8e02ff */
[----:B------:R-:W-:-:S02]  /*2360*/  IMAD.X R13, RZ, RZ, RZ, P3 ;  /* 0x000000ffff0d7224 */ /* 0x000fc400018e06ff */
[----:B------:R-:W-:-:S04]  /*2370*/  IMAD.WIDE.U32 R22, R33, UR12, R22 ;  /* 0x0000000c21167c25 */ /* 0x000fc8000f8e0016 */
[----:B------:R-:W-:-:S04]  /*2380*/  IMAD.WIDE.U32 R12, R27, R30, R12 ;  /* 0x0000001e1b0c7225 */ /* 0x000fc800078e000c */
[----:B------:R-:W-:Y:S01]  /*2390*/  IMAD.HI.U32 R25, R21, UR15, R24 ;  /* 0x0000000f15197c27 */ /* 0x000fe2000f8e0018 */
[----:B------:R-:W-:-:S03]  /*23a0*/  IADD3 R8, P2, PT, R22, R13, RZ ;  /* 0x0000000d16087210 */ /* 0x000fc60007f5e0ff */
[----:B------:R-:W-:Y:S01]  /*23b0*/  IMAD.X R20, RZ, RZ, RZ, P0 ;  /* 0x000000ffff147224 */ /* 0x000fe200000e06ff */
[----:B------:R-:W-:-:S04]  /*23c0*/  IADD3 R12, P3, PT, R12, R25, RZ ;  /* 0x000000190c0c7210 */ /* 0x000fc80007f7e0ff */
[----:B------:R-:W-:Y:S01]  /*23d0*/  IADD3 R25, P0, P1, R9, R31, R20 ;  /* 0x0000001f09197210 */ /* 0x000fe2000791e014 */
[----:B------:R-:W-:Y:S02]  /*23e0*/  IMAD.X R9, RZ, RZ, RZ, P2 ;  /* 0x000000ffff097224 */ /* 0x000fe400010e06ff */
[----:B------:R-:W-:Y:S01]  /*23f0*/  IMAD.X R13, RZ, RZ, RZ, P3 ;  /* 0x000000ffff0d7224 */ /* 0x000fe200018e06ff */
[----:B------:R-:W-:Y:S01]  /*2400*/  IADD3 R25, P2, PT, R23, R25, RZ ;  /* 0x0000001917197210 */ /* 0x000fe20007f5e0ff */
[----:B------:R-:W-:-:S04]  /*2410*/  IMAD.WIDE.U32 R22, R27, R32, R8 ;  /* 0x000000201b167225 */ /* 0x000fc800078e0008 */
[----:B------:R-:W-:Y:S01]  /*2420*/  IMAD.WIDE.U32 R8, R21, UR14, R12 ;  /* 0x0000000e15087c25 */ /* 0x000fe2000f8e000c */
[----:B------:R-:W-:-:S03]  /*2430*/  IADD3 R12, P3, PT, R23, R25, RZ ;  /* 0x00000019170c7210 */ /* 0x000fc60007f7e0ff */
[----:B------:R-:W-:Y:S01]  /*2440*/  IMAD.MOV.U32 R24, RZ, RZ, R8 ;  /* 0x000000ffff187224 */ /* 0x000fe200078e0008 */
[----:B------:R-:W-:Y:S02]  /*2450*/  IADD3 R30, P4, PT, R22, R9, RZ ;  /* 0x00000009161e7210 */ /* 0x000fe40007f9e0ff */
[----:B------:R-:W-:Y:S02]  /*2460*/  IADD3.X R13, PT, PT, RZ, RZ, RZ, P3, !PT ;  /* 0x000000ffff0d7210 */ /* 0x000fe40001ffe4ff */
[----:B------:R-:W-:Y:S01]  /*2470*/  IADD3.X R9, PT, PT, RZ, RZ, RZ, P2, !PT ;  /* 0x000000ffff097210 */ /* 0x000fe200017fe4ff */
[----:B------:R-:W-:Y:S02]  /*2480*/  IMAD.X R31, RZ, RZ, RZ, P4 ;  /* 0x000000ffff1f7224 */ /* 0x000fe400020e06ff */
[----:B------:R-:W-:-:S04]  /*2490*/  IMAD.WIDE.U32 R12, R27, R27, R12 ;  /* 0x0000001b1b0c7225 */ /* 0x000fc800078e000c */
[----:B------:R-:W-:-:S04]  /*24a0*/  IMAD.WIDE.U32 R30, R21, UR13, R30 ;  /* 0x0000000d151e7c25 */ /* 0x000fc8000f8e001e */
[----:B------:R-:W-:Y:S01]  /*24b0*/  IMAD.MOV.U32 R25, RZ, RZ, R30 ;  /* 0x000000ffff197224 */ /* 0x000fe200078e001e */
[----:B------:R-:W-:Y:S01]  /*24c0*/  IADD3 R32, P3, PT, R12, R31, RZ ;  /* 0x0000001f0c207210 */ /* 0x000fe20007f7e0ff */
[----:B------:R-:W-:Y:S01]  /*24d0*/  IMAD.MOV.U32 R31, RZ, RZ, R8 ;  /* 0x000000ffff1f7224 */ /* 0x000fe200078e0008 */
[----:B------:R-:W-:-:S03]  /*24e0*/  IADD3.X R12, PT, PT, RZ, RZ, RZ, P0, P1 ;  /* 0x000000ffff0c7210 */ /* 0x000fc600007e24ff */
[----:B------:R-:W-:Y:S01]  /*24f0*/  IMAD.X R33, RZ, RZ, RZ, P3 ;  /* 0x000000ffff217224 */ /* 0x000fe200018e06ff */
[----:B------:R-:W-:Y:S01]  /*2500*/  IADD3 R13, PT, PT, R13, R9, R12 ;  /* 0x000000090d0d7210 */ /* 0x000fe20007ffe00c */
[----:B------:R-:W-:-:S04]  /*2510*/  IMAD.WIDE.U32 R32, R21, UR12, R32 ;  /* 0x0000000c15207c25 */ /* 0x000fc8000f8e0020 */
[----:B------:R-:W-:Y:S01]  /*2520*/  IMAD.MOV.U32 R26, RZ, RZ, R32 ;  /* 0x000000ffff1a7224 */ /* 0x000fe200078e0020 */
[----:B------:R-:W-:-:S05]  /*2530*/  IADD3 R27, PT, PT, R33, R13, RZ ;  /* 0x0000000d211b7210 */ /* 0x000fca0007ffe0ff */
[----:B------:R0:W-:Y:S02]  /*2540*/  STL.128 [R28], R24 ;  /* 0x000000181c007387 */ /* 0x0001e40000100c00 */
[----:B0-----:R-:W-:Y:S01]  /*2550*/  MOV R28, R29 ;  /* 0x0000001d001c7202 */ /* 0x001fe20000000f00 */
[----:B------:R-:W-:Y:S01]  /*2560*/  IMAD.MOV.U32 R29, RZ, RZ, R14 ;  /* 0x000000ffff1d7224 */ /* 0x000fe200078e000e */
[----:B------:R-:W-:Y:S06]  /*2570*/  BRA.U UP0, `(.L_x_62) ;  /* 0xfffffff100347547 */ /* 0x000fec000b83ffff */
[----:B------:R-:W-:Y:S01]  /*2580*/  ISETP.NE.AND P0, PT, RZ, UR5, PT ;  /* 0x00000005ff007c0c */ /* 0x000fe2000bf05270 */
[----:B------:R-:W-:Y:S01]  /*2590*/  IMAD.MOV.U32 R12, RZ, RZ, R56 ;  /* 0x000000ffff0c7224 */ /* 0x000fe200078e0038 */
[-C--:B------:R-:W-:Y:S01]  /*25a0*/  MOV R13, R54.reuse ;  /* 0x00000036000d7202 */ /* 0x080fe20000000f00 */
[--C-:B------:R-:W-:Y:S01]  /*25b0*/  IMAD.MOV.U32 R14, RZ, RZ, R50.reuse ;  /* 0x000000ffff0e7224 */ /* 0x100fe200078e0032 */
[----:B------:R-:W-:Y:S01]  /*25c0*/  MOV R30, R54 ;  /* 0x00000036001e7202 */ /* 0x000fe20000000f00 */
[----:B------:R-:W-:Y:S01]  /*25d0*/  IMAD.MOV.U32 R8, RZ, RZ, 0x1 ;  /* 0x00000001ff087424 */ /* 0x000fe200078e00ff */
[----:B------:R-:W-:Y:S01]  /*25e0*/  MOV R28, R17 ;  /* 0x00000011001c7202 */ /* 0x000fe20000000f00 */
[----:B------:R-:W-:Y:S01]  /*25f0*/  IMAD.MOV.U32 R32, RZ, RZ, R50 ;  /* 0x000000ffff207224 */ /* 0x000fe200078e0032 */
[----:B------:R-:W-:Y:S01]  /*2600*/  CS2R R20, SRZ ;  /* 0x0000000000147805 */ /* 0x000fe2000001ff00 */
[----:B------:R-:W-:Y:S01]  /*2610*/  IMAD.MOV.U32 R29, RZ, RZ, R56 ;  /* 0x000000ffff1d7224 */ /* 0x000fe200078e0038 */
[----:B------:R-:W-:Y:S01]  /*2620*/  CS2R R22, SRZ ;  /* 0x0000000000167805 */ /* 0x000fe2000001ff00 */
[----:B------:R-:W-:Y:S01]  /*2630*/  IMAD.MOV.U32 R10, RZ, RZ, R0 ;  /* 0x000000ffff0a7224 */ /* 0x000fe200078e0000 */
[----:B------:R-:W-:Y:S01]  /*2640*/  UMOV UR6, 0x3 ;  /* 0x0000000300067882 */ /* 0x000fe20000000000 */
[----:B------:R-:W-:Y:S01]  /*2650*/  @P0 STL.128 [UR22], R4 ;  /* 0x00000004ff000987 */ /* 0x000fe20008100c16 */
[----:B------:R-:W-:Y:S01]  /*2660*/  IMAD.MOV.U32 R27, RZ, RZ, R15 ;  /* 0x000000ffff1b7224 */ /* 0x000fe200078e000f */
[----:B------:R-:W-:Y:S01]  /*2670*/  UMOV UR22, UR10 ;  /* 0x0000000a00167c82 */ /* 0x000fe20008000000 */
[----:B------:R-:W-:Y:S01]  /*2680*/  UMOV UR8, UR18 ;  /* 0x0000001200087c82 */ /* 0x000fe20008000000 */
[----:B------:R0:W-:Y:S01]  /*2690*/  STL.128 [R0], R12 ;  /* 0x0000000c00007387 */ /* 0x0001e20000100c00 */
[----:B------:R-:W-:-:S03]  /*26a0*/  UMOV UR5, URZ ;  /* 0x000000ff00057c82 */ /* 0x000fc60008000000 */
[----:B------:R-:W-:Y:S01]  /*26b0*/  STL.128 [UR18], RZ ;  /* 0x000000ffff007987 */ /* 0x000fe20008100c12 */
[----:B0-----:R-:W-:-:S07]  /*26c0*/  PRMT R13, R8, 0x7610, R13 ;  /* 0x00007610080d7816 */ /* 0x001fce000000000d */
.L_x_65:
        /* <DEDUP_REMOVED lines=72> */
[----:B------:R-:W-:-:S04]  /*2b50*/  IMAD.WIDE.U32 R8, R13, UR14, R8 ;  /* 0x0000000e0d087c25 */ /* 0x000fc8000f8e0008 */
        /* <DEDUP_REMOVED lines=10> */
[----:B------:R-:W-:Y:S01]  /*2c00*/  IMAD.MOV.U32 R20, RZ, RZ, R6 ;  /* 0x000000ffff147224 */ /* 0x000fe200078e0006 */
[----:B------:R-:W-:Y:S01]  /*2c10*/  IADD3 R8, P3, PT, R8, R7, RZ ;  /* 0x0000000708087210 */ /* 0x000fe20007f7e0ff */
[----:B------:R-:W-:Y:S01]  /*2c20*/  IMAD R7, R6, UR16, RZ ;  /* 0x0000001006077c24 */ /* 0x000fe2000f8e02ff */
[----:B------:R-:W-:Y:S01]  /*2c30*/  IADD3.X R25, PT, PT, RZ, RZ, RZ, P2, !PT ;  /* 0x000000ffff197210 */ /* 0x000fe200017fe4ff */
[----:B------:R-:W-:Y:S02]  /*2c40*/  IMAD.X R6, RZ, RZ, RZ, P0 ;  /* 0x000000ffff067224 */ /* 0x000fe400000e06ff */
[----:B------:R-:W-:Y:S02]  /*2c50*/  IMAD.X R9, RZ, RZ, RZ, P3 ;  /* 0x000000ffff097224 */ /* 0x000fe400018e06ff */
[----:B------:R-:W-:-:S04]  /*2c60*/  IMAD.WIDE.U32 R24, R13, UR12, R24 ;  /* 0x0000000c0d187c25 */ /* 0x000fc8000f8e0018 */
[----:B------:R-:W-:-:S04]  /*2c70*/  IMAD.WIDE.U32 R8, R21, R27, R8 ;  /* 0x0000001b15087225 */ /* 0x000fc800078e0008 */
[----:B------:R-:W-:Y:S02]  /*2c80*/  HFMA2 R21, -RZ, RZ, 0, 0 ;  /* 0x00000000ff157431 */ /* 0x000fe400000001ff */
[----:B------:R-:W-:Y:S01]  /*2c90*/  IMAD.X R13, RZ, RZ, RZ, P1 ;  /* 0x000000ffff0d7224 */ /* 0x000fe200008e06ff */
[----:B------:R-:W-:-:S04]  /*2ca0*/  IADD3 R4, P2, PT, R24, R9, RZ ;  /* 0x0000000918047210 */ /* 0x000fc80007f5e0ff */
[----:B------:R-:W-:Y:S01]  /*2cb0*/  IADD3 R13, P0, P1, R5, R13, R6 ;  /* 0x0000000d050d7210 */ /* 0x000fe2000791e006 */
[----:B------:R-:W-:Y:S01]  /*2cc0*/  IMAD.HI.U32 R21, R7, UR15, R20 ;  /* 0x0000000f07157c27 */ /* 0x000fe2000f8e0014 */
[----:B------:R-:W-:Y:S02]  /*2cd0*/  IADD3.X R5, PT, PT, RZ, RZ, RZ, P2, !PT ;  /* 0x000000ffff057210 */ /* 0x000fe400017fe4ff */
[----:B------:R-:W-:Y:S02]  /*2ce0*/  IADD3 R25, P2, PT, R25, R13, RZ ;  /* 0x0000000d19197210 */ /* 0x000fe40007f5e0ff */
[----:B------:R-:W-:Y:S01]  /*2cf0*/  IADD3 R8, P3, PT, R8, R21, RZ ;  /* 0x0000001508087210 */ /* 0x000fe20007f7e0ff */
[----:B------:R-:W-:-:S04]  /*2d00*/  IMAD.WIDE.U32 R20, R22, R27, R4 ;  /* 0x0000001b16147225 */ /* 0x000fc800078e0004 */
[----:B------:R-:W-:Y:S02]  /*2d10*/  IMAD.X R9, RZ, RZ, RZ, P3 ;  /* 0x000000ffff097224 */ /* 0x000fe400018e06ff */
[----:B------:R-:W-:Y:S01]  /*2d20*/  IMAD.WIDE.U32 R4, R7, UR14, R8 ;  /* 0x0000000e07047c25 */ /* 0x000fe2000f8e0008 */
[----:B------:R-:W-:-:S04]  /*2d30*/  IADD3 R8, P3, PT, R21, R25, RZ ;  /* 0x0000001915087210 */ /* 0x000fc80007f7e0ff */
[----:B------:R-:W-:Y:S01]  /*2d40*/  IADD3 R24, P4, PT, R20, R5, RZ ;  /* 0x0000000514187210 */ /* 0x000fe20007f9e0ff */
[----:B------:R-:W-:Y:S02]  /*2d50*/  IMAD.X R9, RZ, RZ, RZ, P3 ;  /* 0x000000ffff097224 */ /* 0x000fe400018e06ff */
[----:B------:R-:W-:Y:S01]  /*2d60*/  IMAD.X R5, RZ, RZ, RZ, P2 ;  /* 0x000000ffff057224 */ /* 0x000fe200010e06ff */
[----:B------:R-:W-:Y:S01]  /*2d70*/  IADD3.X R25, PT, PT, RZ, RZ, RZ, P4, !PT ;  /* 0x000000ffff197210 */ /* 0x000fe200027fe4ff */
[----:B------:R-:W-:-:S04]  /*2d80*/  IMAD.WIDE.U32 R20, R23, R27, R8 ;  /* 0x0000001b17147225 */ /* 0x000fc800078e0008 */
[----:B------:R-:W-:-:S05]  /*2d90*/  IMAD.WIDE.U32 R8, R7, UR13, R24 ;  /* 0x0000000d07087c25 */ /* 0x000fca000f8e0018 */
[----:B------:R-:W-:Y:S02]  /*2da0*/  IADD3 R22, P3, PT, R20, R9, RZ ;  /* 0x0000000914167210 */ /* 0x000fe40007f7e0ff */
[----:B------:R-:W-:-:S03]  /*2db0*/  IADD3.X R20, PT, PT, RZ, RZ, RZ, P0, P1 ;  /* 0x000000ffff147210 */ /* 0x000fc600007e24ff */
[----:B------:R-:W-:Y:S01]  /*2dc0*/  IMAD.X R23, RZ, RZ, RZ, P3 ;  /* 0x000000ffff177224 */ /* 0x000fe200018e06ff */
[----:B------:R-:W-:Y:S02]  /*2dd0*/  IADD3 R21, PT, PT, R21, R5, R20 ;  /* 0x0000000515157210 */ /* 0x000fe40007ffe014 */
[----:B------:R-:W-:Y:S01]  /*2de0*/  MOV R5, R8 ;  /* 0x0000000800057202 */ /* 0x000fe20000000f00 */
[----:B------:R-:W-:-:S04]  /*2df0*/  IMAD.WIDE.U32 R6, R7, UR12, R22 ;  /* 0x0000000c07067c25 */ /* 0x000fc8000f8e0016 */
[----:B------:R-:W-:-:S07]  /*2e00*/  IMAD.IADD R7, R7, 0x1, R21 ;  /* 0x0000000107077824 */ /* 0x000fce00078e0215 */
.L_x_64:
        /* <DEDUP_REMOVED lines=10> */
.L_x_63:
[----:B0-----:R-:W-:Y:S01]  /*2eb0*/  IMAD.WIDE.U32 R4, R29, R29, RZ ;  /* 0x0000001d1d047225 */ /* 0x001fe200078e00ff */
[----:B------:R-:W-:Y:S02]  /*2ec0*/  UISETP.GT.U32.AND UP0, UPT, UR6, 0x1, UPT ;  /* 0x000000010600788c */ /* 0x000fe4000bf04070 */
[----:B------:R-:W-:Y:S01]  /*2ed0*/  USHF.R.U32.HI UR7, URZ, 0x1, UR6 ;  /* 0x00000001ff077899 */ /* 0x000fe20008011606 */
[C---:B------:R-:W-:Y:S01]  /*2ee0*/  IMAD R33, R4.reuse, UR16, RZ ;  /* 0x0000001004217c24 */ /* 0x040fe2000f8e02ff */
[----:B------:R-:W-:Y:S01]  /*2ef0*/  LOP3.LUT R6, R4, 0xfffffffd, RZ, 0xc0, !PT ;  /* 0xfffffffd04067812 */ /* 0x000fe200078ec0ff */
[----:B------:R-:W-:Y:S01]  /*2f00*/  IMAD.MOV.U32 R7, RZ, RZ, RZ ;  /* 0x000000ffff077224 */ /* 0x000fe200078e00ff */
[----:B------:R-:W-:Y:S01]  /*2f10*/  MOV R4, R5 ;  /* 0x0000000500047202 */ /* 0x000fe20000000f00 */
[----:B------:R-:W-:Y:S02]  /*2f20*/  IMAD.MOV.U32 R5, RZ, RZ, RZ ;  /* 0x000000ffff057224 */ /* 0x000fe400078e00ff */
[----:B------:R-:W-:Y:S01]  /*2f30*/  IMAD.HI.U32 R7, R33, UR15, R6 ;  /* 0x0000000f21077c27 */ /* 0x000fe2000f8e0006 */
[----:B------:R-:W-:-:S03]  /*2f40*/  UMOV UR6, UR7 ;  /* 0x0000000700067c82 */ /* 0x000fc60008000000 */
[----:B------:R-:W-:-:S04]  /*2f50*/  IMAD.WIDE.U32 R4, R29, R30, R4 ;  /* 0x0000001e1d047225 */ /* 0x000fc800078e0004 */
[----:B------:R-:W-:Y:S01]  /*2f60*/  IMAD.MOV.U32 R25, RZ, RZ, RZ ;  /* 0x000000ffff197224 */ /* 0x000fe200078e00ff */
[----:B------:R-:W-:Y:S01]  /*2f70*/  IADD3 R8, P0, PT, R4, R7, RZ ;  /* 0x0000000704087210 */ /* 0x000fe20007f1e0ff */
[----:B------:R-:W-:Y:S02]  /*2f80*/  IMAD.MOV.U32 R4, RZ, RZ, R5 ;  /* 0x000000ffff047224 */ /* 0x000fe400078e0005 */
[----:B------:R-:W-:Y:S01]  /*2f90*/  IMAD.MOV.U32 R5, RZ, RZ, RZ ;  /* 0x000000ffff057224 */ /* 0x000fe200078e00ff */
[----:B------:R-:W-:Y:S01]  /*2fa0*/  IADD3.X R9, PT, PT, RZ, RZ, RZ, P0, !PT ;  /* 0x000000ffff097210 */ /* 0x000fe200007fe4ff */
[----:B------:R-:W-:-:S04]  /*2fb0*/  IMAD.WIDE.U32 R4, R29, R32, R4 ;  /* 0x000000201d047225 */ /* 0x000fc800078e0004 */
[----:B------:R-:W-:-:S05]  /*2fc0*/  IMAD.WIDE.U32 R8, R33, UR14, R8 ;  /* 0x0000000e21087c25 */ /* 0x000fca000f8e0008 */
[----:B------:R-:W-:Y:S01]  /*2fd0*/  IADD3 R6, P0, PT, R4, R9, RZ ;  /* 0x0000000904067210 */ /* 0x000fe20007f1e0ff */
[----:B------:R-:W-:Y:S01]  /*2fe0*/  IMAD.MOV.U32 R4, RZ, RZ, R5 ;  /* 0x000000ffff047224 */ /* 0x000fe200078e0005 */
[----:B------:R-:W-:Y:S01]  /*2ff0*/  MOV R24, R8 ;  /* 0x0000000800187202 */ /* 0x000fe20000000f00 */
        /* <DEDUP_REMOVED lines=14> */
[----:B------:R-:W-:-:S04]  /*30e0*/  IADD3 R24, P0, PT, R8, R7, RZ ;  /* 0x0000000708187210 */ /* 0x000fc80007f1e0ff */
[----:B------:R-:W-:Y:S01]  /*30f0*/  IADD3 R6, P1, PT, R6, R25, RZ ;  /* 0x0000001906067210 */ /* 0x000fe20007f3e0ff */
[----:B------:R-:W-:Y:S01]  /*3100*/  IMAD.X R25, RZ, RZ, RZ, P0 ;  /* 0x000000ffff197224 */ /* 0x000fe200000e06ff */
[----:B------:R-:W-:Y:S02]  /*3110*/  IADD3 R5, P0, PT, R5, R9, RZ ;  /* 0x0000000905057210 */ /* 0x000fe40007f1e0ff */
[----:B------:R-:W-:Y:S01]  /*3120*/  IADD3.X R7, PT, PT, RZ, RZ, RZ, P1, !PT ;  /* 0x000000ffff077210 */ /* 0x000fe20000ffe4ff */
[----:B------:R-:W-:-:S04]  /*3130*/  IMAD.WIDE.U32 R24, R32, R30, R24 ;  /* 0x0000001e20187225 */ /* 0x000fc800078e0018 */
[----:B------:R-:W-:Y:S01]  /*3140*/  IMAD.WIDE.U32 R8, R31, UR14, R6 ;  /* 0x0000000e1f087c25 */ /* 0x000fe2000f8e0006 */
[----:B------:R-:W-:-:S04]  /*3150*/  IADD3 R4, P1, PT, R25, R5, RZ ;  /* 0x0000000519047210 */ /* 0x000fc80007f3e0ff */
[----:B------:R-:W-:Y:S01]  /*3160*/  IADD3 R6, P2, PT, R24, R9, RZ ;  /* 0x0000000918067210 */ /* 0x000fe20007f5e0ff */
[----:B------:R-:W-:Y:S02]  /*3170*/  HFMA2 R9, -RZ, RZ, 0, 0 ;  /* 0x00000000ff097431 */ /* 0x000fe400000001ff */
[----:B------:R-:W-:Y:S02]  /*3180*/  IMAD.X R5, RZ, RZ, RZ, P1 ;  /* 0x000000ffff057224 */ /* 0x000fe400008e06ff */
        /* <DEDUP_REMOVED lines=20> */
[----:B------:R-:W-:-:S04]  /*32d0*/  IMAD.WIDE.U32 R8, R32, R32, R4 ;  /* 0x0000002020087225 */ /* 0x000fc800078e0004 */
[----:B------:R-:W-:Y:S01]  /*32e0*/  IMAD.WIDE.U32 R24, R33, UR14, R6 ;  /* 0x0000000e21187c25 */ /* 0x000fe2000f8e0006 */
[----:B------:R-:W-:-:S03]  /*32f0*/  IADD3 R4, P2, PT, R9, R31, RZ ;  /* 0x0000001f09047210 */ /* 0x000fc60007f5e0ff */
[----:B------:R-:W-:Y:S01]  /*3300*/  IMAD.MOV.U32 R9, RZ, RZ, RZ ;  /* 0x000000ffff097224 */ /* 0x000fe200078e00ff */
[----:B------:R-:W-:Y:S01]  /*3310*/  IADD3 R6, P3, PT, R8, R25, RZ ;  /* 0x0000001908067210 */ /* 0x000fe20007f7e0ff */
[----:B------:R-:W-:Y:S01]  /*3320*/  IMAD.X R5, RZ, RZ, RZ, P2 ;  /* 0x000000ffff057224 */ /* 0x000fe200010e06ff */
        /* <DEDUP_REMOVED lines=10> */
[----:B------:R-:W-:-:S03]  /*33d0*/  IADD3.X R7, PT, PT, RZ, RZ, RZ, P3, !PT ;  /* 0x000000ffff077210 */ /* 0x000fc60001ffe4ff */
[----:B------:R-:W-:Y:S02]  /*33e0*/  IMAD.X R25, RZ, RZ, RZ, P2 ;  /* 0x000000ffff197224 */ /* 0x000fe400010e06ff */
[----:B------:R-:W-:-:S04]  /*33f0*/  IMAD.WIDE.U32 R6, R27, R30, R6 ;  /* 0x0000001e1b067225 */ /* 0x000fc800078e0006 */
[----:B------:R-:W-:Y:S01]  /*3400*/  IMAD.MOV.U32 R30, RZ, RZ, R8 ;  /* 0x000000ffff1e7224 */ /* 0x000fe200078e0008 */
[----:B------:R-:W-:Y:S01]  /*3410*/  IADD3.X R8, PT, PT, RZ, RZ, RZ, P0, !PT ;  /* 0x000000ffff087210 */ /* 0x000fe200007fe4ff */
[----:B------:R-:W-:-:S03]  /*3420*/  IMAD.WIDE.U32 R24, R33, UR12, R24 ;  /* 0x0000000c21187c25 */ /* 0x000fc6000f8e0018 */
[----:B------:R-:W-:Y:S01]  /*3430*/  IADD3 R29, P0, P1, R5, R29, R8 ;  /* 0x0000001d051d7210 */ /* 0x000fe2000791e008 */
        /* <DEDUP_REMOVED lines=10> */
[----:B------:R-:W-:Y:S01]  /*34e0*/  IMAD.X R7, RZ, RZ, RZ, P3 ;  /* 0x000000ffff077224 */ /* 0x000fe200018e06ff */
[----:B------:R-:W-:Y:S01]  /*34f0*/  MOV R29, R4 ;  /* 0x00000004001d7202 */ /* 0x000fe20000000f00 */
[----:B------:R-:W-:Y:S02]  /*3500*/  IMAD.X R5, RZ, RZ, RZ, P2 ;  /* 0x000000ffff057224 */ /* 0x000fe400010e06ff */
[----:B------:R-:W-:Y:S02]  /*3510*/  IMAD.X R31, RZ, RZ, RZ, P4 ;  /* 0x000000ffff1f7224 */ /* 0x000fe400020e06ff */
[----:B------:R-:W-:-:S04]  /*3520*/  IMAD.WIDE.U32 R6, R27, R27, R6 ;  /* 0x0000001b1b067225 */ /* 0x000fc800078e0006 */
[----:B------:R-:W-:-:S04]  /*3530*/  IMAD.WIDE.U32 R30, R9, UR13, R30 ;  /* 0x0000000d091e7c25 */ /* 0x000fc8000f8e001e */
[----:B------:R-:W-:Y:S01]  /*3540*/  IMAD.MOV.U32 R24, RZ, RZ, R4 ;  /* 0x000000ffff187224 */ /* 0x000fe200078e0004 */
[----:B------:R-:W-:Y:S02]  /*3550*/  IADD3 R32, P3, PT, R6, R31, RZ ;  /* 0x0000001f06207210 */ /* 0x000fe40007f7e0ff */
[----:B------:R-:W-:Y:S02]  /*3560*/  IADD3.X R6, PT, PT, RZ, RZ, RZ, P0, P1 ;  /* 0x000000ffff067210 */ /* 0x000fe400007e24ff */
[----:B------:R-:W-:Y:S02]  /*3570*/  IADD3.X R33, PT, PT, RZ, RZ, RZ, P3, !PT ;  /* 0x000000ffff217210 */ /* 0x000fe40001ffe4ff */
[----:B------:R-:W-:Y:S02]  /*3580*/  IADD3 R7, PT, PT, R7, R5, R6 ;  /* 0x0000000507077210 */ /* 0x000fe40007ffe006 */
[----:B------:R-:W-:Y:S01]  /*3590*/  MOV R25, R30 ;  /* 0x0000001e00197202 */ /* 0x000fe20000000f00 */
[----:B------:R-:W-:-:S04]  /*35a0*/  IMAD.WIDE.U32 R32, R9, UR12, R32 ;  /* 0x0000000c09207c25 */ /* 0x000fc8000f8e0020 */
[----:B------:R-:W-:Y:S02]  /*35b0*/  IMAD.IADD R27, R33, 0x1, R7 ;  /* 0x00000001211b7824 */ /* 0x000fe400078e0207 */
[----:B------:R-:W-:-:S05]  /*35c0*/  IMAD.MOV.U32 R26, RZ, RZ, R32 ;  /* 0x000000ffff1a7224 */ /* 0x000fca00078e0020 */
[----:B------:R0:W-:Y:S02]  /*35d0*/  STL.128 [R28], R24 ;  /* 0x000000181c007387 */ /* 0x0001e40000100c00 */
[----:B0-----:R-:W-:Y:S02]  /*35e0*/  IMAD.MOV.U32 R28, RZ, RZ, R10 ;  /* 0x000000ffff1c7224 */ /* 0x001fe400078e000a */
[----:B------:R-:W-:Y:S01]  /*35f0*/  IMAD.MOV.U32 R10, RZ, RZ, R12 ;  /* 0x000000ffff0a7224 */ /* 0x000fe200078e000c */
[----:B------:R-:W-:Y:S06]  /*3600*/  BRA.U UP0, `(.L_x_65) ;  /* 0xfffffff100307547 */ /* 0x000fec000b83ffff */
[----:B------:R-:W-:-:S13]  /*3610*/  ISETP.NE.AND P0, PT, RZ, UR5, PT ;  /* 0x00000005ff007c0c */ /* 0x000fda000bf05270 */
[----:B------:R0:W-:Y:S04]  /*3620*/  @P0 STL.128 [UR22], R20 ;  /* 0x00000014ff000987 */ /* 0x0001e80008100c16 */
[----:B------:R-:W2:Y:S01]  /*3630*/  LDL.128 R4, [UR19] ;  /* 0x00000013ff047983 */ /* 0x000ea20008100c00 */
[----:B------:R-:W-:Y:S01]  /*3640*/  SHF.L.U32 R9, R19, 0x6, RZ ;  /* 0x0000000613097819 */ /* 0x000fe200000006ff */
[----:B------:R-:W-:Y:S01]  /*3650*/  UMOV UR5, URZ ;  /* 0x000000ff00057c82 */ /* 0x000fe20008000000 */
[----:B------:R-:W-:Y:S01]  /*3660*/  SHF.R.U32.HI R8, RZ, 0x1e, R19 ;  /* 0x0000001eff087819 */ /* 0x000fe20000011613 */
[----:B------:R-:W-:Y:S01]  /*3670*/  IMAD.MOV.U32 R27, RZ, RZ, RZ ;  /* 0x000000ffff1b7224 */ /* 0x000fe200078e00ff */
[----:B------:R-:W-:Y:S01]  /*3680*/  MOV R25, RZ ;  /* 0x000000ff00197202 */ /* 0x000fe20000000f00 */
[----:B------:R-:W-:Y:S01]  /*3690*/  IMAD.WIDE.U32 R12, R43, R9, RZ ;  /* 0x000000092b0c7225 */ /* 0x000fe200078e00ff */
[----:B------:R-:W1:Y:S01]  /*36a0*/  LDC.64 R52, c[0x0][0x3a0] ;  /* 0x0000e800ff347b82 */ /* 0x000e620000000a00 */
[----:B------:R-:W-:-:S02]  /*36b0*/  UMOV UR6, URZ ;  /* 0x000000ff00067c82 */ /* 0x000fc40008000000 */
[----:B------:R-:W-:Y:S01]  /*36c0*/  VIADD R24, R13, UR5 ;  /* 0x000000050d187c36 */ /* 0x000fe20008000000 */
[C---:B------:R-:W-:Y:S01]  /*36d0*/  LOP3.LUT R26, R12.reuse, 0xffffffc0, RZ, 0xc0, !PT ;  /* 0xffffffc00c1a7812 */ /* 0x040fe200078ec0ff */
[----:B------:R-:W-:Y:S02]  /*36e0*/  IMAD R29, R12, UR16, RZ ;  /* 0x000000100c1d7c24 */ /* 0x000fe4000f8e02ff */
[----:B0-----:R-:W-:-:S04]  /*36f0*/  IMAD.WIDE.U32 R20, R8, R43, R24 ;  /* 0x0000002b08147225 */ /* 0x001fc800078e0018 */
[----:B------:R-:W-:-:S04]  /*3700*/  IMAD.HI.U32 R13, R29, UR15, R26 ;  /* 0x0000000f1d0d7c27 */ /* 0x000fc8000f8e001a */
[----:B------:R-:W-:Y:S01]  /*3710*/  VIADD R21, R21, UR5 ;  /* 0x0000000515157c36 */ /* 0x000fe20008000000 */
[----:B------:R-:W-:Y:S01]  /*3720*/  IADD3 R12, P0, PT, R13, R20, RZ ;  /* 0x000000140d0c7210 */ /* 0x000fe20007f1e0ff */
[----:B------:R-:W-:-:S04]  /*3730*/  IMAD.MOV.U32 R23, RZ, RZ, RZ ;  /* 0x000000ffff177224 */ /* 0x000fc800078e00ff */
[----:B------:R-:W-:Y:S01]  /*3740*/  IMAD.X R13, RZ, RZ, RZ, P0 ;  /* 0x000000ffff0d7224 */ /* 0x000fe200000e06ff */
[----:B-1----:R-:W3:Y:S01]  /*3750*/  LDG.E R19, desc[UR20][R52.64] ;  /* 0x0000001434137981 */ /* 0x002ee2000c1e1900 */
[----:B------:R-:W-:-:S04]  /*3760*/  IMAD.WIDE.U32 R12, R29, UR14, R12 ;  /* 0x0000000e1d0c7c25 */ /* 0x000fc8000f8e000c */
[----:B------:R-:W-:Y:S01]  /*3770*/  IMAD.MOV.U32 R22, RZ, RZ, R12 ;  /* 0x000000ffff167224 */ /* 0x000fe200078e000c */
[----:B------:R-:W-:-:S03]  /*3780*/  IADD3 R20, P0, PT, R13, R21, RZ ;  /* 0x000000150d147210 */ /* 0x000fc60007f1e0ff */
[----:B------:R-:W-:Y:S01]  /*3790*/  IMAD.WIDE.U32 R22, R42, R9, R22 ;  /* 0x000000092a167225 */ /* 0x000fe200078e0016 */
[----:B------:R-:W-:-:S03]  /*37a0*/  IADD3.X R21, PT, PT, RZ, RZ, RZ, P0, !PT ;  /* 0x000000ffff157210 */ /* 0x000fc600007fe4ff */
[----:B------:R-:W-:Y:S02]  /*37b0*/  IMAD R10, R22, UR16, RZ ;  /* 0x00000010160a7c24 */ /* 0x000fe4000f8e02ff */
[----:B------:R-:W-:Y:S01]  /*37c0*/  IMAD.WIDE.U32 R12, R29, UR13, R20 ;  /* 0x0000000d1d0c7c25 */ /* 0x000fe2000f8e0014 */
[----:B------:R-:W-:-:S03]  /*37d0*/  IADD3 R21, PT, PT, R23, UR6, RZ ;  /* 0x0000000617157c10 */ /* 0x000fc6000fffe0ff */
[----:B------:R-:W-:Y:S01]  /*37e0*/  IMAD.MOV.U32 R23, RZ, RZ, RZ ;  /* 0x000000ffff177224 */ /* 0x000fe200078e00ff */
[----:B------:R-:W-:Y:S01]  /*37f0*/  IADD3 R20, P0, PT, R12, R21, RZ ;  /* 0x000000150c147210 */ /* 0x000fe20007f1e0ff */
[----:B------:R-:W-:-:S04]  /*3800*/  IMAD.HI.U32 R23, R10, UR15, R22 ;  /* 0x0000000f0a177c27 */ /* 0x000fc8000f8e0016 */
[----:B------:R-:W-:Y:S02]  /*3810*/  IMAD.X R21, RZ, RZ, RZ, P0 ;  /* 0x000000ffff157224 */ /* 0x000fe400000e06ff */
[----:B------:R-:W-:-:S04]  /*3820*/  IMAD.WIDE.U32 R20, R8, R42, R20 ;  /* 0x0000002a08147225 */ /* 0x000fc800078e0014 */
[----:B------:R-:W-:Y:S01]  /*3830*/  IMAD.MOV.U32 R12, RZ, RZ, R13 ;  /* 0x000000ffff0c7224 */ /* 0x000fe200078e000d */
[----:B------:R-:W-:Y:S01]  /*3840*/  IADD3 R22, P0, PT, R23, R20, RZ ;  /* 0x0000001417167210 */ /* 0x000fe20007f1e0ff */
[----:B------:R-:W-:Y:S01]  /*3850*/  IMAD.MOV.U32 R13, RZ, RZ, RZ ;  /* 0x000000ffff0d7224 */ /* 0x000fe200078e00ff */
[----:B------:R-:W-:Y:S02]  /*3860*/  IADD3 R25, PT, PT, R21, UR5, RZ ;  /* 0x0000000515197c10 */ /* 0x000fe4000fffe0ff */
[----:B------:R-:W-:Y:S01]  /*3870*/  IADD3.X R23, PT, PT, RZ, RZ, RZ, P0, !PT ;  /* 0x000000ffff177210 */ /* 0x000fe200007fe4ff */
[----:B------:R-:W-:-:S04]  /*3880*/  IMAD.WIDE.U32 R12, R29, UR12, R12 ;  /* 0x0000000c1d0c7c25 */ /* 0x000fc8000f8e000c */
[----:B------:R-:W-:Y:S01]  /*3890*/  IMAD.WIDE.U32 R20, R10, UR14, R22 ;  /* 0x0000000e0a147c25 */ /* 0x000fe2000f8e0016 */
[----:B------:R-:W-:Y:S02]  /*38a0*/  IADD3 R23, P0, PT, R12, R25, RZ ;  /* 0x000000190c177210 */ /* 0x000fe40007f1e0ff */
[----:B------:R-:W-:Y:S02]  /*38b0*/  MOV R25, RZ ;  /* 0x000000ff00197202 */ /* 0x000fe40000000f00 */
[----:B------:R-:W-:Y:S01]  /*38c0*/  IADD3 R22, P1, PT, R21, R23, RZ ;  /* 0x0000001715167210 */ /* 0x000fe20007f3e0ff */
[----:B------:R-:W-:-:S04]  /*38d0*/  IMAD.MOV.U32 R24, RZ, RZ, R20 ;  /* 0x000000ffff187224 */ /* 0x000fc800078e0014 */
[----:B------:R-:W-:Y:S02]  /*38e0*/  IMAD.X R23, RZ, RZ, RZ, P1 ;  /* 0x000000ffff177224 */ /* 0x000fe400008e06ff */
[----:B------:R-:W-:-:S04]  /*38f0*/  IMAD.WIDE.U32 R24, R41, R9, R24 ;  /* 0x0000000929187225 */ /* 0x000fc800078e0018 */
[----:B------:R-:W-:-:S04]  /*3900*/  IMAD.WIDE.U32 R20, R10, UR13, R22 ;  /* 0x0000000d0a147c25 */ /* 0x000fc8000f8e0016 */
[----:B------:R-:W-:Y:S02]  /*3910*/  VIADD R23, R25, UR6 ;  /* 0x0000000619177c36 */ /* 0x000fe40008000000 */
[----:B------:R-:W-:-:S03]  /*3920*/  IMAD.X R25, RZ, RZ, RZ, P0 ;  /* 0x000000ffff197224 */ /* 0x000fc600000e06ff */
[----:B------:R-:W-:Y:S01]  /*3930*/  IADD3 R22, P1, PT, R20, R23, RZ ;  /* 0x0000001714167210 */ /* 0x000fe20007f3e0ff */
[----:B------:R-:W-:Y:S01]  /*3940*/  IMAD R12, R24, UR16, RZ ;  /* 0x00000010180c7c24 */ /* 0x000fe2000f8e02ff */
[----:B------:R-:W-:Y:S01]  /*3950*/  IADD3 R13, P0, PT, R13, R25, RZ ;  /* 0x000000190d0d7210 */ /* 0x000fe20007f1e0ff */
[----:B------:R-:W-:Y:S01]  /*3960*/  IMAD.MOV.U32 R25, RZ, RZ, RZ ;  /* 0x000000ffff197224 */ /* 0x000fe200078e00ff */
[----:B------:R-:W-:Y:S01]  /*3970*/  IADD3.X R23, PT, PT, RZ, RZ, RZ, P1, !PT ;  /* 0x000000ffff177210 */ /* 0x000fe20000ffe4ff */
[----:B------:R-:W4:Y:S01]  /*3980*/  LDG.E R20, desc[UR20][R52.64+0x4] ;  /* 0x0000041434147981 */ /* 0x000f22000c1e1900 */
[----:B------:R-:W-:Y:S01]  /*3990*/  IMAD.HI.U32 R29, R12, UR15, R24 ;  /* 0x0000000f0c1d7c27 */ /* 0x000fe2000f8e0018 */
[----:B------:R-:W-:-:S03]  /*39a0*/  IADD3 R24, P1, PT, R21, R13, RZ ;  /* 0x0000000d15187210 */ /* 0x000fc60007f3e0ff */
[----:B------:R-:W-:-:S04]  /*39b0*/  IMAD.WIDE.U32 R26, R8, R41, R22 ;  /* 0x00000029081a7225 */ /* 0x000fc800078e0016 */
[----:B------:R-:W-:Y:S01]  /*39c0*/  IMAD.X R25, RZ, RZ, RZ, P1 ;  /* 0x000000ffff197224 */ /* 0x000fe200008e06ff */
[----:B------:R-:W-:Y:S01]  /*39d0*/  IADD3 R28, P1, PT, R29, R26, RZ ;  /* 0x0000001a1d1c7210 */ /* 0x000fe20007f3e0ff */
[----:B------:R-:W-:Y:S02]  /*39e0*/  VIADD R27, R27, UR5 ;  /* 0x000000051b1b7c36 */ /* 0x000fe40008000000 */
[----:B------:R-:W-:Y:S01]  /*39f0*/  IMAD.WIDE.U32 R22, R10, UR12, R24 ;  /* 0x0000000c0a167c25 */ /* 0x000fe2000f8e0018 */
[----:B------:R-:W-:Y:S02]  /*3a00*/  IADD3.X R29, PT, PT, RZ, RZ, RZ, P1, !PT ;  /* 0x000000ffff1d7210 */ /* 0x000fe40000ffe4ff */
[----:B------:R-:W-:Y:S01]  /*3a10*/  IADD3 R27, P1, PT, R22, R27, RZ ;  /* 0x0000001b161b7210 */ /* 0x000fe20007f3e0ff */
[----:B------:R-:W-:-:S04]  /*3a20*/  IMAD.WIDE.U32 R24, R12, UR14, R28 ;  /* 0x0000000e0c187c25 */ /* 0x000fc8000f8e001c */
[----:B------:R-:W-:Y:S01]  /*3a30*/  IMAD.MOV.U32 R29, RZ, RZ, RZ ;  /* 0x000000ffff1d7224 */ /* 0x000fe200078e00ff */
[----:B------:R-:W-:Y:S02]  /*3a40*/  IADD3 R26, P2, PT, R25, R27, RZ ;  /* 0x0000001b191a7210 */ /* 0x000fe40007f5e0ff */
[----:B------:R-:W-:-:S03]  /*3a50*/  MOV R28, R24 ;  /* 0x00000018001c7202 */ /* 0x000fc60000000f00 */
[----:B------:R-:W-:Y:S02]  /*3a60*/  IMAD.X R27, RZ, RZ, RZ, P2 ;  /* 0x000000ffff1b7224 */ /* 0x000fe400010e06ff */
[----:B------:R-:W-:-:S04]  /*3a70*/  IMAD.WIDE.U32 R28, R40, R9, R28 ;  /* 0x00000009281c7225 */ /* 0x000fc800078e001c */
[----:B------:R-:W-:Y:S01]  /*3a80*/  IMAD.X R13, RZ, RZ, RZ, P0 ;  /* 0x000000ffff0d7224 */ /* 0x000fe200000e06ff */
[----:B------:R-:W-:Y:S01]  /*3a90*/  IADD3 R9, PT, PT, R29, UR6, RZ ;  /* 0x000000061d097c10 */ /* 0x000fe2000fffe0ff */
[----:B------:R-:W-:-:S03]  /*3aa0*/  IMAD.WIDE.U32 R24, R12, UR13, R26 ;  /* 0x0000000d0c187c25 */ /* 0x000fc6000f8e001a */
[----:B------:R-:W-:Y:S01]  /*3ab0*/  IADD3 R23, P0, PT, R23, R13, RZ ;  /* 0x0000000d17177210 */ /* 0x000fe20007f1e0ff */
[----:B------:R-:W-:Y:S01]  /*3ac0*/  IMAD.X R10, RZ, RZ, RZ, P1 ;  /* 0x000000ffff0a7224 */ /* 0x000fe200008e06ff */
[----:B------:R-:W-:Y:S01]  /*3ad0*/  IADD3 R22, P2, PT, R24, R9, RZ ;  /* 0x0000000918167210 */ /* 0x000fe20007f5e0ff */
[----:B------:R-:W-:Y:S01]  /*3ae0*/  IMAD R26, R28, UR16, RZ ;  /* 0x000000101c1a7c24 */ /* 0x000fe2000f8e02ff */
[----:B------:R-:W-:Y:S02]  /*3af0*/  MOV R29, RZ ;  /* 0x000000ff001d7202 */ /* 0x000fe40000000f00 */
[----:B------:R-:W-:Y:S01]  /*3b00*/  IADD3 R24, P1, PT, R10, R23, RZ ;  /* 0x000000170a187210 */ /* 0x000fe20007f3e0ff */
[----:B------:R-:W-:Y:S02]  /*3b10*/  IMAD.X R23, RZ, RZ, RZ, P2 ;  /* 0x000000ffff177224 */ /* 0x000fe400010e06ff */
[----:B------:R-:W-:Y:S01]  /*3b20*/  IMAD.HI.U32 R31, R26, UR15, R28 ;  /* 0x0000000f1a1f7c27 */ /* 0x000fe2000f8e001c */
[----:B------:R-:W-:-:S03]  /*3b30*/  IADD3 R24, P2, PT, R25, R24, RZ ;  /* 0x0000001819187210 */ /* 0x000fc60007f5e0ff */
[----:B------:R-:W-:Y:S02]  /*3b40*/  IMAD.WIDE.U32 R28, R8, R40, R22 ;  /* 0x00000028081c7225 */ /* 0x000fe400078e0016 */
[----:B------:R-:W5:Y:S02]  /*3b50*/  LDG.E R22, desc[UR20][R52.64+0x8] ;  /* 0x0000081434167981 */ /* 0x000f64000c1e1900 */
[----:B------:R-:W-:Y:S01]  /*3b60*/  IMAD.X R25, RZ, RZ, RZ, P2 ;  /* 0x000000ffff197224 */ /* 0x000fe200010e06ff */
[----:B------:R-:W-:Y:S01]  /*3b70*/  IADD3 R30, P2, PT, R31, R28, RZ ;  /* 0x0000001c1f1e7210 */ /* 0x000fe20007f5e0ff */
[----:B------:R-:W-:Y:S01]  /*3b80*/  IMAD.WIDE.U32 R8, R12, UR12, R24 ;  /* 0x0000000c0c087c25 */ /* 0x000fe2000f8e0018 */
[----:B------:R-:W-:-:S03]  /*3b90*/  IADD3 R25, PT, PT, R29, UR5, RZ ;  /* 0x000000051d197c10 */ /* 0x000fc6000fffe0ff */
[----:B------:R-:W-:Y:S01]  /*3ba0*/  IMAD.X R31, RZ, RZ, RZ, P2 ;  /* 0x000000ffff1f7224 */ /* 0x000fe200010e06ff */
[----:B------:R-:W-:Y:S01]  /*3bb0*/  IADD3 R25, P2, PT, R8, R25, RZ ;  /* 0x0000001908197210 */ /* 0x000fe20007f5e0ff */
[----:B------:R-:W-:Y:S01]  /*3bc0*/  IMAD.X R21, RZ, RZ, RZ, P0 ;  /* 0x000000ffff157224 */ /* 0x000fe200000e06ff */
[----:B------:R-:W5:Y:S01]  /*3bd0*/  LDG.E R52, desc[UR20][R52.64+0xc] ;  /* 0x00000c1434347981 */ /* 0x000f62000c1e1900 */
[----:B------:R-:W-:-:S04]  /*3be0*/  IMAD.WIDE.U32 R12, R26, UR14, R30 ;  /* 0x0000000e1a0c7c25 */ /* 0x000fc8000f8e001e */
[----:B------:R-:W-:Y:S01]  /*3bf0*/  IMAD.X R8, RZ, RZ, RZ, P1 ;  /* 0x000000ffff087224 */ /* 0x000fe200008e06ff */
[----:B------:R-:W-:-:S04]  /*3c00*/  IADD3 R24, P3, PT, R13, R25, RZ ;  /* 0x000000190d187210 */ /* 0x000fc80007f7e0ff */
[----:B------:R-:W-:Y:S01]  /*3c10*/  IADD3 R10, P0, P1, R9, R8, R21 ;  /* 0x00000008090a7210 */ /* 0x000fe2000791e015 */
[----:B------:R-:W-:Y:S01]  /*3c20*/  IMAD.X R21, RZ, RZ, RZ, P2 ;  /* 0x000000ffff157224 */ /* 0x000fe200010e06ff */
[----:B------:R-:W-:Y:S01]  /*3c30*/  IADD3.X R25, PT, PT, RZ, RZ, RZ, P3, !PT ;  /* 0x000000ffff197210 */ /* 0x000fe20001ffe4ff */
[----:B------:R-:W-:-:S03]  /*3c40*/  IMAD.MOV.U32 R9, RZ, RZ, RZ ;  /* 0x000000ffff097224 */ /* 0x000fc600078e00ff */
[----:B------:R-:W-:Y:S01]  /*3c50*/  IADD3 R21, P2, PT, R21, R10, RZ ;  /* 0x0000000a15157210 */ /* 0x000fe20007f5e0ff */
[----:B------:R-:W-:Y:S01]  /*3c60*/  IMAD.WIDE.U32 R24, R26, UR13, R24 ;  /* 0x0000000d1a187c25 */ /* 0x000fe2000f8e0018 */
[----:B------:R-:W-:Y:S01]  /*3c70*/  IADD3.X R10, PT, PT, RZ, RZ, RZ, P0, P1 ;  /* 0x000000ffff0a7210 */ /* 0x000fe200007e24ff */
[----:B------:R-:W-:Y:S01]  /*3c80*/  UMOV UR7, URZ ;  /* 0x000000ff00077c82 */ /* 0x000fe20008000000 */
[----:B------:R-:W-:Y:S01]  /*3c90*/  UMOV UR8, URZ ;  /* 0x000000ff00087c82 */ /* 0x000fe20008000000 */
[----:B------:R-:W-:Y:S02]  /*3ca0*/  IMAD.MOV.U32 R35, RZ, RZ, RZ ;  /* 0x000000ffff237224 */ /* 0x000fe400078e00ff */
[----:B--2---:R-:W-:-:S04]  /*3cb0*/  IMAD.WIDE.U32 R28, R12, R4, RZ ;  /* 0x000000040c1c7225 */ /* 0x004fc800078e00ff */
[----:B------:R-:W-:Y:S01]  /*3cc0*/  VIADD R8, R29, UR5 ;  /* 0x000000051d087c36 */ /* 0x000fe20008000000 */
[----:B------:R-:W-:Y:S01]  /*3cd0*/  MOV R29, RZ ;  /* 0x000000ff001d7202 */ /* 0x000fe20000000f00 */
[----:B------:R-:W-:Y:S02]  /*3ce0*/  IMAD R13, R28, UR16, RZ ;  /* 0x000000101c0d7c24 */ /* 0x000fe4000f8e02ff */
[----:B------:R-:W-:-:S04]  /*3cf0*/  IMAD.WIDE.U32 R8, R24, R4, R8 ;  /* 0x0000000418087225 */ /* 0x000fc800078e0008 */
[----:B------:R-:W-:Y:S01]  /*3d00*/  IMAD.HI.U32 R31, R13, UR15, R28 ;  /* 0x0000000f0d1f7c27 */ /* 0x000fe2000f8e001c */
[----:B------:R-:W-:-:S05]  /*3d10*/  IADD3 R28, P3, PT, R25, R21, RZ ;  /* 0x00000015191c7210 */ /* 0x000fca0007f7e0ff */
[----:B------:R-:W-:Y:S01]  /*3d20*/  IMAD.X R29, RZ, RZ, RZ, P3 ;  /* 0x000000ffff1d7224 */ /* 0x000fe200018e06ff */
[----:B------:R-:W-:Y:S02]  /*3d30*/  IADD3 R30, P3, PT, R31, R8, RZ ;  /* 0x000000081f1e7210 */ /* 0x000fe40007f7e0ff */
[----:B------:R-:W-:Y:S01]  /*3d40*/  IADD3 R8, PT, PT, R9, UR6, RZ ;  /* 0x0000000609087c10 */ /* 0x000fe2000fffe0ff */
[----:B------:R-:W-:-:S04]  /*3d50*/  IMAD.WIDE.U32 R26, R26, UR12, R28 ;  /* 0x0000000c1a1a7c25 */ /* 0x000fc8000f8e001c */
[----:B------:R-:W-:Y:S02]  /*3d60*/  IMAD.X R31, RZ, RZ, RZ, P3 ;  /* 0x000000ffff1f7224 */ /* 0x000fe400018e06ff */
[----:B------:R-:W-:Y:S02]  /*3d70*/  IMAD.MOV.U32 R9, RZ, RZ, RZ ;  /* 0x000000ffff097224 */ /* 0x000fe400078e00ff */
[----:B------:R-:W-:-:S04]  /*3d80*/  IMAD.WIDE.U32 R28, R13, UR14, R30 ;  /* 0x0000000e0d1c7c25 */ /* 0x000fc8000f8e001e */
[----:B------:R-:W-:Y:S01]  /*3d90*/  IMAD.WIDE.U32 R30, R26, R4, R8 ;  /* 0x000000041a1e7225 */ /* 0x000fe200078e0008 */
[----:B------:R-:W-:Y:S02]  /*3da0*/  IADD3.X R21, PT, PT, RZ, RZ, RZ, P2, !PT ;  /* 0x000000ffff157210 */ /* 0x000fe400017fe4ff */
[----:B------:R-:W-:Y:S01]  /*3db0*/  IADD3 R8, P3, PT, R29, R30, RZ ;  /* 0x0000001e1d087210 */ /* 0x000fe20007f7e0ff */
[----:B------:R-:W-:Y:S01]  /*3dc0*/  IMAD.MOV.U32 R29, RZ, RZ, RZ ;  /* 0x000000ffff1d7224 */ /* 0x000fe200078e00ff */
[----:B------:R-:W-:-:S03]  /*3dd0*/  IADD3 R30, PT, PT, R31, UR7, RZ ;  /* 0x000000071f1e7c10 */ /* 0x000fc6000fffe0ff */
[----:B------:R-:W-:Y:S02]  /*3de0*/  IMAD.X R9, RZ, RZ, RZ, P3 ;  /* 0x000000ffff097224 */ /* 0x000fe400018e06ff */
[----:B------:R-:W-:Y:S01]  /*3df0*/  IMAD.WIDE.U32 R28, R12, R5, R28 ;  /* 0x000000050c1c7225 */ /* 0x000fe200078e001c */
[----:B------:R-:W-:-:S03]  /*3e00*/  IADD3 R10, PT, PT, R27, R21, R10 ;  /* 0x000000151b0a7210 */ /* 0x000fc60007ffe00a */
[----:B------:R-:W-:-:S04]  /*3e10*/  IMAD.WIDE.U32 R32, R13, UR13, R8 ;  /* 0x0000000d0d207c25 */ /* 0x000fc8000f8e0008 */
[----:B------:R-:W-:Y:S02]  /*3e20*/  VIADD R21, R29, UR5 ;  /* 0x000000051d157c36 */ /* 0x000fe40008000000 */
[----:B------:R-:W-:Y:S02]  /*3e30*/  IMAD.MOV.U32 R31, RZ, RZ, RZ ;  /* 0x000000ffff1f7224 */ /* 0x000fe400078e00ff */
[----:B------:R-:W-:Y:S01]  /*3e40*/  IMAD.WIDE.U32 R8, R4, R10, R30 ;  /* 0x0000000a04087225 */ /* 0x000fe200078e001e */
[----:B------:R-:W-:Y:S02]  /*3e50*/  IADD3 R30, P1, PT, R32, R21, RZ ;  /* 0x00000015201e7210 */ /* 0x000fe40007f3e0ff */
[----:B------:R-:W-:Y:S02]  /*3e60*/  IADD3 R32, P0, PT, R33, R8, RZ ;  /* 0x0000000821207210 */ /* 0x000fe40007f1e0ff */
[----:B------:R-:W-:Y:S01]  /*3e70*/  IADD3.X R31, PT, PT, RZ, RZ, RZ, P1, !PT ;  /* 0x000000ffff1f7210 */ /* 0x000fe20000ffe4ff */
[----:B------:R-:W-:-:S02]  /*3e80*/  IMAD R21, R28, UR16, RZ ;  /* 0x000000101c157c24 */ /* 0x000fc4000f8e02ff */
[----:B------:R-:W-:Y:S02]  /*3e90*/  IMAD.MOV.U32 R29, RZ, RZ, RZ ;  /* 0x000000ffff1d7224 */ /* 0x000fe400078e00ff */
[----:B------:R-:W-:Y:S02]  /*3ea0*/  IMAD.X R33, RZ, RZ, RZ, P0 ;  /* 0x000000ffff217224 */ /* 0x000fe400000e06ff */
[----:B------:R-:W-:-:S04]  /*3eb0*/  IMAD.WIDE.U32 R30, R24, R5, R30 ;  /* 0x00000005181e7225 */ /* 0x000fc800078e001e */
[----:B------:R-:W-:-:S04]  /*3ec0*/  IMAD.HI.U32 R23, R21, UR15, R28 ;  /* 0x0000000f15177c27 */ /* 0x000fc8000f8e001c */
[----:B------:R-:W-:Y:S01]  /*3ed0*/  IMAD.WIDE.U32 R28, R13, UR12, R32 ;  /* 0x0000000c0d1c7c25 */ /* 0x000fe2000f8e0020 */
[----:B------:R-:W-:-:S04]  /*3ee0*/  IADD3 R33, PT, PT, R31, UR6, RZ ;  /* 0x000000061f217c10 */ /* 0x000fc8000fffe0ff */
[----:B------:R-:W-:Y:S02]  /*3ef0*/  IADD3 R32, P0, PT, R28, R33, RZ ;  /* 0x000000211c207210 */ /* 0x000fe40007f1e0ff */
[----:B------:R-:W-:-:S03]  /*3f00*/  IADD3 R30, P1, PT, R23, R30, RZ ;  /* 0x0000001e171e7210 */ /* 0x000fc60007f3e0ff */
[----:B------:R-:W-:Y:S01]  /*3f10*/  IMAD.X R33, RZ, RZ, RZ, P0 ;  /* 0x000000ffff217224 */ /* 0x000fe200000e06ff */
[----:B------:R-:W-:Y:S01]  /*3f20*/  IADD3 R13, PT, PT, R9, UR8, RZ ;  /* 0x00000008090d7c10 */ /* 0x000fe2000fffe0ff */
[----:B------:R-:W-:Y:S02]  /*3f30*/  IMAD.X R31, RZ, RZ, RZ, P1 ;  /* 0x000000ffff1f7224 */ /* 0x000fe400008e06ff */
[----:B------:R-:W-:Y:S01]  /*3f40*/  IMAD.WIDE.U32 R8, R26, R5, R32 ;  /* 0x000000051a087225 */ /* 0x000fe200078e0020 */
[----:B------:R-:W-:-:S03]  /*3f50*/  IADD3 R14, P0, PT, R29, R13, RZ ;  /* 0x0000000d1d0e7210 */ /* 0x000fc60007f1e0ff */
[----:B------:R-:W-:-:S04]  /*3f60*/  IMAD.WIDE.U32 R30, R21, UR14, R30 ;  /* 0x0000000e151e7c25 */ /* 0x000fc8000f8e001e */
[----:B------:R-:W-:Y:S01]  /*3f70*/  VIADD R9, R9, UR7 ;  /* 0x0000000709097c36 */ /* 0x000fe20008000000 */
[----:B------:R-:W-:Y:S02]  /*3f80*/  IADD3 R28, P2, PT, R31, R8, RZ ;  /* 0x000000081f1c7210 */ /* 0x000fe40007f5e0ff */
[----:B------:R-:W-:Y:S02]  /*3f90*/  MOV R34, R30 ;  /* 0x0000001e00227202 */ /* 0x000fe40000000f00 */
[----:B------:R-:W-:Y:S01]  /*3fa0*/  IADD3 R8, P1, PT, R9, R14, RZ ;  /* 0x0000000e09087210 */ /* 0x000fe20007f3e0ff */
[----:B------:R-:W-:Y:S02]  /*3fb0*/  IMAD.X R29, RZ, RZ, RZ, P2 ;  /* 0x000000ffff1d7224 */ /* 0x000fe400010e06ff */
[----:B------:R-:W-:-:S04]  /*3fc0*/  IMAD.WIDE.U32 R34, R12, R6, R34 ;  /* 0x000000060c227225 */ /* 0x000fc800078e0022 */
[----:B------:R-:W-:Y:S01]  /*3fd0*/  IMAD.X R9, RZ, RZ, RZ, P1 ;  /* 0x000000ffff097224 */ /* 0x000fe200008e06ff */
[----:B------:R-:W-:Y:S01]  /*3fe0*/  IADD3 R31, PT, PT, R35, UR5, RZ ;  /* 0x00000005231f7c10 */ /* 0x000fe2000fffe0ff */
[----:B------:R-:W-:-:S04]  /*3ff0*/  IMAD.WIDE.U32 R28, R21, UR13, R28 ;  /* 0x0000000d151c7c25 */ /* 0x000fc8000f8e001c */
[----:B------:R-:W-:Y:S01]  /*4000*/  IMAD.WIDE.U32 R8, R5, R10, R8 ;  /* 0x0000000a05087225 */ /* 0x000fe200078e0008 */
[----:B------:R-:W-:Y:S02]  /*4010*/  IADD3 R30, P2, PT, R28, R31, RZ ;  /* 0x0000001f1c1e7210 */ /* 0x000fe40007f5e0ff */
[----:B------:R-:W-:Y:S02]  /*4020*/  IADD3 R32, P1, PT, R29, R8, RZ ;  /* 0x000000081d207210 */ /* 0x000fe40007f3e0ff */
[----:B------:R-:W0:Y:S01]  /*4030*/  LDC.64 R28, c[0x0][0x3a8] ;  /* 0x0000ea00ff1c7b82 */ /* 0x000e220000000a00 */
[----:B------:R-:W-:Y:S02]  /*4040*/  IMAD.X R31, RZ, RZ, RZ, P2 ;  /* 0x000000ffff1f7224 */ /* 0x000fe400010e06ff */
[----:B------:R-:W-:Y:S02]  /*4050*/  IMAD.X R33, RZ, RZ, RZ, P1 ;  /* 0x000000ffff217224 */ /* 0x000fe400008e06ff */
[----:B------:R-:W-:Y:S01]  /*4060*/  IMAD.WIDE.U32 R30, R24, R6, R30 ;  /* 0x00000006181e7225 */ /* 0x000fe200078e001e */
[----:B------:R-:W-:-:S03]  /*4070*/  MOV R35, RZ ;  /* 0x000000ff00237202 */ /* 0x000fc60000000f00 */
[----:B------:R-:W-:-:S04]  /*4080*/  IMAD.WIDE.U32 R32, R21, UR12, R32 ;  /* 0x0000000c15207c25 */ /* 0x000fc8000f8e0020 */
[----:B------:R-:W-:Y:S02]  /*4090*/  IMAD R13, R34, UR16, RZ ;  /* 0x00000010220d7c24 */ /* 0x000fe4000f8e02ff */
[----:B------:R-:W-:Y:S02]  /*40a0*/  VIADD R21, R31, UR6 ;  /* 0x000000061f157c36 */ /* 0x000fe40008000000 */
[----:B------:R-:W-:Y:S01]  /*40b0*/  IMAD.HI.U32 R35, R13, UR15, R34 ;  /* 0x0000000f0d237c27 */ /* 0x000fe2000f8e0022 */
[----:B------:R-:W-:Y:S02]  /*40c0*/  IADD3.X R8, PT, PT, RZ, RZ, RZ, P0, !PT ;  /* 0x000000ffff087210 */ /* 0x000fe400007fe4ff */
[----:B------:R-:W-:Y:S01]  /*40d0*/  IADD3 R34, P1, PT, R32, R21, RZ ;  /* 0x0000001520227210 */ /* 0x000fe20007f3e0ff */
[----:B------:R-:W-:Y:S01]  /*40e0*/  VIADD R9, R9, UR8 ;  /* 0x0000000809097c36 */ /* 0x000fe20008000000 */
[----:B------:R-:W-:-:S03]  /*40f0*/  IADD3 R30, P2, PT, R35, R30, RZ ;  /* 0x0000001e231e7210 */ /* 0x000fc60007f5e0ff */
[----:B------:R-:W-:Y:S01]  /*4100*/  IMAD.X R35, RZ, RZ, RZ, P1 ;  /* 0x000000ffff237224 */ /* 0x000fe200008e06ff */
[----:B------:R-:W-:Y:S02]  /*4110*/  IADD3 R9, P1, PT, R9, R8, RZ ;  /* 0x0000000809097210 */ /* 0x000fe40007f3e0ff */
[----:B0-----:R0:W2:Y:S01]  /*4120*/  LDG.E R8, desc[UR20][R28.64+0xc] ;  /* 0x00000c141c087981 */ /* 0x0010a2000c1e1900 */
[----:B------:R-:W-:Y:S02]  /*4130*/  IMAD.X R31, RZ, RZ, RZ, P2 ;  /* 0x000000ffff1f7224 */ /* 0x000fe400010e06ff */
[----:B------:R-:W-:-:S04]  /*4140*/  IMAD.WIDE.U32 R34, R26, R6, R34 ;  /* 0x000000061a227225 */ /* 0x000fc800078e0022 */
[----:B------:R-:W-:Y:S01]  /*4150*/  IMAD.WIDE.U32 R30, R13, UR14, R30 ;  /* 0x0000000e0d1e7c25 */ /* 0x000fe2000f8e001e */
[----:B------:R-:W-:Y:S02]  /*4160*/  IADD3 R33, P0, PT, R33, R9, RZ ;  /* 0x0000000921217210 */ /* 0x000fe40007f1e0ff */
[----:B------:R-:W-:Y:S02]  /*4170*/  IADD3 R32, PT, PT, R35, UR7, RZ ;  /* 0x0000000723207c10 */ /* 0x000fe4000fffe0ff */
[----:B------:R-:W-:Y:S01]  /*4180*/  IADD3 R34, P3, PT, R31, R34, RZ ;  /* 0x000000221f227210 */ /* 0x000fe20007f7e0ff */
[----:B------:R-:W-:Y:S01]  /*4190*/  IMAD.MOV.U32 R31, RZ, RZ, RZ ;  /* 0x000000ffff1f7224 */ /* 0x000fe200078e00ff */
[----:B------:R-:W-:-:S03]  /*41a0*/  IADD3 R32, P2, PT, R32, R33, RZ ;  /* 0x0000002120207210 */ /* 0x000fc60007f5e0ff */
[----:B------:R-:W-:Y:S02]  /*41b0*/  IMAD.X R35, RZ, RZ, RZ, P3 ;  /* 0x000000ffff237224 */ /* 0x000fe400018e06ff */
[----:B------:R-:W-:Y:S01]  /*41c0*/  IMAD.WIDE.U32 R30, R12, R7, R30 ;  /* 0x000000070c1e7225 */ /* 0x000fe200078e001e */
[----:B------:R-:W-:-:S03]  /*41d0*/  IADD3.X R33, PT, PT, RZ, RZ, RZ, P2, !PT ;  /* 0x000000ffff217210 */ /* 0x000fc600017fe4ff */
[----:B------:R-:W-:-:S04]  /*41e0*/  IMAD.WIDE.U32 R34, R13, UR13, R34 ;  /* 0x0000000d0d227c25 */ /* 0x000fc8000f8e0022 */
[----:B------:R-:W-:Y:S02]  /*41f0*/  VIADD R9, R31, UR5 ;  /* 0x000000051f097c36 */ /* 0x000fe40008000000 */
[----:B0-----:R-:W-:-:S03]  /*4200*/  IMAD.WIDE.U32 R28, R6, R10, R32 ;  /* 0x0000000a061c7225 */ /* 0x001fc600078e0020 */
[----:B------:R-:W-:Y:S02]  /*4210*/  IADD3 R34, P3, PT, R34, R9, RZ ;  /* 0x0000000922227210 */ /* 0x000fe40007f7e0ff */
[----:B------:R-:W-:-:S03]  /*4220*/  IADD3 R32, P2, PT, R35, R28, RZ ;  /* 0x0000001c23207210 */ /* 0x000fc60007f5e0ff */
[----:B------:R-:W-:Y:S01]  /*4230*/  IMAD.X R35, RZ, RZ, RZ, P3 ;  /* 0x000000ffff237224 */ /* 0x000fe200018e06ff */
[----:B------:R-:W-:Y:S01]  /*4240*/  IADD3.X R33, PT, PT, RZ, RZ, RZ, P2, !PT ;  /* 0x000000ffff217210 */ /* 0x000fe200017fe4ff */
[----:B------:R-:W-:Y:S02]  /*4250*/  IMAD R27, R30, UR16, RZ ;  /* 0x000000101e1b7c24 */ /* 0x000fe4000f8e02ff */
[----:B------:R-:W-:-:S04]  /*4260*/  IMAD.WIDE.U32 R24, R24, R7, R34 ;  /* 0x0000000718187225 */ /* 0x000fc800078e0022 */
[----:B------:R-:W-:Y:S02]  /*4270*/  IMAD.MOV.U32 R31, RZ, RZ, RZ ;  /* 0x000000ffff1f7224 */ /* 0x000fe400078e00ff */
[----:B------:R-:W-:-:S04]  /*4280*/  IMAD.WIDE.U32 R32, R13, UR12, R32 ;  /* 0x0000000c0d207c25 */ /* 0x000fc8000f8e0020 */
[----:B------:R-:W-:Y:S02]  /*4290*/  VIADD R13, R25, UR6 ;  /* 0x00000006190d7c36 */ /* 0x000fe40008000000 */
[----:B------:R-:W-:-:S03]  /*42a0*/  IMAD.HI.U32 R31, R27, UR15, R30 ;  /* 0x0000000f1b1f7c27 */ /* 0x000fc6000f8e001e */
[----:B------:R-:W-:Y:S02]  /*42b0*/  IADD3 R12, P2, PT, R32, R13, RZ ;  /* 0x0000000d200c7210 */ /* 0x000fe40007f5e0ff */
[----:B------:R-:W-:Y:S01]  /*42c0*/  IADD3 R24, P3, PT, R31, R24, RZ ;  /* 0x000000181f187210 */ /* 0x000fe20007f7e0ff */
[----:B------:R-:W-:Y:S01]  /*42d0*/  IMAD.X R9, RZ, RZ, RZ, P1 ;  /* 0x000000ffff097224 */ /* 0x000fe200008e06ff */
[----:B------:R-:W-:Y:S01]  /*42e0*/  IADD3.X R13, PT, PT, RZ, RZ, RZ, P2, !PT ;  /* 0x000000ffff0d7210 */ /* 0x000fe200017fe4ff */
[----:B------:R-:W-:Y:S01]  /*42f0*/  IMAD.X R14, RZ, RZ, RZ, P0 ;  /* 0x000000ffff0e7224 */ /* 0x000fe200000e06ff */
[----:B------:R-:W-:Y:S01]  /*4300*/  IADD3 R29, PT, PT, R29, UR8, RZ ;  /* 0x000000081d1d7c10 */ /* 0x000fe2000fffe0ff */
[----:B------:R-:W-:Y:S02]  /*4310*/  IMAD.X R25, RZ, RZ, RZ, P3 ;  /* 0x000000ffff197224 */ /* 0x000fe400018e06ff */
[----:B------:R-:W-:Y:S01]  /*4320*/  IMAD.WIDE.U32 R12, R26, R7, R12 ;  /* 0x000000071a0c7225 */ /* 0x000fe200078e000c */
[----:B------:R-:W-:-:S03]  /*4330*/  IADD3 R29, P0, P1, R29, R14, R9 ;  /* 0x0000000e1d1d7210 */ /* 0x000fc6000791e009 */
[----:B------:R-:W-:Y:S01]  /*4340*/  IMAD.WIDE.U32 R24, R27, UR14, R24 ;  /* 0x0000000e1b187c25 */ /* 0x000fe2000f8e0018 */
[----:B------:R-:W-:-:S03]  /*4350*/  IADD3 R29, P2, PT, R33, R29, RZ ;  /* 0x0000001d211d7210 */ /* 0x000fc60007f5e0ff */
[----:B------:R-:W-:Y:S01]  /*4360*/  VIADD R28, R13, UR7 ;  /* 0x000000070d1c7c36 */ /* 0x000fe20008000000 */
[----:B------:R-:W-:Y:S01]  /*4370*/  IADD3 R12, P4, PT, R25, R12, RZ ;  /* 0x0000000c190c7210 */ /* 0x000fe20007f9e0ff */
[----:B---3--:R-:W-:-:S03]  /*4380*/  IMAD.WIDE.U32 R30, R24, R19, RZ ;  /* 0x00000013181e7225 */ /* 0x008fc600078e00ff */
[----:B------:R-:W-:Y:S02]  /*4390*/  IADD3 R28, P3, PT, R28, R29, RZ ;  /* 0x0000001d1c1c7210 */ /* 0x000fe40007f7e0ff */
[----:B------:R-:W-:Y:S01]  /*43a0*/  IADD3.X R13, PT, PT, RZ, RZ, RZ, P4, !PT ;  /* 0x000000ffff0d7210 */ /* 0x000fe200027fe4ff */
[----:B------:R-:W-:Y:S02]  /*43b0*/  VIADD R32, R31, UR5 ;  /* 0x000000051f207c36 */ /* 0x000fe40008000000 */
[----:B------:R-:W-:Y:S01]  /*43c0*/  IMAD.X R29, RZ, RZ, RZ, P3 ;  /* 0x000000ffff1d7224 */ /* 0x000fe200018e06ff */
[----:B------:R-:W-:Y:S01]  /*43d0*/  MOV R31, RZ ;  /* 0x000000ff001f7202 */ /* 0x000fe20000000f00 */
[----:B------:R-:W-:-:S04]  /*43e0*/  IMAD.WIDE.U32 R12, R27, UR13, R12 ;  /* 0x0000000d1b0c7c25 */ /* 0x000fc8000f8e000c */
[----:B------:R-:W-:Y:S02]  /*43f0*/  IMAD R21, R30, UR16, RZ ;  /* 0x000000101e157c24 */ /* 0x000fe4000f8e02ff */
[----:B------:R-:W-:-:S04]  /*4400*/  IMAD.WIDE.U32 R28, R7, R10, R28 ;  /* 0x0000000a071c7225 */ /* 0x000fc800078e001c */
[----:B------:R-:W-:Y:S02]  /*4410*/  IMAD.MOV.U32 R33, RZ, RZ, RZ ;  /* 0x000000ffff217224 */ /* 0x000fe400078e00ff */
[----:B------:R-:W-:-:S04]  /*4420*/  IMAD.HI.U32 R35, R21, UR15, R30 ;  /* 0x0000000f15237c27 */ /* 0x000fc8000f8e001e */
[----:B------:R-:W-:Y:S01]  /*4430*/  IMAD.WIDE.U32 R30, R12, R19, R32 ;  /* 0x000000130c1e7225 */ /* 0x000fe200078e0020 */
[----:B------:R-:W-:Y:S02]  /*4440*/  IADD3 R32, P3, PT, R13, R28, RZ ;  /* 0x0000001c0d207210 */ /* 0x000fe40007f7e0ff */
[----:B------:R-:W-:-:S03]  /*4450*/  IADD3 R34, P4, PT, R35, R30, RZ ;  /* 0x0000001e23227210 */ /* 0x000fc60007f9e0ff */
[----:B------:R-:W-:Y:S01]  /*4460*/  IMAD.X R33, RZ, RZ, RZ, P3 ;  /* 0x000000ffff217224 */ /* 0x000fe200018e06ff */
[----:B------:R-:W-:Y:S01]  /*4470*/  IADD3 R30, PT, PT, R31, UR6, RZ ;  /* 0x000000061f1e7c10 */ /* 0x000fe2000fffe0ff */
[----:B------:R-:W-:Y:S02]  /*4480*/  IMAD.MOV.U32 R31, RZ, RZ, RZ ;  /* 0x000000ffff1f7224 */ /* 0x000fe400078e00ff */
[----:B------:R-:W-:-:S04]  /*4490*/  IMAD.WIDE.U32 R26, R27, UR12, R32 ;  /* 0x0000000c1b1a7c25 */ /* 0x000fc8000f8e0020 */
[----:B------:R-:W-:Y:S02]  /*44a0*/  IMAD.X R35, RZ, RZ, RZ, P4 ;  /* 0x000000ffff237224 */ /* 0x000fe400020e06ff */
[----:B------:R-:W-:-:S04]  /*44b0*/  IMAD.WIDE.U32 R30, R26, R19, R30 ;  /* 0x000000131a1e7225 */ /* 0x000fc800078e001e */
[----:B------:R-:W-:Y:S01]  /*44c0*/  IMAD.WIDE.U32 R32, R21, UR14, R34 ;  /* 0x0000000e15207c25 */ /* 0x000fe2000f8e0022 */
[----:B------:R-:W-:Y:S02]  /*44d0*/  IADD3.X R13, PT, PT, RZ, RZ, RZ, P0, P1 ;  /* 0x000000ffff0d7210 */ /* 0x000fe400007e24ff */
[----:B------:R-:W-:Y:S01]  /*44e0*/  IADD3 R9, PT, PT, R29, UR8, RZ ;  /* 0x000000081d097c10 */ /* 0x000fe2000fffe0ff */
[----:B------:R-:W-:Y:S01]  /*44f0*/  IMAD.X R10, RZ, RZ, RZ, P2 ;  /* 0x000000ffff0a7224 */ /* 0x000fe200010e06ff */
[----:B------:R-:W-:Y:S02]  /*4500*/  IADD3 R28, P0, PT, R33, R30, RZ ;  /* 0x0000001e211c7210 */ /* 0x000fe40007f1e0ff */
[----:B------:R-:W-:Y:S02]  /*4510*/  MOV R33, RZ ;  /* 0x000000ff00217202 */ /* 0x000fe40000000f00 */
[----:B------:R-:W-:Y:S01]  /*4520*/  IADD3 R9, PT, PT, R9, R10, R13 ;  /* 0x0000000a09097210 */ /* 0x000fe20007ffe00d */
[----:B------:R-:W-:-:S02]  /*4530*/  IMAD.X R29, RZ, RZ, RZ, P0 ;  /* 0x000000ffff1d7224 */ /* 0x000fc400000e06ff */
[----:B----4-:R-:W-:-:S04]  /*4540*/  IMAD.WIDE.U32 R32, R24, R20, R32 ;  /* 0x0000001418207225 */ /* 0x010fc800078e0020 */
[----:B------:R-:W-:Y:S02]  /*4550*/  VIADD R30, R31, UR7 ;  /* 0x000000071f1e7c36 */ /* 0x000fe40008000000 */
[----:B------:R-:W-:Y:S01]  /*4560*/  IMAD.IADD R27, R27, 0x1, R9 ;  /* 0x000000011b1b7824 */ /* 0x000fe200078e0209 */
[----:B------:R-:W-:Y:S01]  /*4570*/  IADD3 R9, PT, PT, R33, UR5, RZ ;  /* 0x0000000521097c10 */ /* 0x000fe2000fffe0ff */
[----:B------:R-:W-:-:S04]  /*4580*/  IMAD.WIDE.U32 R34, R21, UR13, R28 ;  /* 0x0000000d15227c25 */ /* 0x000fc8000f8e001c */
[----:B------:R-:W-:Y:S01]  /*4590*/  IMAD.MOV.U32 R31, RZ, RZ, RZ ;  /* 0x000000ffff1f7224 */ /* 0x000fe200078e00ff */
[----:B------:R-:W-:Y:S01]  /*45a0*/  IADD3 R34, P1, PT, R34, R9, RZ ;  /* 0x0000000922227210 */ /* 0x000fe20007f3e0ff */
[----:B------:R-:W-:-:S03]  /*45b0*/  IMAD.WIDE.U32 R28, R19, R27, R30 ;  /* 0x0000001b131c7225 */ /* 0x000fc600078e001e */
[----:B------:R-:W-:Y:S01]  /*45c0*/  IADD3 R30, P0, PT, R35, R28, RZ ;  /* 0x0000001c231e7210 */ /* 0x000fe20007f1e0ff */
[----:B------:R-:W-:-:S03]  /*45d0*/  IMAD.X R35, RZ, RZ, RZ, P1 ;  /* 0x000000ffff237224 */ /* 0x000fc600008e06ff */
[----:B------:R-:W-:Y:S01]  /*45e0*/  IADD3.X R31, PT, PT, RZ, RZ, RZ, P0, !PT ;  /* 0x000000ffff1f7210 */ /* 0x000fe200007fe4ff */
[----:B------:R-:W-:-:S04]  /*45f0*/  IMAD.WIDE.U32 R34, R12, R20, R34 ;  /* 0x000000140c227225 */ /* 0x000fc800078e0022 */
[----:B------:R-:W-:Y:S02]  /*4600*/  IMAD R9, R32, UR16, RZ ;  /* 0x0000001020097c24 */ /* 0x000fe4000f8e02ff */
[----:B------:R-:W-:Y:S02]  /*4610*/  IMAD.MOV.U32 R33, RZ, RZ, RZ ;  /* 0x000000ffff217224 */ /* 0x000fe400078e00ff */
[----:B------:R-:W-:-:S04]  /*4620*/  IMAD.WIDE.U32 R30, R21, UR12, R30 ;  /* 0x0000000c151e7c25 */ /* 0x000fc8000f8e001e */
[----:B------:R-:W-:Y:S02]  /*4630*/  VIADD R13, R35, UR6 ;  /* 0x00000006230d7c36 */ /* 0x000fe40008000000 */
[----:B------:R-:W-:-:S03]  /*4640*/  IMAD.HI.U32 R33, R9, UR15, R32 ;  /* 0x0000000f09217c27 */ /* 0x000fc6000f8e0020 */
[----:B------:R-:W-:Y:S02]  /*4650*/  IADD3 R32, P0, PT, R30, R13, RZ ;  /* 0x0000000d1e207210 */ /* 0x000fe40007f1e0ff */
[----:B------:R-:W-:-:S03]  /*4660*/  IADD3 R34, P1, PT, R33, R34, RZ ;  /* 0x0000002221227210 */ /* 0x000fc60007f3e0ff */
[----:B------:R-:W-:Y:S01]  /*4670*/  IMAD.X R33, RZ, RZ, RZ, P0 ;  /* 0x000000ffff217224 */ /* 0x000fe200000e06ff */
[----:B------:R-:W-:Y:S01]  /*4680*/  IADD3.X R35, PT, PT, RZ, RZ, RZ, P1, !PT ;  /* 0x000000ffff237210 */ /* 0x000fe20000ffe4ff */
[----:B------:R-:W-:Y:S02]  /*4690*/  VIADD R13, R29, UR8 ;  /* 0x000000081d0d7c36 */ /* 0x000fe40008000000 */
        /* <DEDUP_REMOVED lines=8> */
[----:B-----5:R-:W-:Y:S01]  /*4720*/  IMAD.WIDE.U32 R28, R24, R22, R28 ;  /* 0x00000016181c7225 */ /* 0x020fe200078e001c */
[----:B------:R-:W-:-:S03]  /*4730*/  IADD3.X R31, PT, PT, RZ, RZ, RZ, P1, !PT ;  /* 0x000000ffff1f7210 */ /* 0x000fc60000ffe4ff */
[----:B------:R-:W-:-:S04]  /*4740*/  IMAD.WIDE.U32 R32, R9, UR13, R32 ;  /* 0x0000000d09207c25 */ /* 0x000fc8000f8e0020 */
[----:B------:R-:W-:Y:S02]  /*4750*/  VIADD R13, R29, UR5 ;  /* 0x000000051d0d7c36 */ /* 0x000fe40008000000 */
[----:B------:R-:W-:-:S03]  /*4760*/  IMAD.WIDE.U32 R30, R20, R27, R30 ;  /* 0x0000001b141e7225 */ /* 0x000fc600078e001e */
        /* <DEDUP_REMOVED lines=11> */
[----:B------:R-:W-:Y:S02]  /*4820*/  IADD3 R30, P2, PT, R29, R32, RZ ;  /* 0x000000201d1e7210 */ /* 0x000fe40007f5e0ff */
[----:B------:R-:W-:Y:S01]  /*4830*/  IADD3 R34, PT, PT, R31, UR8, RZ ;  /* 0x000000081f227c10 */ /* 0x000fe2000fffe0ff */
[----:B------:R-:W-:Y:S01]  /*4840*/  IMAD.X R9, RZ, RZ, RZ, P0 ;  /* 0x000000ffff097224 */ /* 0x000fe200000e06ff */
[----:B------:R-:W-:Y:S01]  /*4850*/  IADD3.X R31, PT, PT, RZ, RZ, RZ, P2, !PT ;  /* 0x000000ffff1f7210 */ /* 0x000fe200017fe4ff */
[----:B------:R-:W-:-:S03]  /*4860*/  IMAD.X R29, RZ, RZ, RZ, P1 ;  /* 0x000000ffff1d7224 */ /* 0x000fc600008e06ff */
[----:B------:R-:W-:Y:S01]  /*4870*/  IADD3 R34, P1, PT, R34, R9, RZ ;  /* 0x0000000922227210 */ /* 0x000fe20007f3e0ff */
[----:B------:R-:W-:-:S04]  /*4880*/  IMAD.WIDE.U32 R28, R26, R22, R28 ;  /* 0x000000161a1c7225 */ /* 0x000fc800078e001c */
[----:B------:R-:W-:Y:S01]  /*4890*/  IMAD.WIDE.U32 R30, R13, UR14, R30 ;  /* 0x0000000e0d1e7c25 */ /* 0x000fe2000f8e001e */
[----:B------:R-:W-:-:S03]  /*48a0*/  IADD3 R34, P0, PT, R35, R34, RZ ;  /* 0x0000002223227210 */ /* 0x000fc60007f1e0ff */
[----:B------:R-:W-:Y:S01]  /*48b0*/  VIADD R29, R29, UR7 ;  /* 0x000000071d1d7c36 */ /* 0x000fe20008000000 */
[----:B------:R-:W-:Y:S01]  /*48c0*/  IADD3 R32, P3, PT, R31, R28, RZ ;  /* 0x0000001c1f207210 */ /* 0x000fe20007f7e0ff */
[----:B------:R-:W-:-:S03]  /*48d0*/  IMAD.MOV.U32 R31, RZ, RZ, RZ ;  /* 0x000000ffff1f7224 */ /* 0x000fc600078e00ff */
[----:B------:R-:W-:Y:S01]  /*48e0*/  IADD3 R28, P2, PT, R29, R34, RZ ;  /* 0x000000221d1c7210 */ /* 0x000fe20007f5e0ff */
[----:B------:R-:W-:Y:S01]  /*48f0*/  IMAD.WIDE.U32 R30, R24, R52, R30 ;  /* 0x00000034181e7225 */ /* 0x000fe200078e001e */
[----:B------:R-:W-:-:S03]  /*4900*/  IADD3.X R33, PT, PT, RZ, RZ, RZ, P3, !PT ;  /* 0x000000ffff217210 */ /* 0x000fc60001ffe4ff */
[----:B------:R-:W-:Y:S02]  /*4910*/  IMAD.X R29, RZ, RZ, RZ, P2 ;  /* 0x000000ffff1d7224 */ /* 0x000fe400010e06ff */
[----:B------:R-:W-:Y:S02]  /*4920*/  VIADD R35, R31, UR5 ;  /* 0x000000051f237c36 */ /* 0x000fe40008000000 */
[----:B------:R-:W-:-:S04]  /*4930*/  IMAD.WIDE.U32 R32, R13, UR13, R32 ;  /* 0x0000000d0d207c25 */ /* 0x000fc8000f8e0020 */
[----:B------:R-:W-:Y:S01]  /*4940*/  IMAD.WIDE.U32 R28, R22, R27, R28 ;  /* 0x0000001b161c7225 */ /* 0x000fe200078e001c */
[----:B------:R-:W-:Y:S02]  /*4950*/  IADD3 R34, P3, PT, R32, R35, RZ ;  /* 0x0000002320227210 */ /* 0x000fe40007f7e0ff */
[----:B------:R-:W-:Y:S02]  /*4960*/  IADD3 R32, P2, PT, R33, R28, RZ ;  /* 0x0000001c21207210 */ /* 0x000fe40007f5e0ff */
[----:B------:R-:W-:-:S03]  /*4970*/  IADD3.X R35, PT, PT, RZ, RZ, RZ, P3, !PT ;  /* 0x000000ffff237210 */ /* 0x000fc60001ffe4ff */
[----:B------:R-:W-:Y:S02]  /*4980*/  IMAD.X R33, RZ, RZ, RZ, P2 ;  /* 0x000000ffff217224 */ /* 0x000fe400010e06ff */
[----:B------:R-:W-:-:S04]  /*4990*/  IMAD.WIDE.U32 R34, R12, R52, R34 ;  /* 0x000000340c227225 */ /* 0x000fc800078e0022 */
[----:B------:R-:W-:Y:S01]  /*49a0*/  IMAD R38, R30, UR16, RZ ;  /* 0x000000101e267c24 */ /* 0x000fe2000f8e02ff */
[----:B------:R-:W-:Y:S01]  /*49b0*/  IADD3 R9, PT, PT, R35, UR6, RZ ;  /* 0x0000000623097c10 */ /* 0x000fe2000fffe0ff */
[----:B------:R-:W-:-:S04]  /*49c0*/  IMAD.WIDE.U32 R32, R13, UR12, R32 ;  /* 0x0000000c0d207c25 */ /* 0x000fc8000f8e0020 */
[----:B------:R-:W-:Y:S01]  /*49d0*/  IMAD.MOV.U32 R31, RZ, RZ, RZ ;  /* 0x000000ffff1f7224 */ /* 0x000fe200078e00ff */
[----:B------:R-:W-:Y:S01]  /*49e0*/  IADD3 R28, P2, PT, R32, R9, RZ ;  /* 0x00000009201c7210 */ /* 0x000fe20007f5e0ff */
[----:B------:R-:W-:-:S04]  /*49f0*/  IMAD.HI.U32 R31, R38, UR15, R30 ;  /* 0x0000000f261f7c27 */ /* 0x000fc8000f8e001e */
[----:B------:R-:W-:Y:S01]  /*4a00*/  VIADD R10, R29, UR8 ;  /* 0x000000081d0a7c36 */ /* 0x000fe20008000000 */
[----:B------:R-:W-:Y:S01]  /*4a10*/  IADD3 R36, P3, PT, R31, R34, RZ ;  /* 0x000000221f247210 */ /* 0x000fe20007f7e0ff */
[----:B------:R-:W-:Y:S01]  /*4a20*/  IMAD.X R9, RZ, RZ, RZ, P1 ;  /* 0x000000ffff097224 */ /* 0x000fe200008e06ff */
[----:B------:R-:W-:Y:S01]  /*4a30*/  IADD3.X R31, PT, PT, RZ, RZ, RZ, P0, !PT ;  /* 0x000000ffff1f7210 */ /* 0x000fe200007fe4ff */
[----:B------:R-:W-:Y:S02]  /*4a40*/  IMAD.X R29, RZ, RZ, RZ, P2 ;  /* 0x000000ffff1d7224 */ /* 0x000fe400010e06ff */
[----:B------:R-:W-:Y:S01]  /*4a50*/  IMAD.X R37, RZ, RZ, RZ, P3 ;  /* 0x000000ffff257224 */ /* 0x000fe200018e06ff */
[----:B------:R-:W-:Y:S01]  /*4a60*/  IADD3 R31, P0, P1, R10, R31, R9 ;  /* 0x0000001f0a1f7210 */ /* 0x000fe2000791e009 */
[----:B------:R-:W-:-:S03]  /*4a70*/  IMAD.WIDE.U32 R28, R26, R52, R28 ;  /* 0x000000341a1c7225 */ /* 0x000fc600078e001c */
[----:B------:R-:W-:Y:S01]  /*4a80*/  IADD3 R31, P2, PT, R33, R31, RZ ;  /* 0x0000001f211f7210 */ /* 0x000fe20007f5e0ff */
[----:B------:R-:W-:Y:S01]  /*4a90*/  IMAD.WIDE.U32 R36, R38, UR14, R36 ;  /* 0x0000000e26247c25 */ /* 0x000fe2000f8e0024 */
[----:B------:R-:W-:-:S04]  /*4aa0*/  IADD3 R30, PT, PT, R29, UR7, RZ ;  /* 0x000000071d1e7c10 */ /* 0x000fc8000fffe0ff */
[----:B------:R-:W-:Y:S02]  /*4ab0*/  IADD3 R28, P4, PT, R37, R28, RZ ;  /* 0x0000001c251c7210 */ /* 0x000fe40007f9e0ff */
[----:B------:R-:W-:-:S03]  /*4ac0*/  IADD3 R30, P3, PT, R30, R31, RZ ;  /* 0x0000001f1e1e7210 */ /* 0x000fc60007f7e0ff */
[----:B------:R-:W-:Y:S02]  /*4ad0*/  IMAD.X R29, RZ, RZ, RZ, P4 ;  /* 0x000000ffff1d7224 */ /* 0x000fe400020e06ff */
[----:B------:R-:W-:Y:S02]  /*4ae0*/  IMAD.X R31, RZ, RZ, RZ, P3 ;  /* 0x000000ffff1f7224 */ /* 0x000fe400018e06ff */
[----:B------:R-:W-:-:S04]  /*4af0*/  IMAD.WIDE.U32 R28, R38, UR13, R28 ;  /* 0x0000000d261c7c25 */ /* 0x000fc8000f8e001c */
[----:B------:R-:W-:Y:S01]  /*4b00*/  IMAD.WIDE.U32 R30, R52, R27, R30 ;  /* 0x0000001b341e7225 */ /* 0x000fe200078e001e */
[----:B------:R-:W-:Y:S02]  /*4b10*/  IADD3.X R13, PT, PT, RZ, RZ, RZ, P0, P1 ;  /* 0x000000ffff0d7210 */ /* 0x000fe400007e24ff */
[----:B------:R-:W-:Y:S01]  /*4b20*/  IADD3 R30, P3, PT, R29, R30, RZ ;  /* 0x0000001e1d1e7210 */ /* 0x000fe20007f7e0ff */
[----:B------:R-:W-:Y:S01]  /*4b30*/  IMAD.X R10, RZ, RZ, RZ, P2 ;  /* 0x000000ffff0a7224 */ /* 0x000fe200010e06ff */
[----:B------:R-:W-:-:S03]  /*4b40*/  IADD3 R9, PT, PT, R31, UR8, RZ ;  /* 0x000000081f097c10 */ /* 0x000fc6000fffe0ff */
[----:B------:R-:W-:Y:S01]  /*4b50*/  IMAD.X R31, RZ, RZ, RZ, P3 ;  /* 0x000000ffff1f7224 */ /* 0x000fe200018e06ff */
[----:B------:R-:W-:Y:S01]  /*4b60*/  IADD3 R9, PT, PT, R9, R10, R13 ;  /* 0x0000000a09097210 */ /* 0x000fe20007ffe00d */
[----:B------:R-:W-:Y:S01]  /*4b70*/  IMAD.MOV.U32 R37, RZ, RZ, R28 ;  /* 0x000000ffff257224 */ /* 0x000fe200078e001c */
[----:B------:R-:W-:Y:S01]  /*4b80*/  MOV R25, R12 ;  /* 0x0000000c00197202 */ /* 0x000fe20000000f00 */
[----:B------:R-:W-:Y:S01]  /*4b90*/  IMAD.WIDE.U32 R38, R38, UR12, R30 ;  /* 0x0000000c26267c25 */ /* 0x000fe2000f8e001e */
[----:B------:R-:W-:Y:S02]  /*4ba0*/  MOV R29, RZ ;  /* 0x000000ff001d7202 */ /* 0x000fe40000000f00 */
[----:B------:R-:W-:Y:S01]  /*4bb0*/  MOV R32, UR15 ;  /* 0x0000000f00207c02 */ /* 0x000fe20008000f00 */
[----:B------:R-:W-:Y:S01]  /*4bc0*/  IMAD.MOV.U32 R28, RZ, RZ, 0x1 ;  /* 0x00000001ff1c7424 */ /* 0x000fe200078e00ff */
[----:B------:R-:W-:Y:S01]  /*4bd0*/  MOV R35, UR12 ;  /* 0x0000000c00237c02 */ /* 0x000fe20008000f00 */
[----:B------:R-:W-:-:S02]  /*4be0*/  IMAD.MOV.U32 R30, RZ, RZ, RZ ;  /* 0x000000ffff1e7224 */ /* 0x000fc400078e00ff */
[----:B------:R-:W-:Y:S02]  /*4bf0*/  IMAD.MOV.U32 R31, RZ, RZ, RZ ;  /* 0x000000ffff1f7224 */ /* 0x000fe400078e00ff */
[----:B------:R-:W-:Y:S02]  /*4c00*/  IMAD.U32 R33, RZ, RZ, UR14 ;  /* 0x0000000eff217e24 */ /* 0x000fe4000f8e00ff */
[----:B------:R-:W-:Y:S01]  /*4c10*/  IMAD.U32 R34, RZ, RZ, UR13 ;  /* 0x0000000dff227e24 */ /* 0x000fe2000f8e00ff */
[----:B------:R0:W-:Y:S01]  /*4c20*/  STL.128 [R3], R24 ;  /* 0x0000001803007387 */ /* 0x0001e20000100c00 */
[----:B------:R-:W-:-:S03]  /*4c30*/  IMAD.IADD R39, R39, 0x1, R9 ;  /* 0x0000000127277824 */ /* 0x000fc600078e0209 */
[----:B------:R1:W-:Y:S04]  /*4c40*/  STL.128 [R16], RZ ;  /* 0x000000ff10007387 */ /* 0x0003e80000100c00 */
[----:B------:R1:W-:Y:S04]  /*4c50*/  STL.128 [R17], R28 ;  /* 0x0000001c11007387 */ /* 0x0003e80000100c00 */
[----:B------:R1:W-:Y:S04]  /*4c60*/  STL.128 [R18], R32 ;  /* 0x0000002012007387 */ /* 0x0003e80000100c00 */
[----:B------:R1:W-:Y:S01]  /*4c70*/  STL.128 [R0], R36 ;  /* 0x0000002400007387 */ /* 0x0003e20000100c00 */
[----:B------:R-:W-:Y:S01]  /*4c80*/  UIADD3 UR23, UPT, UPT, UR28, 0x50, URZ ;  /* 0x000000501c177890 */ /* 0x000fe2000fffe0ff */
[----:B------:R-:W-:Y:S01]  /*4c90*/  BSSY.RECONVERGENT B0, `(.L_x_66) ;  /* 0x000014a000007945 */ /* 0x000fe20003800200 */
[----:B--2---:R-:W-:Y:S01]  /*4ca0*/  R2UR UR24, R8 ;  /* 0x00000000081872ca */ /* 0x004fe200000e0000 */
[----:B------:R-:W-:Y:S01]  /*4cb0*/  IMAD.MOV.U32 R64, RZ, RZ, RZ ;  /* 0x000000ffff407224 */ /* 0x000fe200078e00ff */
[----:B------:R-:W-:Y:S01]  /*4cc0*/  MOV R10, 0x1 ;  /* 0x00000001000a7802 */ /* 0x000fe20000000f00 */
[----:B------:R-:W-:Y:S01]  /*4cd0*/  IMAD.MOV.U32 R14, RZ, RZ, RZ ;  /* 0x000000ffff0e7224 */ /* 0x000fe200078e00ff */
[----:B------:R-:W-:Y:S01]  /*4ce0*/  MOV R9, RZ ;  /* 0x000000ff00097202 */ /* 0x000fe20000000f00 */
[----:B------:R-:W-:Y:S01]  /*4cf0*/  IMAD.MOV.U32 R8, RZ, RZ, RZ ;  /* 0x000000ffff087224 */ /* 0x000fe200078e00ff */
[----:B------:R-:W-:Y:S01]  /*4d00*/  MOV R61, R17 ;  /* 0x00000011003d7202 */ /* 0x000fe20000000f00 */
[----:B------:R-:W-:Y:S01]  /*4d10*/  IMAD.U32 R62, RZ, RZ, UR12 ;  /* 0x0000000cff3e7e24 */ /* 0x000fe2000f8e00ff */
[----:B------:R-:W-:Y:S01]  /*4d20*/  MOV R12, RZ ;  /* 0x000000ff000c7202 */ /* 0x000fe20000000f00 */
[----:B------:R-:W-:-:S02]  /*4d30*/  IMAD.MOV.U32 R65, RZ, RZ, R16 ;  /* 0x000000ffff417224 */ /* 0x000fc400078e0010 */
[----:B------:R-:W-:Y:S02]  /*4d40*/  IMAD.MOV.U32 R21, RZ, RZ, R18 ;  /* 0x000000ffff157224 */ /* 0x000fe400078e0012 */
[----:B------:R-:W-:Y:S02]  /*4d50*/  IMAD.MOV.U32 R60, RZ, RZ, R0 ;  /* 0x000000ffff3c7224 */ /* 0x000fe400078e0000 */
[----:B0-----:R-:W-:Y:S02]  /*4d60*/  IMAD.U32 R24, RZ, RZ, UR15 ;  /* 0x0000000fff187e24 */ /* 0x001fe4000f8e00ff */
[----:B-1----:R-:W-:-:S07]  /*4d70*/  IMAD.U32 R59, RZ, RZ, UR23 ;  /* 0x00000017ff3b7e24 */ /* 0x002fce000f8e00ff */
.L_x_96:
[----:B------:R-:W-:Y:S01]  /*4d80*/  ISETP.NE.AND P0, PT, R62, UR24, PT ;  /* 0x000000183e007c0c */ /* 0x000fe2000bf05270 */
[----:B------:R-:W-:Y:S01]  /*4d90*/  BSSY.RELIABLE B7, `(.L_x_67) ;  /* 0x0000014000077945 */ /* 0x000fe20003800100 */
[----:B------:R-:W-:Y:S01]  /*4da0*/  MOV R58, R60 ;  /* 0x0000003c003a7202 */ /* 0x000fe20000000f00 */
[----:B------:R-:W-:Y:S01]  /*4db0*/  IMAD.MOV.U32 R53, RZ, RZ, R64 ;  /* 0x000000ffff357224 */ /* 0x000fe200078e0040 */
[----:B------:R-:W-:Y:S01]  /*4dc0*/  MOV R38, R65 ;  /* 0x0000004100267202 */ /* 0x000fe20000000f00 */
[----:B------:R-:W-:Y:S02]  /*4dd0*/  IMAD.MOV.U32 R39, RZ, RZ, R12 ;  /* 0x000000ffff277224 */ /* 0x000fe400078e000c */
[----:B------:R-:W-:-:S06]  /*4de0*/  IMAD.MOV.U32 R60, RZ, RZ, R21 ;  /* 0x000000ffff3c7224 */ /* 0x000fcc00078e0015 */
[----:B------:R-:W-:Y:S05]  /*4df0*/  @P0 BRA `(.L_x_68) ;  /* 0x0000000000340947 */ /* 0x000fea0003800000 */
[----:B------:R-:W0:Y:S01]  /*4e00*/  LDC.64 R26, c[0x0][0x3a8] ;  /* 0x0000ea00ff1a7b82 */ /* 0x000e220000000a00 */
[----:B------:R-:W2:Y:S04]  /*4e10*/  LDL R23, [R60+0x8] ;  /* 0x000008003c177983 */ /* 0x000ea80000100800 */
[----:B0-----:R-:W2:Y:S02]  /*4e20*/  LDG.E R28, desc[UR20][R26.64+0x8] ;  /* 0x000008141a1c7981 */ /* 0x001ea4000c1e1900 */
[----:B--2---:R-:W-:-:S13]  /*4e30*/  ISETP.NE.AND P0, PT, R23, R28, PT ;  /* 0x0000001c1700720c */ /* 0x004fda0003f05270 */
[----:B------:R-:W-:Y:S05]  /*4e40*/  @P0 BRA `(.L_x_68) ;  /* 0x0000000000200947 */ /* 0x000fea0003800000 */
[----:B------:R-:W2:Y:S04]  /*4e50*/  LDL R21, [R60+0x4] ;  /* 0x000004003c157983 */ /* 0x000ea80000100800 */
[----:B------:R-:W2:Y:S02]  /*4e60*/  LDG.E R28, desc[UR20][R26.64+0x4] ;  /* 0x000004141a1c7981 */ /* 0x000ea4000c1e1900 */
[----:B--2---:R-:W-:-:S13]  /*4e70*/  ISETP.NE.AND P0, PT, R21, R28, PT ;  /* 0x0000001c1500720c */ /* 0x004fda0003f05270 */
[----:B------:R-:W-:Y:S05]  /*4e80*/  @P0 BRA `(.L_x_68) ;  /* 0x0000000000100947 */ /* 0x000fea0003800000 */
[----:B------:R-:W2:Y:S02]  /*4e90*/  LDG.E R27, desc[UR20][R26.64] ;  /* 0x000000141a1b7981 */ /* 0x000ea4000c1e1900 */
[----:B--2---:R-:W-:-:S13]  /*4ea0*/  ISETP.NE.AND P0, PT, R24, R27, PT ;  /* 0x0000001b1800720c */ /* 0x004fda0003f05270 */
[----:B------:R-:W-:Y:S05]  /*4eb0*/  @!P0 BREAK.RELIABLE B7 ;  /* 0x0000000000078942 */ /* 0x000fea0003800100 */
[----:B------:R-:W-:Y:S05]  /*4ec0*/  @!P0 BRA `(.L_x_69) ;  /* 0x0000001000988947 */ /* 0x000fea0003800000 */
.L_x_68:
[----:B------:R-:W-:Y:S05]  /*4ed0*/  BSYNC.RELIABLE B7 ;  /* 0x0000000000077941 */ /* 0x000fea0003800100 */
.L_x_67:
[----:B------:R-:W2:Y:S01]  /*4ee0*/  LDL.128 R24, [R58] ;  /* 0x000000003a187983 */ /* 0x000ea20000100c00 */
[----:B------:R-:W-:Y:S03]  /*4ef0*/  BSSY.RECONVERGENT B1, `(.L_x_70) ;  /* 0x0000058000017945 */ /* 0x000fe60003800200 */
[----:B--2---:R0:W-:Y:S04]  /*4f00*/  STL.128 [R59], R24 ;  /* 0x000000183b007387 */ /* 0x0041e80000100c00 */
[----:B------:R0:W-:Y:S02]  /*4f10*/  STL.128 [R1+0x20], RZ ;  /* 0x000020ff01007387 */ /* 0x0001e40000100c00 */
.L_x_80:
[----:B------:R-:W-:Y:S01]  /*4f20*/  ISETP.GE.U32.AND P0, PT, R62, R27, PT ;  /* 0x0000001b3e00720c */ /* 0x000fe20003f06070 */
[----:B------:R-:W-:-:S12]  /*4f30*/  BSSY.RELIABLE B2, `(.L_x_71) ;  /* 0x0000017000027945 */ /* 0x000fd80003800100 */
[----:B-12---:R-:W-:Y:S05]  /*4f40*/  @P0 BRA `(.L_x_72) ;  /* 0x0000000000080947 */ /* 0x006fea0003800000 */
[----:B------:R1:W5:Y:S01]  /*4f50*/  LDL R13, [R60+0x8] ;  /* 0x000008003c0d7983 */ /* 0x0003620000100800 */
[----:B------:R-:W-:Y:S05]  /*4f60*/  BRA `(.L_x_73) ;  /* 0x00000000004c7947 */ /* 0x000fea0003800000 */
.L_x_72:
        /* <DEDUP_REMOVED lines=19> */
.L_x_73:
[----:B------:R-:W-:Y:S05]  /*50a0*/  BSYNC.RELIABLE B2 ;  /* 0x0000000000027941 */ /* 0x000fea0003800100 */
.L_x_71:
[----:B------:R-:W2:Y:S04]  /*50b0*/  LDL R62, [R60+0xc] ;  /* 0x00000c003c3e7983 */ /* 0x000ea80000100800 */
[----:B------:R3:W5:Y:S01]  /*50c0*/  LDL.64 R8, [R60] ;  /* 0x000000003c087983 */ /* 0x0007620000100a00 */
[----:B------:R-:W-:Y:S01]  /*50d0*/  BSSY.RECONVERGENT B2, `(.L_x_75) ;  /* 0x0000018000027945 */ /* 0x000fe20003800200 */
[----:B------:R-:W-:Y:S01]  /*50e0*/  IMAD.MOV.U32 R10, RZ, RZ, RZ ;  /* 0x000000ffff0a7224 */ /* 0x000fe200078e00ff */
[----:B--23--:R-:W-:-:S07]  /*50f0*/  MOV R14, R62 ;  /* 0x0000003e000e7202 */ /* 0x00cfce0000000f00 */
.L_x_79:
        /* <DEDUP_REMOVED lines=14> */
.L_x_77:
[----:B------:R-:W-:Y:S05]  /*51e0*/  BSYNC.RELIABLE B3 ;  /* 0x0000000000037941 */ /* 0x000fea0003800100 */
.L_x_76:
[----:B-----5:R-:W-:Y:S01]  /*51f0*/  SHF.L.W.U32.HI R14, R13, 0x1, R14 ;  /* 0x000000010d0e7819 */ /* 0x020fe20000010e0e */
[----:B------:R-:W-:Y:S01]  /*5200*/  VIADD R10, R10, 0x1 ;  /* 0x000000010a0a7836 */ /* 0x000fe20000000000 */
[----:B------:R-:W-:Y:S02]  /*5210*/  SHF.L.W.U32.HI R13, R9, 0x1, R13 ;  /* 0x00000001090d7819 */ /* 0x000fe40000010e0d */
[C---:B------:R-:W-:Y:S01]  /*5220*/  SHF.L.W.U32.HI R9, R8.reuse, 0x1, R9 ;  /* 0x0000000108097819 */ /* 0x040fe20000010e09 */
[----:B------:R-:W-:Y:S01]  /*5230*/  IMAD.SHL.U32 R8, R8, 0x2, RZ ;  /* 0x0000000208087824 */ /* 0x000fe200078e00ff */
[----:B------:R-:W-:Y:S06]  /*5240*/  BRA `(.L_x_79) ;  /* 0xfffffffc00ac7947 */ /* 0x000fec000383ffff */
.L_x_78:
[----:B------:R-:W-:Y:S05]  /*5250*/  BSYNC.RECONVERGENT B2 ;  /* 0x0000000000027941 */ /* 0x000fea0003800200 */
.L_x_75:
[----:B-----5:R-:W-:Y:S01]  /*5260*/  SHF.L.W.U32.HI R21, R8, 0x1f, R9 ;  /* 0x0000001f08157819 */ /* 0x020fe20000010e09 */
[----:B------:R-:W-:Y:S01]  /*5270*/  VIADD R10, R10, 0xffffffff ;  /* 0xffffffff0a0a7836 */ /* 0x000fe20000000000 */
[----:B------:R-:W-:Y:S02]  /*5280*/  SHF.L.W.U32.HI R9, R9, 0x1f, R13 ;  /* 0x0000001f09097819 */ /* 0x000fe40000010e0d */
[----:B------:R-:W-:Y:S02]  /*5290*/  ISETP.GE.U32.AND P0, PT, R24, R21, PT ;  /* 0x000000151800720c */ /* 0x000fe40003f06070 */
[----:B------:R-:W-:Y:S02]  /*52a0*/  IADD3 R8, PT, PT, R9, 0x1, RZ ;  /* 0x0000000109087810 */ /* 0x000fe40007ffe0ff */
[--C-:B------:R-:W-:Y:S02]  /*52b0*/  SHF.L.W.U32.HI R13, R13, 0x1f, R14.reuse ;  /* 0x0000001f0d0d7819 */ /* 0x100fe40000010e0e */
[----:B------:R-:W-:-:S02]  /*52c0*/  SHF.R.U32.HI R23, RZ, 0x1, R14 ;  /* 0x00000001ff177819 */ /* 0x000fc4000001160e */
[----:B0-----:R-:W-:-:S03]  /*52d0*/  IADD3 R24, PT, PT, R24, -R21, RZ ;  /* 0x8000001518187210 */ /* 0x001fc60007ffe0ff */
[----:B------:R-:W-:Y:S02]  /*52e0*/  VIADD R14, R23, 0x1 ;  /* 0x00000001170e7836 */ /* 0x000fe40000000000 */
[----:B------:R-:W-:Y:S01]  /*52f0*/  @P0 IMAD.MOV R8, RZ, RZ, R9 ;  /* 0x000000ffff080224 */ /* 0x000fe200078e0209 */
[----:B------:R-:W-:-:S04]  /*5300*/  ISETP.EQ.AND P0, PT, R9, -0x1, !P0 ;  /* 0xffffffff0900780c */ /* 0x000fc80004702270 */
[----:B------:R-:W-:Y:S01]  /*5310*/  VIMNMX.U32 R28, PT, PT, R9, R8, !PT ;  /* 0x00000008091c7248 */ /* 0x000fe20007fe0000 */
[----:B------:R-:W-:-:S03]  /*5320*/  VIADD R9, R13, 0x1 ;  /* 0x000000010d097836 */ /* 0x000fc60000000000 */
[----:B------:R-:W-:Y:S01]  /*5330*/  ISETP.GT.U32.OR P0, PT, R28, R25, P0 ;  /* 0x000000191c00720c */ /* 0x000fe20000704470 */
[----:B------:R-:W-:-:S12]  /*5340*/  IMAD.IADD R25, R25, 0x1, -R8 ;  /* 0x0000000119197824 */ /* 0x000fd800078e0a08 */
[C---:B------:R-:W-:Y:S02]  /*5350*/  @!P0 IADD3 R9, PT, PT, R13.reuse, RZ, RZ ;  /* 0x000000ff0d098210 */ /* 0x040fe40007ffe0ff */
[C---:B------:R-:W-:Y:S02]  /*5360*/  ISETP.EQ.AND P0, PT, R13.reuse, -0x1, P0 ;  /* 0xffffffff0d00780c */ /* 0x040fe40000702270 */
[----:B------:R-:W-:-:S04]  /*5370*/  VIMNMX.U32 R13, PT, PT, R13, R9, !PT ;  /* 0x000000090d0d7248 */ /* 0x000fc80007fe0000 */
[----:B------:R-:W-:Y:S02]  /*5380*/  ISETP.GT.U32.OR P0, PT, R13, R26, P0 ;  /* 0x0000001a0d00720c */ /* 0x000fe40000704470 */
[----:B------:R-:W-:Y:S02]  /*5390*/  SHF.R.S32.HI R13, RZ, 0x1f, R10 ;  /* 0x0000001fff0d7819 */ /* 0x000fe4000001140a */
[----:B------:R-:W-:Y:S02]  /*53a0*/  IADD3 R26, PT, PT, R26, -R9, RZ ;  /* 0x800000091a1a7210 */ /* 0x000fe40007ffe0ff */
[----:B------:R-:W-:-:S04]  /*53b0*/  LEA.HI R13, R13, R10, RZ, 0x5 ;  /* 0x0000000a0d0d7211 */ /* 0x000fc800078f28ff */
[----:B------:R-:W-:-:S03]  /*53c0*/  SHF.R.S32.HI R13, RZ, 0x5, R13 ;  /* 0x00000005ff0d7819 */ /* 0x000fc6000001140d */
[----:B------:R-:W-:Y:S01]  /*53d0*/  @!P0 IMAD.MOV R14, RZ, RZ, R23 ;  /* 0x000000ffff0e8224 */ /* 0x000fe200078e0217 */
[----:B------:R-:W-:-:S03]  /*53e0*/  LEA R13, R13, UR10, 0x2 ;  /* 0x0000000a0d0d7c11 */ /* 0x000fc6000f8e10ff */
[----:B------:R-:W-:-:S05]  /*53f0*/  IMAD.IADD R27, R27, 0x1, -R14 ;  /* 0x000000011b1b7824 */ /* 0x000fca00078e0a0e */
[----:B------:R2:W-:Y:S04]  /*5400*/  STL.128 [R59], R24 ;  /* 0x000000183b007387 */ /* 0x0005e80000100c00 */
[----:B------:R-:W3:Y:S01]  /*5410*/  LDL R9, [R13] ;  /* 0x000000000d097983 */ /* 0x000ee20000100800 */
[----:B------:R-:W-:-:S05]  /*5420*/  IMAD.MOV.U32 R21, RZ, RZ, 0x1 ;  /* 0x00000001ff157424 */ /* 0x000fca00078e00ff */
[----:B------:R-:W-:-:S04]  /*5430*/  SHF.L.W.U32 R10, R21, R10, RZ ;  /* 0x0000000a150a7219 */ /* 0x000fc80000000eff */
[----:B---3--:R-:W-:-:S05]  /*5440*/  IADD3 R10, PT, PT, R10, R9, RZ ;  /* 0x000000090a0a7210 */ /* 0x008fca0007ffe0ff */
[----:B------:R2:W-:Y:S01]  /*5450*/  STL [R13], R10 ;  /* 0x0000000a0d007387 */ /* 0x0005e20000100800 */
[----:B------:R-:W-:Y:S05]  /*5460*/  BRA `(.L_x_80) ;  /* 0xfffffff800ac7947 */ /* 0x000fea000383ffff */
.L_x_74:
[----:B------:R-:W-:Y:S05]  /*5470*/  BSYNC.RECONVERGENT B1 ;  /* 0x0000000000017941 */ /* 0x000fea0003800200 */
.L_x_70:
[----:B------:R-:W2:Y:S04]  /*5480*/  LDL.128 R32, [R1+0x20] ;  /* 0x0000200001207983 */ /* 0x000ea80000100c00 */
[----:B------:R-:W3:Y:S04]  /*5490*/  LDL R9, [R65+0x4] ;  /* 0x0000040041097983 */ /* 0x000ee80000100800 */
[----:B------:R-:W4:Y:S04]  /*54a0*/  LDL R8, [R65+0x8] ;  /* 0x0000080041087983 */ /* 0x000f280000100800 */
[----:B------:R-:W5:Y:S01]  /*54b0*/  LDL.128 R28, [R61] ;  /* 0x000000003d1c7983 */ /* 0x000f620000100c00 */
[----:B------:R-:W-:Y:S01]  /*54c0*/  IMAD.MOV.U32 R37, RZ, RZ, RZ ;  /* 0x000000ffff257224 */ /* 0x000fe200078e00ff */
[----:B------:R-:W-:Y:S01]  /*54d0*/  BSSY.RECONVERGENT B1, `(.L_x_81) ;  /* 0x00000c4000017945 */ /* 0x000fe20003800200 */
[----:B------:R-:W-:-:S02]  /*54e0*/  IMAD.MOV.U32 R69, RZ, RZ, RZ ;  /* 0x000000ffff457224 */ /* 0x000fc400078e00ff */
[----:B--2---:R-:W-:-:S04]  /*54f0*/  IMAD.WIDE.U32 R62, R12, R32, RZ ;  /* 0x000000200c3e7225 */ /* 0x004fc800078e00ff */
[----:B------:R-:W-:-:S04]  /*5500*/  IMAD.MOV.U32 R36, RZ, RZ, R63 ;  /* 0x000000ffff247224 */ /* 0x000fc800078e003f */
[----:B------:R-:W-:-:S05]  /*5510*/  IMAD.WIDE.U32 R36, R33, R12, R36 ;  /* 0x0000000c21247225 */ /* 0x000fca00078e0024 */
[----:B------:R-:W-:Y:S01]  /*5520*/  MOV R68, R37 ;  /* 0x0000002500447202 */ /* 0x000fe20000000f00 */
[----:B------:R-:W-:-:S04]  /*5530*/  IMAD.MOV.U32 R37, RZ, RZ, RZ ;  /* 0x000000ffff257224 */ /* 0x000fc800078e00ff */
[----:B------:R-:W-:-:S04]  /*5540*/  IMAD.WIDE.U32 R68, R34, R12, R68 ;  /* 0x0000000c22447225 */ /* 0x000fc800078e0044 */
[----:B---3--:R-:W-:-:S04]  /*5550*/  IMAD.WIDE.U32 R36, R32, R9, R36 ;  /* 0x0000000920247225 */ /* 0x008fc800078e0024 */
[----:B------:R-:W-:Y:S01]  /*5560*/  IMAD R35, R35, R12, R69 ;  /* 0x0000000c23237224 */ /* 0x000fe200078e0245 */
[----:B------:R-:W-:-:S04]  /*5570*/  IADD3 R66, P0, PT, R68, R37, RZ ;  /* 0x0000002544427210 */ /* 0x000fc80007f1e0ff */
[----:B------:R-:W-:-:S03]  /*5580*/  IADD3.X R67, PT, PT, RZ, RZ, RZ, P0, !PT ;  /* 0x000000ffff437210 */ /* 0x000fc600007fe4ff */
[----:B------:R-:W-:-:S04]  /*5590*/  IMAD.WIDE.U32 R66, R33, R9, R66 ;  /* 0x0000000921427225 */ /* 0x000fc800078e0042 */
[----:B------:R-:W-:-:S04]  /*55a0*/  IMAD.IADD R35, R67, 0x1, R35 ;  /* 0x0000000143237824 */ /* 0x000fc800078e0223 */
[----:B------:R-:W-:Y:S02]  /*55b0*/  IMAD R13, R34, R9, R35 ;  /* 0x00000009220d7224 */ /* 0x000fe400078e0223 */
[----:B------:R-:W-:Y:S02]  /*55c0*/  HFMA2 R35, -RZ, RZ, 0, 0 ;  /* 0x00000000ff237431 */ /* 0x000fe400000001ff */
[----:B------:R-:W-:-:S04]  /*55d0*/  IMAD.MOV.U32 R34, RZ, RZ, R66 ;  /* 0x000000ffff227224 */ /* 0x000fc800078e0042 */
[----:B----4-:R-:W-:-:S04]  /*55e0*/  IMAD.WIDE.U32 R34, R32, R8, R34 ;  /* 0x0000000820227225 */ /* 0x010fc800078e0022 */
[----:B------:R-:W-:-:S04]  /*55f0*/  IMAD.IADD R13, R35, 0x1, R13 ;  /* 0x00000001230d7824 */ /* 0x000fc800078e020d */
[----:B------:R-:W-:-:S04]  /*5600*/  IMAD R13, R33, R8, R13 ;  /* 0x00000008210d7224 */ /* 0x000fc800078e020d */
[----:B------:R-:W-:-:S05]  /*5610*/  IMAD R32, R32, R64, R13 ;  /* 0x0000004020207224 */ /* 0x000fca00078e020d */
[----:B-----5:R-:W-:-:S13]  /*5620*/  ISETP.GE.U32.AND P0, PT, R31, R32, PT ;  /* 0x000000201f00720c */ /* 0x020fda0003f06070 */
[----:B------:R-:W-:Y:S05]  /*5630*/  @!P0 BRA `(.L_x_82) ;  /* 0x0000000000bc8947 */ /* 0x000fea0003800000 */
[----:B------:R-:W-:Y:S01]  /*5640*/  ISETP.GT.U32.AND P0, PT, R31, R32, PT ;  /* 0x000000201f00720c */ /* 0x000fe20003f04070 */
[----:B------:R-:W-:-:S12]  /*5650*/  BSSY.RELIABLE B2, `(.L_x_83) ;  /* 0x000000f000027945 */ /* 0x000fd80003800100 */
[----:B------:R-:W-:Y:S05]  /*5660*/  @P0 BRA `(.L_x_84) ;  /* 0x0000000000340947 */ /* 0x000fea0003800000 */
[----:B------:R-:W-:-:S13]  /*5670*/  ISETP.GE.U32.AND P0, PT, R30, R34, PT ;  /* 0x000000221e00720c */ /* 0x000fda0003f06070 */
[----:B------:R-:W-:Y:S05]  /*5680*/  @!P0 BREAK.RELIABLE B2 ;  /* 0x0000000000028942 */ /* 0x000fea0003800100 */
[----:B------:R-:W-:Y:S05]  /*5690*/  @!P0 BRA `(.L_x_82) ;  /* 0x0000000000a48947 */ /* 0x000fea0003800000 */
[----:B------:R-:W-:-:S13]  /*56a0*/  ISETP.GT.U32.AND P0, PT, R30, R34, PT ;  /* 0x000000221e00720c */ /* 0x000fda0003f04070 */
        /* <DEDUP_REMOVED lines=9> */
.L_x_84:
[----:B------:R-:W-:Y:S05]  /*5740*/  BSYNC.RELIABLE B2 ;  /* 0x0000000000027941 */ /* 0x000fea0003800100 */
.L_x_83:
[----:B------:R-:W2:Y:S04]  /*5750*/  LDL.64 R12, [R61] ;  /* 0x000000003d0c7983 */ /* 0x000ea80000100a00 */
[----:B------:R-:W0:Y:S01]  /*5760*/  LDL R10, [R61+0x8] ;  /* 0x000008003d0a7983 */ /* 0x000e220000100800 */
[----:B------:R-:W-:Y:S01]  /*5770*/  VIADD R14, R36, 0x1 ;  /* 0x00000001240e7836 */ /* 0x000fe20000000000 */
[----:B------:R-:W-:Y:S01]  /*5780*/  IADD3 R64, PT, PT, R32, 0x1, RZ ;  /* 0x0000000120407810 */ /* 0x000fe20007ffe0ff */
[----:B------:R-:W-:Y:S01]  /*5790*/  VIADD R21, R34, 0x1 ;  /* 0x0000000122157836 */ /* 0x000fe20000000000 */
[----:B------:R-:W-:Y:S02]  /*57a0*/  MOV R65, R61 ;  /* 0x0000003d00417202 */ /* 0x000fe40000000f00 */
[C---:B--2---:R-:W-:Y:S01]  /*57b0*/  ISETP.GE.U32.AND P0, PT, R12.reuse, R62, PT ;  /* 0x0000003e0c00720c */ /* 0x044fe20003f06070 */
[----:B------:R-:W-:Y:S01]  /*57c0*/  IMAD.IADD R12, R12, 0x1, -R62 ;  /* 0x000000010c0c7824 */ /* 0x000fe200078e0a3e */
[----:B------:R-:W-:-:S11]  /*57d0*/  MOV R62, R27 ;  /* 0x0000001b003e7202 */ /* 0x000fd60000000f00 */
[C---:B------:R-:W-:Y:S02]  /*57e0*/  @P0 IADD3 R14, PT, PT, R36.reuse, RZ, RZ ;  /* 0x000000ff240e0210 */ /* 0x040fe40007ffe0ff */
[C---:B------:R-:W-:Y:S02]  /*57f0*/  ISETP.EQ.AND P0, PT, R36.reuse, -0x1, !P0 ;  /* 0xffffffff2400780c */ /* 0x040fe40004702270 */
[----:B------:R-:W-:-:S04]  /*5800*/  VIMNMX.U32 R36, PT, PT, R36, R14, !PT ;  /* 0x0000000e24247248 */ /* 0x000fc80007fe0000 */
[----:B------:R-:W-:Y:S02]  /*5810*/  ISETP.GT.U32.OR P0, PT, R36, R13, P0 ;  /* 0x0000000d2400720c */ /* 0x000fe40000704470 */
[----:B------:R-:W-:Y:S01]  /*5820*/  IADD3 R13, PT, PT, R13, -R14, RZ ;  /* 0x8000000e0d0d7210 */ /* 0x000fe20007ffe0ff */
[----:B------:R-:W-:-:S04]  /*5830*/  IMAD.MOV.U32 R14, RZ, RZ, R53 ;  /* 0x000000ffff0e7224 */ /* 0x000fc800078e0035 */
[----:B------:R-:W-:Y:S06]  /*5840*/  STL.64 [R61], R12 ;  /* 0x0000000c3d007387 */ /* 0x000fec0000100a00 */
[----:B------:R-:W-:Y:S01]  /*5850*/  @!P0 IMAD.MOV R21, RZ, RZ, R34 ;  /* 0x000000ffff158224 */ /* 0x000fe200078e0222 */
[----:B------:R-:W-:-:S03]  /*5860*/  ISETP.EQ.AND P0, PT, R34, -0x1, P0 ;  /* 0xffffffff2200780c */ /* 0x000fc60000702270 */
[----:B0-----:R-:W-:Y:S01]  /*5870*/  IMAD.IADD R26, R10, 0x1, -R21 ;  /* 0x000000010a1a7824 */ /* 0x001fe200078e0a15 */
[----:B------:R-:W-:Y:S01]  /*5880*/  VIMNMX.U32 R35, PT, PT, R34, R21, !PT ;  /* 0x0000001522237248 */ /* 0x000fe20007fe0000 */
[----:B------:R-:W-:Y:S02]  /*5890*/  IMAD.MOV.U32 R21, RZ, RZ, R59 ;  /* 0x000000ffff157224 */ /* 0x000fe400078e003b */
[----:B------:R-:W-:Y:S01]  /*58a0*/  IMAD.MOV.U32 R59, RZ, RZ, R58 ;  /* 0x000000ffff3b7224 */ /* 0x000fe200078e003a */
[----:B------:R-:W-:Y:S01]  /*58b0*/  ISETP.GT.U32.OR P0, PT, R35, R10, P0 ;  /* 0x0000000a2300720c */ /* 0x000fe20000704470 */
[----:B------:R-:W-:Y:S01]  /*58c0*/  STL [R61+0x8], R26 ;  /* 0x0000081a3d007387 */ /* 0x000fe20000100800 */
[----:B------:R-:W-:-:S11]  /*58d0*/  IMAD.MOV.U32 R10, RZ, RZ, R39 ;  /* 0x000000ffff0a7224 */ /* 0x000fd600078e0027 */
[----:B------:R-:W-:-:S04]  /*58e0*/  @!P0 IMAD.MOV R64, RZ, RZ, R32 ;  /* 0x000000ffff408224 */ /* 0x000fc800078e0220 */
[----:B------:R-:W-:-:S05]  /*58f0*/  IMAD.IADD R64, R31, 0x1, -R64 ;  /* 0x000000011f407824 */ /* 0x000fca00078e0a40 */
[----:B------:R0:W-:Y:S02]  /*5900*/  STL [R61+0xc], R64 ;  /* 0x00000c403d007387 */ /* 0x0001e40000100800 */
[----:B0-----:R-:W-:Y:S01]  /*5910*/  MOV R61, R38 ;  /* 0x00000026003d7202 */ /* 0x001fe20000000f00 */
[----:B------:R-:W-:Y:S06]  /*5920*/  BRA `(.L_x_85) ;  /* 0x0000000400f87947 */ /* 0x000fec0003800000 */
.L_x_82:
        /* <DEDUP_REMOVED lines=11> */
[----:B------:R-:W-:Y:S01]  /*59e0*/  IMAD.IADD R36, R36, 0x1, -R14 ;  /* 0x0000000124247824 */ /* 0x000fe200078e0a0e */
[----:B---3--:R-:W-:-:S11]  /*59f0*/  IADD3 R13, PT, PT, R10, 0x1, RZ ;  /* 0x000000010a0d7810 */ /* 0x008fd60007ffe0ff */
[----:B------:R-:W-:Y:S01]  /*5a00*/  @!P0 IMAD.MOV R13, RZ, RZ, R10 ;  /* 0x000000ffff0d8224 */ /* 0x000fe200078e020a */
[----:B------:R-:W-:-:S04]  /*5a10*/  ISETP.EQ.AND P0, PT, R10, -0x1, P0 ;  /* 0xffffffff0a00780c */ /* 0x000fc80000702270 */
[----:B------:R-:W-:Y:S01]  /*5a20*/  VIMNMX.U32 R21, PT, PT, R10, R13, !PT ;  /* 0x0000000d0a157248 */ /* 0x000fe20007fe0000 */
[----:B------:R-:W-:-:S03]  /*5a30*/  VIADD R10, R31, 0x1 ;  /* 0x000000011f0a7836 */ /* 0x000fc60000000000 */
[----:B------:R-:W-:Y:S02]  /*5a40*/  ISETP.GT.U32.OR P0, PT, R21, R34, P0 ;  /* 0x000000221500720c */ /* 0x000fe40000704470 */
[----:B------:R-:W-:-:S11]  /*5a50*/  IADD3 R34, PT, PT, R34, -R13, RZ ;  /* 0x8000000d22227210 */ /* 0x000fd60007ffe0ff */
[----:B------:R-:W-:-:S05]  /*5a60*/  @!P0 IADD3 R10, PT, PT, R31, RZ, RZ ;  /* 0x000000ff1f0a8210 */ /* 0x000fca0007ffe0ff */
[----:B-1----:R-:W-:-:S07]  /*5a70*/  IMAD.IADD R10, R32, 0x1, -R10 ;  /* 0x00000001200a7824 */ /* 0x002fce00078e0a0a */
.L_x_95:
[----:B------:R-:W-:Y:S01]  /*5a80*/  ISETP.LE.U32.AND P0, PT, R10, UR12, PT ;  /* 0x0000000c0a007c0c */ /* 0x000fe2000bf03070 */
[----:B------:R-:W-:-:S12]  /*5a90*/  BSSY.RELIABLE B4, `(.L_x_87) ;  /* 0x000000d000047945 */ /* 0x000fd80003800100 */
[----:B-1----:R-:W-:Y:S05]  /*5aa0*/  @!P0 BRA `(.L_x_88) ;  /* 0x00000000002c8947 */ /* 0x002fea0003800000 */
[----:B------:R-:W-:-:S13]  /*5ab0*/  ISETP.LT.U32.AND P0, PT, R10, UR12, PT ;  /* 0x0000000c0a007c0c */ /* 0x000fda000bf01070 */
[----:B------:R-:W-:Y:S05]  /*5ac0*/  @P0 BREAK.RELIABLE B4 ;  /* 0x0000000000040942 */ /* 0x000fea0003800100 */
[----:B------:R-:W-:Y:S05]  /*5ad0*/  @P0 BRA `(.L_x_89) ;  /* 0x00000004001c0947 */ /* 0x000fea0003800000 */
[----:B------:R-:W-:-:S13]  /*5ae0*/  ISETP.LE.U32.AND P0, PT, R34, UR13, PT ;  /* 0x0000000d22007c0c */ /* 0x000fda000bf03070 */
[----:B------:R-:W-:Y:S05]  /*5af0*/  @!P0 BRA `(.L_x_88) ;  /* 0x0000000000188947 */ /* 0x000fea0003800000 */
[----:B------:R-:W-:-:S04]  /*5b00*/  ISETP.LT.U32.AND P0, PT, R12, UR15, PT ;  /* 0x0000000f0c007c0c */ /* 0x000fc8000bf01070 */
[----:B------:R-:W-:-:S04]  /*5b10*/  ISETP.LT.U32.OR P0, PT, R36, UR14, P0 ;  /* 0x0000000e24007c0c */ /* 0x000fc80008701470 */
[----:B------:R-:W-:-:S04]  /*5b20*/  ISETP.LE.U32.AND P0, PT, R36, UR14, P0 ;  /* 0x0000000e24007c0c */ /* 0x000fc80008703070 */
[----:B------:R-:W-:-:S13]  /*5b30*/  ISETP.LT.U32.OR P0, PT, R34, UR13, P0 ;  /* 0x0000000d22007c0c */ /* 0x000fda0008701470 */
[----:B------:R-:W-:Y:S05]  /*5b40*/  @P0 BREAK.RELIABLE B4 ;  /* 0x0000000000040942 */ /* 0x000fea0003800100 */
[----:B------:R-:W-:Y:S05]  /*5b50*/  @P0 BRA `(.L_x_89) ;  /* 0x0000000000fc0947 */ /* 0x000fea0003800000 */
.L_x_88:
[----:B------:R-:W-:Y:S05]  /*5b60*/  BSYNC.RELIABLE B4 ;  /* 0x0000000000047941 */ /* 0x000fea0003800100 */
.L_x_87:
[----:B------:R-:W-:Y:S01]  /*5b70*/  BSSY.RECONVERGENT B4, `(.L_x_90) ;  /* 0x000001d000047945 */ /* 0x000fe20003800200 */
[----:B------:R-:W-:Y:S01]  /*5b80*/  IMAD.MOV.U32 R14, RZ, RZ, RZ ;  /* 0x000000ffff0e7224 */ /* 0x000fe200078e00ff */
[----:B------:R-:W-:Y:S01]  /*5b90*/  MOV R13, UR12 ;  /* 0x0000000c000d7c02 */ /* 0x000fe20008000f00 */
[----:B------:R-:W-:Y:S01]  /*5ba0*/  IMAD.U32 R21, RZ, RZ, UR13 ;  /* 0x0000000dff157e24 */ /* 0x000fe2000f8e00ff */
[----:B0-----:R-:W-:Y:S01]  /*5bb0*/  MOV R26, UR15 ;  /* 0x0000000f001a7c02 */ /* 0x001fe20008000f00 */
[----:B------:R-:W-:-:S07]  /*5bc0*/  IMAD.U32 R23, RZ, RZ, UR14 ;  /* 0x0000000eff177e24 */ /* 0x000fce000f8e00ff */
.L_x_94:
[----:B------:R-:W-:Y:S01]  /*5bd0*/  ISETP.GE.U32.AND P0, PT, R13, R10, PT ;  /* 0x0000000a0d00720c */ /* 0x000fe20003f06070 */
[----:B------:R-:W-:-:S12]  /*5be0*/  BSSY.RELIABLE B5, `(.L_x_91) ;  /* 0x000000d000057945 */ /* 0x000fd80003800100 */
[----:B------:R-:W-:Y:S05]  /*5bf0*/  @!P0 BRA `(.L_x_92) ;  /* 0x00000000002c8947 */ /* 0x000fea0003800000 */
[----:B------:R-:W-:-:S13]  /*5c00*/  ISETP.GT.U32.AND P0, PT, R13, R10, PT ;  /* 0x0000000a0d00720c */ /* 0x000fda0003f04070 */
[----:B------:R-:W-:Y:S05]  /*5c10*/  @P0 BREAK.RELIABLE B5 ;  /* 0x0000000000050942 */ /* 0x000fea0003800100 */
[----:B------:R-:W-:Y:S05]  /*5c20*/  @P0 BRA `(.L_x_93) ;  /* 0x0000000000440947 */ /* 0x000fea0003800000 */
[----:B------:R-:W-:-:S13]  /*5c30*/  ISETP.GE.U32.AND P0, PT, R21, R34, PT ;  /* 0x000000221500720c */ /* 0x000fda0003f06070 */
[----:B------:R-:W-:Y:S05]  /*5c40*/  @!P0 BRA `(.L_x_92) ;  /* 0x0000000000188947 */ /* 0x000fea0003800000 */
[----:B------:R-:W-:-:S04]  /*5c50*/  ISETP.GT.U32.AND P0, PT, R26, R12, PT ;  /* 0x0000000c1a00720c */ /* 0x000fc80003f04070 */
[----:B------:R-:W-:-:S04]  /*5c60*/  ISETP.GT.U32.OR P0, PT, R23, R36, P0 ;  /* 0x000000241700720c */ /* 0x000fc80000704470 */
[----:B------:R-:W-:-:S04]  /*5c70*/  ISETP.GE.U32.AND P0, PT, R23, R36, P0 ;  /* 0x000000241700720c */ /* 0x000fc80000706070 */
[----:B------:R-:W-:-:S13]  /*5c80*/  ISETP.GT.U32.OR P0, PT, R21, R34, P0 ;  /* 0x000000221500720c */ /* 0x000fda0000704470 */
[----:B------:R-:W-:Y:S05]  /*5c90*/  @P0 BREAK.RELIABLE B5 ;  /* 0x0000000000050942 */ /* 0x000fea0003800100 */
[----:B------:R-:W-:Y:S05]  /*5ca0*/  @P0 BRA `(.L_x_93) ;  /* 0x0000000000240947 */ /* 0x000fea0003800000 */
.L_x_92:
[----:B------:R-:W-:Y:S05]  /*5cb0*/  BSYNC.RELIABLE B5 ;  /* 0x0000000000057941 */ /* 0x000fea0003800100 */
.L_x_91:
[----:B------:R-:W-:Y:S01]  /*5cc0*/  SHF.L.W.U32.HI R28, R23, 0x1, R21 ;  /* 0x00000001171c7819 */ /* 0x000fe20000010e15 */
[----:B------:R-:W-:Y:S01]  /*5cd0*/  VIADD R14, R14, 0x1 ;  /* 0x000000010e0e7836 */ /* 0x000fe20000000000 */
[C---:B------:R-:W-:Y:S01]  /*5ce0*/  SHF.L.W.U32.HI R25, R26.reuse, 0x1, R23 ;  /* 0x000000011a197819 */ /* 0x040fe20000010e17 */
[----:B------:R-:W-:Y:S01]  /*5cf0*/  IMAD.SHL.U32 R26, R26, 0x2, RZ ;  /* 0x000000021a1a7824 */ /* 0x000fe200078e00ff */
[----:B------:R-:W-:Y:S01]  /*5d00*/  SHF.L.W.U32.HI R13, R21, 0x1, R13 ;  /* 0x00000001150d7819 */ /* 0x000fe20000010e0d */
[----:B------:R-:W-:Y:S01]  /*5d10*/  IMAD.MOV.U32 R21, RZ, RZ, R28 ;  /* 0x000000ffff157224 */ /* 0x000fe200078e001c */
[----:B------:R-:W-:Y:S01]  /*5d20*/  MOV R23, R25 ;  /* 0x0000001900177202 */ /* 0x000fe20000000f00 */
[----:B------:R-:W-:Y:S06]  /*5d30*/  BRA `(.L_x_94) ;  /* 0xfffffffc00a47947 */ /* 0x000fec000383ffff */
.L_x_93:
[----:B------:R-:W-:Y:S05]  /*5d40*/  BSYNC.RECONVERGENT B4 ;  /* 0x0000000000047941 */ /* 0x000fea0003800200 */
.L_x_90:
[----:B------:R-:W-:-:S05]  /*5d50*/  VIADD R14, R14, 0xffffffff ;  /* 0xffffffff0e0e7836 */ /* 0x000fca0000000000 */
[----:B------:R-:W-:-:S04]  /*5d60*/  SHF.R.S32.HI R25, RZ, 0x1f, R14 ;  /* 0x0000001fff197819 */ /* 0x000fc8000001140e */
[----:B------:R-:W-:-:S04]  /*5d70*/  LEA.HI R25, R25, R14, RZ, 0x5 ;  /* 0x0000000e19197211 */ /* 0x000fc800078f28ff */
[----:B------:R-:W-:-:S04]  /*5d80*/  SHF.R.S32.HI R25, RZ, 0x5, R25 ;  /* 0x00000005ff197819 */ /* 0x000fc80000011419 */
[----:B------:R-:W-:-:S05]  /*5d90*/  LEA R28, R25, UR10, 0x2 ;  /* 0x0000000a191c7c11 */ /* 0x000fca000f8e10ff */
[----:B------:R-:W2:Y:S01]  /*5da0*/  LDL R29, [R28] ;  /* 0x000000001c1d7983 */ /* 0x000ea20000100800 */
[----:B------:R-:W-:Y:S01]  /*5db0*/  SHF.L.W.U32.HI R25, R26, 0x1f, R23 ;  /* 0x0000001f1a197819 */ /* 0x000fe20000010e17 */
[----:B------:R-:W-:Y:S01]  /*5dc0*/  IMAD.MOV.U32 R31, RZ, RZ, 0x1 ;  /* 0x00000001ff1f7424 */ /* 0x000fe200078e00ff */
[----:B------:R-:W-:Y:S02]  /*5dd0*/  SHF.L.W.U32.HI R23, R23, 0x1f, R21 ;  /* 0x0000001f17177819 */ /* 0x000fe40000010e15 */
[C---:B------:R-:W-:Y:S01]  /*5de0*/  ISETP.GE.U32.AND P0, PT, R12.reuse, R25, PT ;  /* 0x000000190c00720c */ /* 0x040fe20003f06070 */
[----:B------:R-:W-:Y:S01]  /*5df0*/  IMAD.IADD R12, R12, 0x1, -R25 ;  /* 0x000000010c0c7824 */ /* 0x000fe200078e0a19 */
[----:B------:R-:W-:Y:S02]  /*5e00*/  IADD3 R26, PT, PT, R23, 0x1, RZ ;  /* 0x00000001171a7810 */ /* 0x000fe40007ffe0ff */
[----:B------:R-:W-:Y:S02]  /*5e10*/  SHF.L.W.U32.HI R21, R21, 0x1f, R13 ;  /* 0x0000001f15157819 */ /* 0x000fe40000010e0d */
[----:B------:R-:W-:-:S02]  /*5e20*/  SHF.L.W.U32 R14, R31, R14, RZ ;  /* 0x0000000e1f0e7219 */ /* 0x000fc40000000eff */
[----:B------:R-:W-:-:S05]  /*5e30*/  SHF.R.U32.HI R13, RZ, 0x1, R13 ;  /* 0x00000001ff0d7819 */ /* 0x000fca000001160d */
[----:B------:R-:W-:Y:S01]  /*5e40*/  @P0 IMAD.MOV R26, RZ, RZ, R23 ;  /* 0x000000ffff1a0224 */ /* 0x000fe200078e0217 */
[----:B------:R-:W-:-:S04]  /*5e50*/  ISETP.EQ.AND P0, PT, R23, -0x1, !P0 ;  /* 0xffffffff1700780c */ /* 0x000fc80004702270 */
[----:B------:R-:W-:-:S04]  /*5e60*/  VIMNMX.U32 R23, PT, PT, R23, R26, !PT ;  /* 0x0000001a17177248 */ /* 0x000fc80007fe0000 */
[----:B------:R-:W-:Y:S02]  /*5e70*/  ISETP.GT.U32.OR P0, PT, R23, R36, P0 ;  /* 0x000000241700720c */ /* 0x000fe40000704470 */
[----:B------:R-:W-:Y:S02]  /*5e80*/  IADD3 R23, PT, PT, R21, 0x1, RZ ;  /* 0x0000000115177810 */ /* 0x000fe40007ffe0ff */
[----:B------:R-:W-:-:S09]  /*5e90*/  IADD3 R36, PT, PT, R36, -R26, RZ ;  /* 0x8000001a24247210 */ /* 0x000fd20007ffe0ff */
[----:B------:R-:W-:Y:S01]  /*5ea0*/  @!P0 IMAD.MOV R23, RZ, RZ, R21 ;  /* 0x000000ffff178224 */ /* 0x000fe200078e0215 */
[----:B------:R-:W-:-:S04]  /*5eb0*/  ISETP.EQ.AND P0, PT, R21, -0x1, P0 ;  /* 0xffffffff1500780c */ /* 0x000fc80000702270 */
[----:B------:R-:W-:-:S04]  /*5ec0*/  VIMNMX.U32 R21, PT, PT, R21, R23, !PT ;  /* 0x0000001715157248 */ /* 0x000fc80007fe0000 */
[----:B------:R-:W-:Y:S01]  /*5ed0*/  ISETP.GT.U32.OR P0, PT, R21, R34, P0 ;  /* 0x000000221500720c */ /* 0x000fe20000704470 */
[----:B------:R-:W-:Y:S01]  /*5ee0*/  IMAD.IADD R34, R34, 0x1, -R23 ;  /* 0x0000000122227824 */ /* 0x000fe200078e0a17 */
[----:B------:R-:W-:-:S11]  /*5ef0*/  IADD3 R21, PT, PT, R13, 0x1, RZ ;  /* 0x000000010d157810 */ /* 0x000fd60007ffe0ff */
[----:B------:R-:W-:-:S04]  /*5f00*/  @!P0 IMAD.MOV R21, RZ, RZ, R13 ;  /* 0x000000ffff158224 */ /* 0x000fc800078e020d */
[----:B------:R-:W-:Y:S02]  /*5f10*/  IMAD.IADD R10, R10, 0x1, -R21 ;  /* 0x000000010a0a7824 */ /* 0x000fe400078e0a15 */
[----:B--2---:R-:W-:-:S05]  /*5f20*/  IMAD.IADD R29, R14, 0x1, R29 ;  /* 0x000000010e1d7824 */ /* 0x004fca00078e021d */
[----:B------:R1:W-:Y:S01]  /*5f30*/  STL [R28], R29 ;  /* 0x0000001d1c007387 */ /* 0x0003e20000100800 */
[----:B------:R-:W-:Y:S05]  /*5f40*/  BRA `(.L_x_95) ;  /* 0xfffffff800cc7947 */ /* 0x000fea000383ffff */
.L_x_89:
[----:B------:R-:W-:Y:S05]  /*5f50*/  BSYNC.RECONVERGENT B3 ;  /* 0x0000000000037941 */ /* 0x000fea0003800200 */
.L_x_86:
[----:B------:R-:W-:Y:S01]  /*5f60*/  ISETP.LE.U32.AND P0, PT, R12, UR15, PT ;  /* 0x0000000f0c007c0c */ /* 0x000fe2000bf03070 */
[----:B------:R-:W-:Y:S01]  /*5f70*/  VIADD R21, R34, 0x1 ;  /* 0x0000000122157836 */ /* 0x000fe20000000000 */
[----:B------:R-:W-:Y:S01]  /*5f80*/  IADD3 R13, PT, PT, R36, 0x1, RZ ;  /* 0x00000001240d7810 */ /* 0x000fe20007ffe0ff */
[----:B------:R-:W-:Y:S01]  /*5f90*/  VIADD R64, R10, 0x1 ;  /* 0x000000010a407836 */ /* 0x000fe20000000000 */
[----:B------:R-:W-:Y:S01]  /*5fa0*/  IADD3 R12, PT, PT, -R12, UR15, RZ ;  /* 0x0000000f0c0c7c10 */ /* 0x000fe2000fffe1ff */
[----:B------:R-:W-:Y:S01]  /*5fb0*/  IMAD.MOV.U32 R65, RZ, RZ, R61 ;  /* 0x000000ffff417224 */ /* 0x000fe200078e003d */
[----:B------:R-:W-:Y:S01]  /*5fc0*/  MOV R62, R27 ;  /* 0x0000001b003e7202 */ /* 0x000fe20000000f00 */
[----:B------:R-:W-:-:S06]  /*5fd0*/  IMAD.MOV.U32 R14, RZ, RZ, R53 ;  /* 0x000000ffff0e7224 */ /* 0x000fcc00078e0035 */
[----:B------:R-:W-:Y:S01]  /*5fe0*/  @P0 IMAD.MOV R13, RZ, RZ, R36 ;  /* 0x000000ffff0d0224 */ /* 0x000fe200078e0224 */
[----:B------:R-:W-:-:S04]  /*5ff0*/  ISETP.EQ.AND P0, PT, R36, -0x1, !P0 ;  /* 0xffffffff2400780c */ /* 0x000fc80004702270 */
[----:B------:R-:W-:Y:S02]  /*6000*/  VIMNMX.U32 R36, PT, PT, R36, R13, !PT ;  /* 0x0000000d24247248 */ /* 0x000fe40007fe0000 */
[----:B------:R-:W-:Y:S02]  /*6010*/  IADD3 R13, PT, PT, -R13, UR14, RZ ;  /* 0x0000000e0d0d7c10 */ /* 0x000fe4000fffe1ff */
[----:B------:R-:W-:-:S03]  /*6020*/  ISETP.GT.U32.OR P0, PT, R36, UR14, P0 ;  /* 0x0000000e24007c0c */ /* 0x000fc60008704470 */
[----:B------:R-:W-:Y:S10]  /*6030*/  STL.64 [R61], R12 ;  /* 0x0000000c3d007387 */ /* 0x000ff40000100a00 */
[----:B------:R-:W-:-:S02]  /*6040*/  @!P0 IADD3 R21, PT, PT, R34, RZ, RZ ;  /* 0x000000ff22158210 */ /* 0x000fc40007ffe0ff */
[C---:B------:R-:W-:Y:S02]  /*6050*/  ISETP.EQ.AND P0, PT, R34.reuse, -0x1, P0 ;  /* 0xffffffff2200780c */ /* 0x040fe40000702270 */
[----:B------:R-:W-:Y:S02]  /*6060*/  VIMNMX.U32 R34, PT, PT, R34, R21, !PT ;  /* 0x0000001522227248 */ /* 0x000fe40007fe0000 */
[----:B0-----:R-:W-:Y:S02]  /*6070*/  IADD3 R26, PT, PT, -R21, UR13, RZ ;  /* 0x0000000d151a7c10 */ /* 0x001fe4000fffe1ff */
[----:B------:R-:W-:Y:S02]  /*6080*/  ISETP.GT.U32.OR P0, PT, R34, UR13, P0 ;  /* 0x0000000d22007c0c */ /* 0x000fe40008704470 */
[----:B------:R-:W-:Y:S01]  /*6090*/  MOV R21, R59 ;  /* 0x0000003b00157202 */ /* 0x000fe20000000f00 */
[----:B------:R-:W-:Y:S01]  /*60a0*/  STL [R61+0x8], R26 ;  /* 0x0000081a3d007387 */ /* 0x000fe20000100800 */
[----:B------:R-:W-:-:S09]  /*60b0*/  IMAD.MOV.U32 R59, RZ, RZ, R58 ;  /* 0x000000ffff3b7224 */ /* 0x000fd200078e003a */
[----:B------:R-:W-:Y:S02]  /*60c0*/  @!P0 IMAD.MOV R64, RZ, RZ, R10 ;  /* 0x000000ffff408224 */ /* 0x000fe400078e020a */
[----:B------:R-:W-:-:S03]  /*60d0*/  IMAD.MOV.U32 R10, RZ, RZ, R39 ;  /* 0x000000ffff0a7224 */ /* 0x000fc600078e0027 */
[----:B------:R-:W-:-:S05]  /*60e0*/  IADD3 R64, PT, PT, -R64, UR12, RZ ;  /* 0x0000000c40407c10 */ /* 0x000fca000fffe1ff */
[----:B------:R0:W-:Y:S02]  /*60f0*/  STL [R61+0xc], R64 ;  /* 0x00000c403d007387 */ /* 0x0001e40000100800 */
[----:B0-----:R-:W-:-:S07]  /*6100*/  MOV R61, R38 ;  /* 0x00000026003d7202 */ /* 0x001fce0000000f00 */
.L_x_85:
[----:B------:R-:W-:Y:S05]  /*6110*/  BSYNC.RECONVERGENT B1 ;  /* 0x0000000000017941 */ /* 0x000fea0003800200 */
.L_x_81:
[----:B------:R-:W-:Y:S05]  /*6120*/  BRA `(.L_x_96) ;  /* 0xffffffec00147947 */ /* 0x000fea000383ffff */
.L_x_69:
[----:B------:R-:W-:Y:S05]  /*6130*/  BSYNC.RECONVERGENT B0 ;  /* 0x0000000000007941 */ /* 0x000fea0003800200 */
.L_x_66:
[----:B------:R-:W-:Y:S05]  /*6140*/  WARPSYNC.ALL ;  /* 0x0000000000007948 */ /* 0x000fea0003800000 */
[----:B------:R-:W-:Y:S01]  /*6150*/  ISETP.GE.U32.AND P0, PT, R11, R15, PT ;  /* 0x0000000f0b00720c */ /* 0x000fe20003f06070 */
[----:B------:R-:W-:-:S12]  /*6160*/  BSSY.RECONVERGENT B0, `(.L_x_97) ;  /* 0x000021d000007945 */ /* 0x000fd80003800200 */
[----:B------:R-:W-:Y:S05]  /*6170*/  @!P0 BRA `(.L_x_98) ;  /* 0x0000000000308947 */ /* 0x000fea0003800000 */
[----:B------:R-:W-:Y:S01]  /*6180*/  ISETP.GT.U32.AND P0, PT, R11, R15, PT ;  /* 0x0000000f0b00720c */ /* 0x000fe20003f04070 */
[----:B------:R-:W-:-:S12]  /*6190*/  BSSY.RELIABLE B1, `(.L_x_99) ;  /* 0x000010d000017945 */ /* 0x000fd80003800100 */
[----:B------:R-:W-:Y:S05]  /*61a0*/  @P0 BRA `(.L_x_100) ;  /* 0x00000010002c0947 */ /* 0x000fea0003800000 */
[----:B------:R-:W-:-:S13]  /*61b0*/  ISETP.GE.U32.AND P0, PT, R44, R50, PT ;  /* 0x000000322c00720c */ /* 0x000fda0003f06070 */
[----:B------:R-:W-:Y:S05]  /*61c0*/  @!P0 BREAK.RELIABLE B1 ;  /* 0x0000000000018942 */ /* 0x000fea0003800100 */
[----:B------:R-:W-:Y:S05]  /*61d0*/  @!P0 BRA `(.L_x_98) ;  /* 0x0000000000188947 */ /* 0x000fea0003800000 */
[----:B------:R-:W-:-:S04]  /*61e0*/  ISETP.GT.U32.AND P0, PT, R48, R56, PT ;  /* 0x000000383000720c */ /* 0x000fc80003f04070 */
[----:B------:R-:W-:-:S04]  /*61f0*/  ISETP.GT.U32.OR P0, PT, R46, R54, P0 ;  /* 0x000000362e00720c */ /* 0x000fc80000704470 */
[----:B------:R-:W-:-:S04]  /*6200*/  ISETP.GE.U32.AND P0, PT, R46, R54, P0 ;  /* 0x000000362e00720c */ /* 0x000fc80000706070 */
[----:B------:R-:W-:-:S13]  /*6210*/  ISETP.GT.U32.OR P0, PT, R44, R50, P0 ;  /* 0x000000322c00720c */ /* 0x000fda0000704470 */
[----:B------:R-:W-:Y:S05]  /*6220*/  @!P0 BREAK.RELIABLE B1 ;  /* 0x0000000000018942 */ /* 0x000fea0003800100 */
[----:B------:R-:W-:Y:S05]  /*6230*/  @P0 BRA `(.L_x_100) ;  /* 0x0000001000080947 */ /* 0x000fea0003800000 */
.L_x_98:
[----:B------:R-:W-:Y:S01]  /*6240*/  ISETP.GE.U32.AND P0, PT, R56, R48, PT ;  /* 0x000000303800720c */ /* 0x000fe20003f06070 */
[----:B------:R-:W-:Y:S01]  /*6250*/  VIADD R25, R46, 0x1 ;  /* 0x000000012e197836 */ /* 0x000fe20000000000 */
[----:B------:R-:W-:Y:S01]  /*6260*/  UMOV UR5, URZ ;  /* 0x000000ff00057c82 */ /* 0x000fe20008000000 */
[----:B------:R-:W-:Y:S01]  /*6270*/  IMAD.IADD R59, R56, 0x1, -R48 ;  /* 0x00000001383b7824 */ /* 0x000fe200078e0a30 */
[----:B------:R-:W-:Y:S01]  /*6280*/  UMOV UR6, URZ ;  /* 0x000000ff00067c82 */ /* 0x000fe20008000000 */
[----:B------:R-:W-:Y:S01]  /*6290*/  VIADD R29, R44, 0x1 ;  /* 0x000000012c1d7836 */ /* 0x000fe20000000000 */
[----:B------:R-:W-:Y:S01]  /*62a0*/  UMOV UR7, URZ ;  /* 0x000000ff00077c82 */ /* 0x000fe20008000000 */
[----:B------:R-:W-:-:S04]  /*62b0*/  IMAD.WIDE.U32 R26, R59, R59, RZ ;  /* 0x0000003b3b1a7225 */ /* 0x000fc800078e00ff */
[C---:B------:R-:W-:Y:S01]  /*62c0*/  IMAD R33, R26.reuse, UR16, RZ ;  /* 0x000000101a217c24 */ /* 0x040fe2000f8e02ff */
[----:B------:R-:W-:Y:S01]  /*62d0*/  LOP3.LUT R12, R26, 0xfffffffd, RZ, 0xc0, !PT ;  /* 0xfffffffd1a0c7812 */ /* 0x000fe200078ec0ff */
[----:B------:R-:W-:Y:S01]  /*62e0*/  VIADD R26, R27, UR5 ;  /* 0x000000051b1a7c36 */ /* 0x000fe20008000000 */
[C---:B------:R-:W-:Y:S01]  /*62f0*/  @P0 IADD3 R25, PT, PT, R46.reuse, RZ, RZ ;  /* 0x000000ff2e190210 */ /* 0x040fe20007ffe0ff */
[----:B------:R-:W-:Y:S01]  /*6300*/  IMAD.MOV.U32 R27, RZ, RZ, RZ ;  /* 0x000000ffff1b7224 */ /* 0x000fe200078e00ff */
[C---:B------:R-:W-:Y:S02]  /*6310*/  ISETP.EQ.AND P0, PT, R46.reuse, -0x1, !P0 ;  /* 0xffffffff2e00780c */ /* 0x040fe40004702270 */
[----:B------:R-:W-:Y:S01]  /*6320*/  VIMNMX.U32 R13, PT, PT, R46, R25, !PT ;  /* 0x000000192e0d7248 */ /* 0x000fe20007fe0000 */
[----:B------:R-:W-:-:S03]  /*6330*/  IMAD.IADD R25, R54, 0x1, -R25 ;  /* 0x0000000136197824 */ /* 0x000fc600078e0a19 */
[----:B------:R-:W-:Y:S01]  /*6340*/  ISETP.GT.U32.OR P0, PT, R13, R54, P0 ;  /* 0x000000360d00720c */ /* 0x000fe20000704470 */
[----:B------:R-:W-:Y:S02]  /*6350*/  HFMA2 R13, -RZ, RZ, 0, 0 ;  /* 0x00000000ff0d7431 */ /* 0x000fe400000001ff */
[----:B------:R-:W-:-:S04]  /*6360*/  IMAD.WIDE.U32 R26, R25, R59, R26 ;  /* 0x0000003b191a7225 */ /* 0x000fc800078e001a */
[----:B------:R-:W-:Y:S02]  /*6370*/  VIADD R28, R27, UR5 ;  /* 0x000000051b1c7c36 */ /* 0x000fe40008000000 */
[----:B------:R-:W-:-:S04]  /*6380*/  IMAD.HI.U32 R13, R33, UR15, R12 ;  /* 0x0000000f210d7c27 */ /* 0x000fc8000f8e000c */
[C---:B------:R-:W-:Y:S02]  /*6390*/  @!P0 IADD3 R29, PT, PT, R44.reuse, RZ, RZ ;  /* 0x000000ff2c1d8210 */ /* 0x040fe40007ffe0ff */
[C---:B------:R-:W-:Y:S02]  /*63a0*/  ISETP.EQ.AND P0, PT, R44.reuse, -0x1, P0 ;  /* 0xffffffff2c00780c */ /* 0x040fe40000702270 */
[----:B------:R-:W-:Y:S02]  /*63b0*/  IADD3 R12, P1, PT, R13, R26, RZ ;  /* 0x0000001a0d0c7210 */ /* 0x000fe40007f3e0ff */
[-C--:B------:R-:W-:Y:S02]  /*63c0*/  VIMNMX.U32 R27, PT, PT, R44, R29.reuse, !PT ;  /* 0x0000001d2c1b7248 */ /* 0x080fe40007fe0000 */
[----:B------:R-:W-:Y:S01]  /*63d0*/  IADD3 R58, PT, PT, R50, -R29, RZ ;  /* 0x8000001d323a7210 */ /* 0x000fe20007ffe0ff */
[----:B------:R-:W-:Y:S01]  /*63e0*/  IMAD.X R13, RZ, RZ, RZ, P1 ;  /* 0x000000ffff0d7224 */ /* 0x000fe200008e06ff */
[----:B------:R-:W-:Y:S01]  /*63f0*/  ISETP.GT.U32.OR P0, PT, R27, R50, P0 ;  /* 0x000000321b00720c */ /* 0x000fe20000704470 */
[----:B------:R-:W-:-:S02]  /*6400*/  IMAD.MOV.U32 R29, RZ, RZ, RZ ;  /* 0x000000ffff1d7224 */ /* 0x000fc400078e00ff */
[----:B------:R-:W-:Y:S01]  /*6410*/  IMAD.WIDE.U32 R12, R33, UR14, R12 ;  /* 0x0000000e210c7c25 */ /* 0x000fe2000f8e000c */
[----:B------:R-:W-:-:S03]  /*6420*/  SEL R30, RZ, 0x1, !P0 ;  /* 0x00000001ff1e7807 */ /* 0x000fc60004000000 */
[----:B------:R-:W-:Y:S01]  /*6430*/  IMAD.WIDE.U32 R28, R58, R59, R28 ;  /* 0x0000003b3a1c7225 */ /* 0x000fe200078e001c */
[----:B------:R-:W-:Y:S02]  /*6440*/  IADD3 R53, PT, PT, R15, -R11, -R30 ;  /* 0x8000000b0f357210 */ /* 0x000fe40007ffe81e */
[----:B------:R-:W-:Y:S01]  /*6450*/  IADD3 R26, P0, PT, R13, R28, RZ ;  /* 0x0000001c0d1a7210 */ /* 0x000fe20007f1e0ff */
[----:B------:R-:W-:Y:S02]  /*6460*/  IMAD.MOV.U32 R13, RZ, RZ, RZ ;  /* 0x000000ffff0d7224 */ /* 0x000fe400078e00ff */
[----:B------:R-:W-:Y:S01]  /*6470*/  VIADD R28, R29, UR5 ;  /* 0x000000051d1c7c36 */ /* 0x000fe20008000000 */
[----:B------:R-:W-:Y:S01]  /*6480*/  IADD3.X R27, PT, PT, RZ, RZ, RZ, P0, !PT ;  /* 0x000000ffff1b7210 */ /* 0x000fe200007fe4ff */
[----:B------:R-:W-:Y:S02]  /*6490*/  IMAD.MOV.U32 R29, RZ, RZ, RZ ;  /* 0x000000ffff1d7224 */ /* 0x000fe400078e00ff */
[----:B------:R-:W-:-:S04]  /*64a0*/  IMAD.WIDE.U32 R12, R25, R59, R12 ;  /* 0x0000003b190c7225 */ /* 0x000fc800078e000c */
[----:B------:R-:W-:Y:S01]  /*64b0*/  IMAD.WIDE.U32 R28, R53, R59, R28 ;  /* 0x0000003b351c7225 */ /* 0x000fe200078e001c */
[----:B------:R-:W-:-:S03]  /*64c0*/  IADD3 R13, PT, PT, R13, UR5, RZ ;  /* 0x000000050d0d7c10 */ /* 0x000fc6000fffe0ff */
[----:B------:R-:W-:-:S04]  /*64d0*/  IMAD.WIDE.U32 R26, R33, UR13, R26 ;  /* 0x0000000d211a7c25 */ /* 0x000fc8000f8e001a */
[----:B------:R-:W-:Y:S01]  /*64e0*/  IMAD R35, R12, UR16, RZ ;  /* 0x000000100c237c24 */ /* 0x000fe2000f8e02ff */
[----:B------:R-:W-:Y:S01]  /*64f0*/  IADD3 R30, P0, PT, R27, R28, RZ ;  /* 0x0000001c1b1e7210 */ /* 0x000fe20007f1e0ff */
[----:B------:R-:W-:Y:S01]  /*6500*/  VIADD R29, R29, UR5 ;  /* 0x000000051d1d7c36 */ /* 0x000fe20008000000 */
[----:B------:R-:W-:Y:S02]  /*6510*/  IADD3 R26, P1, PT, R26, R13, RZ ;  /* 0x0000000d1a1a7210 */ /* 0x000fe40007f3e0ff */
[----:B------:R-:W-:Y:S01]  /*6520*/  MOV R13, RZ ;  /* 0x000000ff000d7202 */ /* 0x000fe20000000f00 */
[----:B------:R-:W-:Y:S02]  /*6530*/  IMAD.X R31, RZ, RZ, RZ, P0 ;  /* 0x000000ffff1f7224 */ /* 0x000fe400000e06ff */
[----:B------:R-:W-:Y:S02]  /*6540*/  IMAD.X R27, RZ, RZ, RZ, P1 ;  /* 0x000000ffff1b7224 */ /* 0x000fe400008e06ff */
        /* <DEDUP_REMOVED lines=16> */
[----:B------:R-:W-:-:S04]  /*6650*/  IMAD.WIDE.U32 R12, R58, R59, R12 ;  /* 0x0000003b3a0c7225 */ /* 0x000fc800078e000c */
[----:B------:R-:W-:-:S04]  /*6660*/  IMAD.WIDE.U32 R26, R35, UR13, R26 ;  /* 0x0000000d231a7c25 */ /* 0x000fc8000f8e001a */
[----:B------:R-:W-:Y:S01]  /*6670*/  VIADD R13, R13, UR5 ;  /* 0x000000050d0d7c36 */ /* 0x000fe20008000000 */
[----:B------:R-:W-:Y:S01]  /*6680*/  IADD3 R28, P1, PT, R27, R32, RZ ;  /* 0x000000201b1c7210 */ /* 0x000fe20007f3e0ff */
[----:B------:R-:W-:-:S03]  /*6690*/  IMAD R31, R12, UR16, RZ ;  /* 0x000000100c1f7c24 */ /* 0x000fc6000f8e02ff */
        /* <DEDUP_REMOVED lines=9> */
[----:B------:R-:W-:Y:S01]  /*6730*/  IADD3 R26, P2, PT, R26, R13, RZ ;  /* 0x0000000d1a1a7210 */ /* 0x000fe20007f5e0ff */
[----:B------:R-:W-:Y:S02]  /*6740*/  IMAD.X R13, RZ, RZ, RZ, P1 ;  /* 0x000000ffff0d7224 */ /* 0x000fe400008e06ff */
[----:B------:R-:W-:Y:S01]  /*6750*/  VIADD R28, R33, UR6 ;  /* 0x00000006211c7c36 */ /* 0x000fe20008000000 */
[----:B------:R-:W-:Y:S01]  /*6760*/  IADD3.X R27, PT, PT, RZ, RZ, RZ, P2, !PT ;  /* 0x000000ffff1b7210 */ /* 0x000fe200017fe4ff */
[----:B------:R-:W-:-:S04]  /*6770*/  IMAD.WIDE.U32 R12, R58, R58, R12 ;  /* 0x0000003a3a0c7225 */ /* 0x000fc800078e000c */
[----:B------:R-:W-:-:S05]  /*6780*/  IMAD.WIDE.U32 R26, R31, UR14, R26 ;  /* 0x0000000e1f1a7c25 */ /* 0x000fca000f8e001a */
[----:B------:R-:W-:Y:S01]  /*6790*/  IADD3 R38, P1, PT, R12, R27, RZ ;  /* 0x0000001b0c267210 */ /* 0x000fe20007f3e0ff */
[----:B------:R-:W-:-:S03]  /*67a0*/  IMAD.MOV.U32 R27, RZ, RZ, RZ ;  /* 0x000000ffff1b7224 */ /* 0x000fc600078e00ff */
[----:B------:R-:W-:Y:S01]  /*67b0*/  IADD3.X R39, PT, PT, RZ, RZ, RZ, P1, !PT ;  /* 0x000000ffff277210 */ /* 0x000fe20000ffe4ff */
[----:B------:R-:W-:Y:S01]  /*67c0*/  IMAD.WIDE.U32 R26, R53, R59, R26 ;  /* 0x0000003b351a7225 */ /* 0x000fe200078e001a */
[----:B------:R-:W-:-:S03]  /*67d0*/  IADD3 R28, P1, PT, R28, R35, RZ ;  /* 0x000000231c1c7210 */ /* 0x000fc60007f3e0ff */
[----:B------:R-:W-:Y:S01]  /*67e0*/  IMAD.WIDE.U32 R38, R31, UR13, R38 ;  /* 0x0000000d1f267c25 */ /* 0x000fe2000f8e0026 */
[----:B------:R-:W-:-:S03]  /*67f0*/  IADD3 R12, P0, PT, R29, R28, RZ ;  /* 0x0000001c1d0c7210 */ /* 0x000fc60007f1e0ff */
[----:B------:R-:W-:Y:S01]  /*6800*/  VIADD R27, R27, UR5 ;  /* 0x000000051b1b7c36 */ /* 0x000fe20008000000 */
[----:B------:R-:W-:Y:S01]  /*6810*/  IADD3 R12, P2, PT, R13, R12, RZ ;  /* 0x0000000c0d0c7210 */ /* 0x000fe20007f5e0ff */
[----:B------:R-:W-:-:S03]  /*6820*/  IMAD R37, R26, UR16, RZ ;  /* 0x000000101a257c24 */ /* 0x000fc6000f8e02ff */
[----:B------:R-:W-:Y:S01]  /*6830*/  IADD3 R28, P3, PT, R38, R27, RZ ;  /* 0x0000001b261c7210 */ /* 0x000fe20007f7e0ff */
[----:B------:R-:W-:Y:S02]  /*6840*/  IMAD.MOV.U32 R27, RZ, RZ, RZ ;  /* 0x000000ffff1b7224 */ /* 0x000fe400078e00ff */
[----:B------:R-:W-:Y:S01]  /*6850*/  IMAD.X R13, RZ, RZ, RZ, P2 ;  /* 0x000000ffff0d7224 */ /* 0x000fe200010e06ff */
[----:B------:R-:W-:Y:S01]  /*6860*/  IADD3.X R29, PT, PT, RZ, RZ, RZ, P3, !PT ;  /* 0x000000ffff1d7210 */ /* 0x000fe20001ffe4ff */
[----:B------:R-:W-:-:S04]  /*6870*/  IMAD.HI.U32 R33, R37, UR15, R26 ;  /* 0x0000000f25217c27 */ /* 0x000fc8000f8e001a */
[----:B------:R-:W-:-:S04]  /*6880*/  IMAD.WIDE.U32 R26, R25, R53, R28 ;  /* 0x00000035191a7225 */ /* 0x000fc800078e001c */
[----:B------:R-:W-:Y:S01]  /*6890*/  IMAD.WIDE.U32 R12, R58, R53, R12 ;  /* 0x000000353a0c7225 */ /* 0x000fe200078e000c */
[----:B------:R-:W-:-:S03]  /*68a0*/  IADD3 R28, P3, PT, R33, R26, RZ ;  /* 0x0000001a211c7210 */ /* 0x000fc60007f7e0ff */
[----:B------:R-:W-:Y:S01]  /*68b0*/  VIADD R33, R27, UR6 ;  /* 0x000000061b217c36 */ /* 0x000fe20008000000 */
[----:B------:R-:W-:Y:S02]  /*68c0*/  IADD3.X R29, PT, PT, RZ, RZ, RZ, P3, !PT ;  /* 0x000000ffff1d7210 */ /* 0x000fe40001ffe4ff */
[----:B------:R-:W-:Y:S01]  /*68d0*/  IADD3 R38, P2, PT, R39, R12, RZ ;  /* 0x0000000c27267210 */ /* 0x000fe20007f5e0ff */
[----:B------:R-:W-:-:S04]  /*68e0*/  IMAD.WIDE.U32 R28, R37, UR14, R28 ;  /* 0x0000000e251c7c25 */ /* 0x000fc8000f8e001c */
[----:B------:R-:W-:Y:S02]  /*68f0*/  IMAD.X R39, RZ, RZ, RZ, P2 ;  /* 0x000000ffff277224 */ /* 0x000fe400010e06ff */
[----:B------:R-:W-:-:S04]  /*6900*/  IMAD.WIDE.U32 R26, R28, R59, RZ ;  /* 0x0000003b1c1a7225 */ /* 0x000fc800078e00ff */
[----:B------:R-:W-:-:S04]  /*6910*/  IMAD.WIDE.U32 R38, R31, UR12, R38 ;  /* 0x0000000c1f267c25 */ /* 0x000fc8000f8e0026 */
[----:B------:R-:W-:Y:S01]  /*6920*/  HFMA2 R31, -RZ, RZ, 0, 0 ;  /* 0x00000000ff1f7431 */ /* 0x000fe200000001ff */
[----:B------:R-:W-:Y:S01]  /*6930*/  IADD3 R30, PT, PT, R27, UR5, RZ ;  /* 0x000000051b1e7c10 */ /* 0x000fe2000fffe0ff */
[----:B------:R-:W-:Y:S01]  /*6940*/  IMAD R61, R26, UR16, RZ ;  /* 0x000000101a3d7c24 */ /* 0x000fe2000f8e02ff */
[----:B------:R-:W-:Y:S01]  /*6950*/  IADD3 R32, P2, PT, R38, R33, RZ ;  /* 0x0000002126207210 */ /* 0x000fe20007f5e0ff */
[----:B------:R-:W-:Y:S02]  /*6960*/  IMAD.MOV.U32 R27, RZ, RZ, RZ ;  /* 0x000000ffff1b7224 */ /* 0x000fe400078e00ff */
[----:B------:R-:W-:Y:S02]  /*6970*/  VIADD R38, R13, UR6 ;  /* 0x000000060d267c36 */ /* 0x000fe40008000000 */
[----:B------:R-:W-:Y:S02]  /*6980*/  IMAD.X R33, RZ, RZ, RZ, P2 ;  /* 0x000000ffff217224 */ /* 0x000fe400010e06ff */
[----:B------:R-:W-:-:S04]  /*6990*/  IMAD.HI.U32 R35, R61, UR15, R26 ;  /* 0x0000000f3d237c27 */ /* 0x000fc8000f8e001a */
[----:B------:R-:W-:-:S04]  /*69a0*/  IMAD.WIDE.U32 R30, R25, R28, R30 ;  /* 0x0000001c191e7225 */ /* 0x000fc800078e001e */
[----:B------:R-:W-:Y:S01]  /*69b0*/  IMAD.WIDE.U32 R26, R58, R53, R32 ;  /* 0x000000353a1a7225 */ /* 0x000fe200078e0020 */
[----:B------:R-:W-:-:S03]  /*69c0*/  IADD3 R32, P3, PT, R35, R30, RZ ;  /* 0x0000001e23207210 */ /* 0x000fc60007f7e0ff */
[----:B------:R-:W-:Y:S01]  /*69d0*/  VIADD R30, R31, UR5 ;  /* 0x000000051f1e7c36 */ /* 0x000fe20008000000 */
[----:B------:R-:W-:Y:S01]  /*69e0*/  IADD3 R12, P2, PT, R29, R26, RZ ;  /* 0x0000001a1d0c7210 */ /* 0x000fe20007f5e0ff */
[----:B------:R-:W-:Y:S01]  /*69f0*/  IMAD.MOV.U32 R31, RZ, RZ, RZ ;  /* 0x000000ffff1f7224 */ /* 0x000fe200078e00ff */
[----:B------:R-:W-:Y:S01]  /*6a00*/  IADD3.X R33, PT, PT, RZ, RZ, RZ, P3, !PT ;  /* 0x000000ffff217210 */ /* 0x000fe20001ffe4ff */
[----:B------:R-:W-:Y:S01]  /*6a10*/  IMAD.X R26, RZ, RZ, RZ, P1 ;  /* 0x000000ffff1a7224 */ /* 0x000fe200008e06ff */
[----:B------:R-:W-:Y:S01]  /*6a20*/  IADD3.X R13, PT, PT, RZ, RZ, RZ, P2, !PT ;  /* 0x000000ffff0d7210 */ /* 0x000fe200017fe4ff */
[----:B------:R-:W-:-:S04]  /*6a30*/  IMAD.WIDE.U32 R30, R58, R28, R30 ;  /* 0x0000001c3a1e7225 */ /* 0x000fc800078e001e */
[----:B------:R-:W-:-:S04]  /*6a40*/  IMAD.WIDE.U32 R32, R61, UR14, R32 ;  /* 0x0000000e3d207c25 */ /* 0x000fc8000f8e0020 */
[----:B------:R-:W-:Y:S01]  /*6a50*/  IMAD.WIDE.U32 R12, R37, UR13, R12 ;  /* 0x0000000d250c7c25 */ /* 0x000fe2000f8e000c */
[----:B------:R-:W-:-:S03]  /*6a60*/  IADD3 R34, P3, PT, R33, R30, RZ ;  /* 0x0000001e21227210 */ /* 0x000fc60007f7e0ff */
[----:B------:R-:W-:Y:S01]  /*6a70*/  IMAD.MOV.U32 R33, RZ, RZ, RZ ;  /* 0x000000ffff217224 */ /* 0x000fe200078e00ff */
[----:B------:R-:W-:Y:S01]  /*6a80*/  IADD3.X R35, PT, PT, RZ, RZ, RZ, P3, !PT ;  /* 0x000000ffff237210 */ /* 0x000fe20001ffe4ff */
[----:B------:R-:W-:Y:S02]  /*6a90*/  IMAD.X R29, RZ, RZ, RZ, P0 ;  /* 0x000000ffff1d7224 */ /* 0x000fe400000e06ff */
[----:B------:R-:W-:-:S03]  /*6aa0*/  IMAD.WIDE.U32 R32, R12, R59, R32 ;  /* 0x0000003b0c207225 */ /* 0x000fc600078e0020 */
[----:B------:R-:W-:Y:S01]  /*6ab0*/  IADD3 R38, P1, P0, R38, R29, R26 ;  /* 0x0000001d26267210 */ /* 0x000fe2000783e01a */
[----:B------:R-:W-:Y:S01]  /*6ac0*/  VIADD R30, R31, UR5 ;  /* 0x000000051f1e7c36 */ /* 0x000fe20008000000 */
[----:B------:R-:W-:Y:S01]  /*6ad0*/  IADD3 R29, PT, PT, R33, UR7, RZ ;  /* 0x00000007211d7c10 */ /* 0x000fe2000fffe0ff */
[----:B------:R-:W-:Y:S01]  /*6ae0*/  IMAD.WIDE.U32 R34, R61, UR13, R34 ;  /* 0x0000000d3d227c25 */ /* 0x000fe2000f8e0022 */
[----:B------:R-:W-:-:S03]  /*6af0*/  IADD3 R38, P2, PT, R39, R38, RZ ;  /* 0x0000002627267210 */ /* 0x000fc60007f5e0ff */
[----:B------:R-:W-:Y:S01]  /*6b00*/  IMAD.MOV.U32 R31, RZ, RZ, RZ ;  /* 0x000000ffff1f7224 */ /* 0x000fe200078e00ff */
[----:B------:R-:W-:Y:S01]  /*6b10*/  IADD3 R26, P5, PT, R34, R29, RZ ;  /* 0x0000001d221a7210 */ /* 0x000fe20007fbe0ff */
[----:B------:R-:W-:Y:S02]  /*6b20*/  VIADD R27, R27, UR6 ;  /* 0x000000061b1b7c36 */ /* 0x000fe40008000000 */
[----:B------:R-:W-:-:S03]  /*6b30*/  IMAD.WIDE.U32 R30, R28, R53, R30 ;  /* 0x000000351c1e7225 */ /* 0x000fc600078e001e */
[----:B------:R-:W-:Y:S01]  /*6b40*/  IADD3 R38, P3, PT, R27, R38, RZ ;  /* 0x000000261b267210 */ /* 0x000fe20007f7e0ff */
[----:B------:R-:W-:Y:S01]  /*6b50*/  IMAD.X R27, RZ, RZ, RZ, P5 ;  /* 0x000000ffff1b7224 */ /* 0x000fe200028e06ff */
[----:B------:R-:W-:Y:S01]  /*6b60*/  IADD3 R34, P4, PT, R35, R30, RZ ;  /* 0x0000001e23227210 */ /* 0x000fe20007f9e0ff */
[----:B------:R-:W-:Y:S01]  /*6b70*/  IMAD R29, R32, UR16, RZ ;  /* 0x00000010201d7c24 */ /* 0x000fe2000f8e02ff */
[----:B------:R-:W-:Y:S01]  /*6b80*/  IADD3.X R39, PT, PT, RZ, RZ, RZ, P3, !PT ;  /* 0x000000ffff277210 */ /* 0x000fe20001ffe4ff */
[----:B------:R-:W-:Y:S02]  /*6b90*/  IMAD.MOV.U32 R33, RZ, RZ, RZ ;  /* 0x000000ffff217224 */ /* 0x000fe400078e00ff */
[----:B------:R-:W-:Y:S02]  /*6ba0*/  IMAD.X R35, RZ, RZ, RZ, P4 ;  /* 0x000000ffff237224 */ /* 0x000fe400020e06ff */
[----:B------:R-:W-:-:S04]  /*6bb0*/  IMAD.WIDE.U32 R26, R25, R12, R26 ;  /* 0x0000000c191a7225 */ /* 0x000fc800078e001a */
[----:B------:R-:W-:Y:S01]  /*6bc0*/  IMAD.HI.U32 R33, R29, UR15, R32 ;  /* 0x0000000f1d217c27 */ /* 0x000fe2000f8e0020 */
[----:B------:R-:W-:-:S03]  /*6bd0*/  IADD3 R27, PT, PT, R27, UR7, RZ ;  /* 0x000000071b1b7c10 */ /* 0x000fc6000fffe0ff */
[----:B------:R-:W-:Y:S01]  /*6be0*/  IMAD.WIDE.U32 R34, R61, UR12, R34 ;  /* 0x0000000c3d227c25 */ /* 0x000fe2000f8e0022 */
[----:B------:R-:W-:-:S03]  /*6bf0*/  IADD3 R26, P5, PT, R33, R26, RZ ;  /* 0x0000001a211a7210 */ /* 0x000fc60007fbe0ff */
[----:B------:R-:W-:Y:S01]  /*6c00*/  IMAD.WIDE.U32 R38, R53, R53, R38 ;  /* 0x0000003535267225 */ /* 0x000fe200078e0026 */
[----:B------:R-:W-:-:S03]  /*6c10*/  IADD3 R32, P4, PT, R34, R27, RZ ;  /* 0x0000001b22207210 */ /* 0x000fc60007f9e0ff */
[----:B------:R-:W-:Y:S01]  /*6c20*/  IMAD.X R27, RZ, RZ, RZ, P5 ;  /* 0x000000ffff1b7224 */ /* 0x000fe200028e06ff */
[----:B------:R-:W-:Y:S01]  /*6c30*/  IADD3 R30, P3, PT, R13, R38, RZ ;  /* 0x000000260d1e7210 */ /* 0x000fe20007f7e0ff */
[----:B------:R-:W-:Y:S01]  /*6c40*/  IMAD.X R33, RZ, RZ, RZ, P4 ;  /* 0x000000ffff217224 */ /* 0x000fe200020e06ff */
[----:B------:R-:W-:Y:S01]  /*6c50*/  IADD3 R13, PT, PT, R31, UR5, RZ ;  /* 0x000000051f0d7c10 */ /* 0x000fe2000fffe0ff */
[----:B------:R-:W-:-:S04]  /*6c60*/  IMAD.WIDE.U32 R26, R29, UR14, R26 ;  /* 0x0000000e1d1a7c25 */ /* 0x000fc8000f8e001a */
[----:B------:R-:W-:Y:S01]  /*6c70*/  IMAD.X R31, RZ, RZ, RZ, P3 ;  /* 0x000000ffff1f7224 */ /* 0x000fe200018e06ff */
[----:B------:R-:W-:Y:S01]  /*6c80*/  IADD3 R35, P3, PT, R35, R13, RZ ;  /* 0x0000000d23237210 */ /* 0x000fe20007f7e0ff */
[----:B------:R-:W-:-:S04]  /*6c90*/  IMAD.WIDE.U32 R32, R58, R12, R32 ;  /* 0x0000000c3a207225 */ /* 0x000fc800078e0020 */
[----:B------:R-:W-:Y:S01]  /*6ca0*/  IMAD.WIDE.U32 R30, R37, UR12, R30 ;  /* 0x0000000c251e7c25 */ /* 0x000fe2000f8e001e */
[----:B------:R-:W-:-:S03]  /*6cb0*/  IADD3 R32, P5, PT, R27, R32, RZ ;  /* 0x000000201b207210 */ /* 0x000fc60007fbe0ff */
[----:B------:R-:W-:Y:S01]  /*6cc0*/  VIADD R36, R33, UR7 ;  /* 0x0000000721247c36 */ /* 0x000fe20008000000 */
[----:B------:R-:W-:Y:S01]  /*6cd0*/  IADD3.X R33, PT, PT, RZ, RZ, RZ, P5, !PT ;  /* 0x000000ffff217210 */ /* 0x000fe20002ffe4ff */
[----:B------:R-:W-:-:S03]  /*6ce0*/  IMAD.MOV.U32 R27, RZ, RZ, RZ ;  /* 0x000000ffff1b7224 */ /* 0x000fc600078e00ff */
[----:B------:R-:W-:Y:S01]  /*6cf0*/  IADD3 R36, P4, PT, R36, R35, RZ ;  /* 0x0000002324247210 */ /* 0x000fe20007f9e0ff */
[----:B------:R-:W-:-:S04]  /*6d00*/  IMAD.WIDE.U32 R26, R30, R59, R26 ;  /* 0x0000003b1e1a7225 */ /* 0x000fc800078e001a */
[----:B------:R-:W-:Y:S01]  /*6d10*/  IMAD.X R37, RZ, RZ, RZ, P4 ;  /* 0x000000ffff257224 */ /* 0x000fe200020e06ff */
[----:B------:R-:W-:Y:S01]  /*6d20*/  IADD3 R13, PT, PT, R27, UR5, RZ ;  /* 0x000000051b0d7c10 */ /* 0x000fe2000fffe0ff */
[----:B------:R-:W-:-:S04]  /*6d30*/  IMAD.WIDE.U32 R32, R29, UR13, R32 ;  /* 0x0000000d1d207c25 */ /* 0x000fc8000f8e0020 */
[----:B------:R-:W-:Y:S02]  /*6d40*/  HFMA2 R27, -RZ, RZ, 0, 0 ;  /* 0x00000000ff1b7431 */ /* 0x000fe400000001ff */
[----:B------:R-:W-:Y:S01]  /*6d50*/  IMAD.WIDE.U32 R36, R12, R53, R36 ;  /* 0x000000350c247225 */ /* 0x000fe200078e0024 */
[----:B------:R-:W-:-:S03]  /*6d60*/  IADD3 R32, P5, PT, R32, R13, RZ ;  /* 0x0000000d20207210 */ /* 0x000fc60007fbe0ff */
[----:B------:R-:W-:Y:S01]  /*6d70*/  IMAD R13, R26, UR16, RZ ;  /* 0x000000101a0d7c24 */ /* 0x000fe2000f8e02ff */
[----:B------:R-:W-:Y:S01]  /*6d80*/  IADD3 R34, P4, PT, R33, R36, RZ ;  /* 0x0000002421227210 */ /* 0x000fe20007f9e0ff */
[----:B------:R-:W-:Y:S01]  /*6d90*/  IMAD.X R33, RZ, RZ, RZ, P5 ;  /* 0x000000ffff217224 */ /* 0x000fe200028e06ff */
[----:B------:R-:W-:Y:S01]  /*6da0*/  IADD3.X R36, PT, PT, RZ, RZ, RZ, P1, P0 ;  /* 0x000000ffff247210 */ /* 0x000fe20000fe04ff */
[----:B------:R-:W-:-:S04]  /*6db0*/  IMAD.HI.U32 R27, R13, UR15, R26 ;  /* 0x0000000f0d1b7c27 */ /* 0x000fc8000f8e001a */
[----:B------:R-:W-:Y:S02]  /*6dc0*/  IMAD.X R35, RZ, RZ, RZ, P4 ;  /* 0x000000ffff237224 */ /* 0x000fe400020e06ff */
[----:B------:R-:W-:-:S04]  /*6dd0*/  IMAD.WIDE.U32 R32, R25, R30, R32 ;  /* 0x0000001e19207225 */ /* 0x000fc800078e0020 */
[----:B------:R-:W-:Y:S01]  /*6de0*/  IMAD.WIDE.U32 R34, R29, UR12, R34 ;  /* 0x0000000c1d227c25 */ /* 0x000fe2000f8e0022 */
[----:B------:R-:W-:-:S03]  /*6df0*/  IADD3 R26, P5, PT, R27, R32, RZ ;  /* 0x000000201b1a7210 */ /* 0x000fc60007fbe0ff */
[----:B------:R-:W-:Y:S02]  /*6e00*/  VIADD R33, R33, UR5 ;  /* 0x0000000521217c36 */ /* 0x000fe40008000000 */
[----:B------:R-:W-:Y:S02]  /*6e10*/  VIADD R29, R37, UR7 ;  /* 0x00000007251d7c36 */ /* 0x000fe40008000000 */
[----:B------:R-:W-:Y:S01]  /*6e20*/  VIADD R37, R39, UR6 ;  /* 0x0000000627257c36 */ /* 0x000fe20008000000 */
[----:B------:R-:W-:Y:S01]  /*6e30*/  IADD3 R32, P4, PT, R34, R33, RZ ;  /* 0x0000002122207210 */ /* 0x000fe20007f9e0ff */
[----:B------:R-:W-:Y:S01]  /*6e40*/  IMAD.X R27, RZ, RZ, RZ, P5 ;  /* 0x000000ffff1b7224 */ /* 0x000fe200028e06ff */
[----:B------:R-:W-:Y:S02]  /*6e50*/  IADD3.X R34, PT, PT, RZ, RZ, RZ, P3, !PT ;  /* 0x000000ffff227210 */ /* 0x000fe40001ffe4ff */
[----:B------:R-:W-:Y:S01]  /*6e60*/  IADD3.X R33, PT, PT, RZ, RZ, RZ, P4, !PT ;  /* 0x000000ffff217210 */ /* 0x000fe200027fe4ff */
[----:B------:R-:W-:Y:S01]  /*6e70*/  IMAD.WIDE.U32 R26, R13, UR14, R26 ;  /* 0x0000000e0d1a7c25 */ /* 0x000fe2000f8e001a */
[----:B------:R-:W-:-:S03]  /*6e80*/  IADD3 R29, P3, PT, R29, R34, RZ ;  /* 0x000000221d1d7210 */ /* 0x000fc60007f7e0ff */
[----:B------:R-:W-:Y:S01]  /*6e90*/  IMAD.X R34, RZ, RZ, RZ, P2 ;  /* 0x000000ffff227224 */ /* 0x000fe200010e06ff */
[----:B------:R-:W-:Y:S01]  /*6ea0*/  IADD3 R35, P0, PT, R35, R29, RZ ;  /* 0x0000001d23237210 */ /* 0x000fe20007f1e0ff */
[----:B------:R-:W-:Y:S01]  /*6eb0*/  IMAD.WIDE.U32 R32, R58, R30, R32 ;  /* 0x0000001e3a207225 */ /* 0x000fe200078e0020 */
[----:B------:R-:W-:Y:S02]  /*6ec0*/  MOV R29, R12 ;  /* 0x0000000c001d7202 */ /* 0x000fe40000000f00 */
[----:B------:R-:W-:Y:S01]  /*6ed0*/  IADD3 R37, PT, PT, R37, R34, R36 ;  /* 0x0000002225257210 */ /* 0x000fe20007ffe024 */
[----:B------:R-:W-:Y:S01]  /*6ee0*/  VIADD R34, R33, UR5 ;  /* 0x0000000521227c36 */ /* 0x000fe20008000000 */
[----:B------:R-:W-:Y:S01]  /*6ef0*/  IADD3 R32, P2, PT, R27, R32, RZ ;  /* 0x000000201b207210 */ /* 0x000fe20007f5e0ff */
[----:B------:R-:W-:Y:S01]  /*6f00*/  IMAD.MOV.U32 R27, RZ, RZ, RZ ;  /* 0x000000ffff1b7224 */ /* 0x000fe200078e00ff */
[----:B------:R-:W-:Y:S02]  /*6f10*/  IADD3 R31, PT, PT, R31, R37, RZ ;  /* 0x000000251f1f7210 */ /* 0x000fe40007ffe0ff */
[----:B------:R-:W-:Y:S01]  /*6f20*/  IADD3 R34, P1, PT, R34, R35, RZ ;  /* 0x0000002322227210 */ /* 0x000fe20007f3e0ff */
[----:B------:R-:W-:-:S02]  /*6f30*/  IMAD.X R33, RZ, RZ, RZ, P2 ;  /* 0x000000ffff217224 */ /* 0x000fc400010e06ff */
[----:B------:R-:W-:Y:S01]  /*6f40*/  IMAD.WIDE.U32 R26, R31, R59, R26 ;  /* 0x0000003b1f1a7225 */ /* 0x000fe200078e001a */
[----:B------:R-:W-:Y:S01]  /*6f50*/  IADD3.X R35, PT, PT, RZ, RZ, RZ, P1, !PT ;  /* 0x000000ffff237210 */ /* 0x000fe20000ffe4ff */
[----:B------:R0:W-:Y:S02]  /*6f60*/  STL.128 [R3], R28 ;  /* 0x0000001c03007387 */ /* 0x0001e40000100c00 */
[----:B------:R-:W-:-:S04]  /*6f70*/  IMAD.WIDE.U32 R32, R13, UR13, R32 ;  /* 0x0000000d0d207c25 */ /* 0x000fc8000f8e0020 */
[----:B------:R-:W-:Y:S02]  /*6f80*/  VIADD R27, R27, UR6 ;  /* 0x000000061b1b7c36 */ /* 0x000fe40008000000 */
[----:B------:R-:W-:-:S03]  /*6f90*/  IMAD.WIDE.U32 R34, R30, R53, R34 ;  /* 0x000000351e227225 */ /* 0x000fc600078e0022 */
[----:B------:R-:W-:Y:S01]  /*6fa0*/  IADD3 R32, P2, PT, R32, R27, RZ ;  /* 0x0000001b20207210 */ /* 0x000fe20007f5e0ff */
[----:B------:R-:W-:Y:S01]  /*6fb0*/  IMAD R39, R26, UR16, RZ ;  /* 0x000000101a277c24 */ /* 0x000fe2000f8e02ff */
[----:B------:R-:W-:Y:S01]  /*6fc0*/  IADD3 R36, P1, PT, R33, R34, RZ ;  /* 0x0000002221247210 */ /* 0x000fe20007f3e0ff */
[----:B------:R-:W-:Y:S02]  /*6fd0*/  IMAD.MOV.U32 R27, RZ, RZ, RZ ;  /* 0x000000ffff1b7224 */ /* 0x000fe400078e00ff */
[----:B------:R-:W-:Y:S01]  /*6fe0*/  IMAD.X R33, RZ, RZ, RZ, P2 ;  /* 0x000000ffff217224 */ /* 0x000fe200010e06ff */
[----:B------:R-:W-:Y:S01]  /*6ff0*/  IADD3.X R37, PT, PT, RZ, RZ, RZ, P1, !PT ;  /* 0x000000ffff257210 */ /* 0x000fe20000ffe4ff */
[----:B------:R-:W-:-:S04]  /*7000*/  IMAD.HI.U32 R27, R39, UR15, R26 ;  /* 0x0000000f271b7c27 */ /* 0x000fc8000f8e001a */
[----:B------:R-:W-:Y:S01]  /*7010*/  IMAD.WIDE.U32 R32, R25, R31, R32 ;  /* 0x0000001f19207225 */ /* 0x000fe200078e0020 */
[----:B------:R-:W-:-:S03]  /*7020*/  IADD3.X R25, PT, PT, RZ, RZ, RZ, P3, !PT ;  /* 0x000000ffff197210 */ /* 0x000fc60001ffe4ff */
[----:B------:R-:W-:Y:S01]  /*7030*/  IMAD.WIDE.U32 R36, R13, UR12, R36 ;  /* 0x0000000c0d247c25 */ /* 0x000fe2000f8e0024 */
[----:B------:R-:W-:-:S03]  /*7040*/  IADD3 R32, P2, PT, R27, R32, RZ ;  /* 0x000000201b207210 */ /* 0x000fc60007f5e0ff */
[----:B------:R-:W-:Y:S02]  /*7050*/  VIADD R13, R33, UR6 ;  /* 0x00000006210d7c36 */ /* 0x000fe40008000000 */
[----:B------:R-:W-:-:S03]  /*7060*/  IMAD.X R33, RZ, RZ, RZ, P2 ;  /* 0x000000ffff217224 */ /* 0x000fc600010e06ff */
[----:B------:R-:W-:Y:S01]  /*7070*/  IADD3 R26, P1, PT, R36, R13, RZ ;  /* 0x0000000d241a7210 */ /* 0x000fe20007f3e0ff */
[----:B------:R-:W-:Y:S02]  /*7080*/  IMAD.X R36, RZ, RZ, RZ, P0 ;  /* 0x000000ffff247224 */ /* 0x000fe400000e06ff */
[----:B------:R-:W-:Y:S01]  /*7090*/  VIADD R13, R35, UR5 ;  /* 0x00000005230d7c36 */ /* 0x000fe20008000000 */
[----:B------:R-:W-:Y:S01]  /*70a0*/  IADD3.X R27, PT, PT, RZ, RZ, RZ, P1, !PT ;  /* 0x000000ffff1b7210 */ /* 0x000fe20000ffe4ff */
[----:B------:R-:W-:-:S03]  /*70b0*/  IMAD.WIDE.U32 R32, R39, UR14, R32 ;  /* 0x0000000e27207c25 */ /* 0x000fc6000f8e0020 */
[----:B------:R-:W-:Y:S01]  /*70c0*/  IADD3 R13, P0, P1, R13, R36, R25 ;  /* 0x000000240d0d7210 */ /* 0x000fe2000791e019 */
[----:B------:R-:W-:-:S03]  /*70d0*/  IMAD.WIDE.U32 R26, R58, R31, R26 ;  /* 0x0000001f3a1a7225 */ /* 0x000fc600078e001a */
[----:B------:R-:W-:Y:S01]  /*70e0*/  IADD3 R37, P2, PT, R37, R13, RZ ;  /* 0x0000000d25257210 */ /* 0x000fe20007f5e0ff */
[----:B------:R-:W-:Y:S01]  /*70f0*/  VIADD R58, R27, UR6 ;  /* 0x000000061b3a7c36 */ /* 0x000fe20008000000 */
[----:B------:R-:W-:-:S04]  /*7100*/  IADD3 R26, P4, PT, R33, R26, RZ ;  /* 0x0000001a211a7210 */ /* 0x000fc80007f9e0ff */
[----:B------:R-:W-:Y:S02]  /*7110*/  IADD3 R58, P3, PT, R58, R37, RZ ;  /* 0x000000253a3a7210 */ /* 0x000fe40007f7e0ff */
[----:B------:R-:W-:-:S03]  /*7120*/  IADD3.X R27, PT, PT, RZ, RZ, RZ, P4, !PT ;  /* 0x000000ffff1b7210 */ /* 0x000fc600027fe4ff */
[----:B------:R-:W-:Y:S02]  /*7130*/  IMAD.X R59, RZ, RZ, RZ, P3 ;  /* 0x000000ffff3b7224 */ /* 0x000fe400018e06ff */
[----:B------:R-:W-:-:S04]  /*7140*/  IMAD.WIDE.U32 R26, R39, UR13, R26 ;  /* 0x0000000d271a7c25 */ /* 0x000fc8000f8e001a */
[----:B------:R-:W-:-:S04]  /*7150*/  IMAD.WIDE.U32 R58, R31, R53, R58 ;  /* 0x000000351f3a7225 */ /* 0x000fc800078e003a */
[----:B------:R-:W-:Y:S01]  /*7160*/  VIADD R25, R59, UR6 ;  /* 0x000000063b197c36 */ /* 0x000fe20008000000 */
[----:B------:R-:W-:Y:S01]  /*7170*/  IADD3 R36, P3, PT, R27, R58, RZ ;  /* 0x0000003a1b247210 */ /* 0x000fe20007f7e0ff */
[----:B------:R-:W-:Y:S01]  /*7180*/  IMAD.MOV.U32 R33, RZ, RZ, R26 ;  /* 0x000000ffff217224 */ /* 0x000fe200078e001a */
[----:B------:R-:W-:-:S03]  /*7190*/  IADD3.X R27, PT, PT, RZ, RZ, RZ, P0, P1 ;  /* 0x000000ffff1b7210 */ /* 0x000fc600007e24ff */
[----:B------:R-:W-:Y:S02]  /*71a0*/  IMAD.X R37, RZ, RZ, RZ, P3 ;  /* 0x000000ffff257224 */ /* 0x000fe400018e06ff */
[----:B------:R-:W-:Y:S01]  /*71b0*/  IMAD.WIDE.U32 R12, R39, UR12, R36 ;  /* 0x0000000c270c7c25 */ /* 0x000fe2000f8e0024 */
[----:B------:R-:W-:-:S03]  /*71c0*/  MOV R37, R26 ;  /* 0x0000001a00257202 */ /* 0x000fc60000000f00 */
[----:B------:R-:W-:Y:S01]  /*71d0*/  IMAD.MOV.U32 R39, RZ, RZ, R34 ;  /* 0x000000ffff277224 */ /* 0x000fe200078e0022 */
[----:B------:R-:W-:Y:S01]  /*71e0*/  IADD3.X R34, PT, PT, RZ, RZ, RZ, P2, !PT ;  /* 0x000000ffff227210 */ /* 0x000fe200017fe4ff */
[----:B------:R-:W-:Y:S02]  /*71f0*/  IMAD.MOV.U32 R36, RZ, RZ, R32 ;  /* 0x000000ffff247224 */ /* 0x000fe400078e0020 */
[----:B------:R-:W-:Y:S01]  /*7200*/  IMAD.MOV.U32 R38, RZ, RZ, R12 ;  /* 0x000000ffff267224 */ /* 0x000fe200078e000c */
[----:B------:R-:W-:Y:S02]  /*7210*/  IADD3 R25, PT, PT, R25, R34, R27 ;  /* 0x0000002219197210 */ /* 0x000fe40007ffe01b */
[----:B------:R-:W-:Y:S02]  /*7220*/  MOV R34, R12 ;  /* 0x0000000c00227202 */ /* 0x000fe40000000f00 */
[----:B------:R0:W-:Y:S01]  /*7230*/  STL.128 [R2], R36 ;  /* 0x0000002402007387 */ /* 0x0001e20000100c00 */
[----:B------:R-:W-:Y:S01]  /*7240*/  IMAD.IADD R25, R13, 0x1, R25 ;  /* 0x000000010d197824 */ /* 0x000fe200078e0219 */
[----:B------:R-:W-:Y:S06]  /*7250*/  BRA `(.L_x_101) ;  /* 0x0000001000347947 */ /* 0x000fec0003800000 */
.L_x_100:
[----:B------:R-:W-:Y:S05]  /*7260*/  BSYNC.RELIABLE B1 ;  /* 0x0000000000017941 */ /* 0x000fea0003800100 */
.L_x_99:
        /* <DEDUP_REMOVED lines=13> */
[C---:B------:R-:W-:Y:S01]  /*7340*/  ISETP.EQ.AND P0, PT, R54.reuse, -0x1, !P0 ;  /* 0xffffffff3600780c */ /* 0x040fe20004702270 */
[----:B------:R-:W-:Y:S01]  /*7350*/  IMAD.MOV.U32 R29, RZ, RZ, RZ ;  /* 0x000000ffff1d7224 */ /* 0x000fe200078e00ff */
        /* <DEDUP_REMOVED lines=8> */
[----:B------:R-:W-:Y:S02]  /*73e0*/  ISETP.EQ.AND P0, PT, R50, -0x1, P0 ;  /* 0xffffffff3200780c */ /* 0x000fe40000702270 */
[----:B------:R-:W-:Y:S02]  /*73f0*/  IADD3 R12, P1, PT, R13, R26, RZ ;  /* 0x0000001a0d0c7210 */ /* 0x000fe40007f3e0ff */
[-C--:B------:R-:W-:Y:S02]  /*7400*/  IADD3 R58, PT, PT, R44, -R25.reuse, RZ ;  /* 0x800000192c3a7210 */ /* 0x080fe40007ffe0ff */
[----:B------:R-:W-:Y:S01]  /*7410*/  VIMNMX.U32 R27, PT, PT, R50, R25, !PT ;  /* 0x00000019321b7248 */ /* 0x000fe20007fe0000 */
[----:B------:R-:W-:Y:S02]  /*7420*/  IMAD.X R13, RZ, RZ, RZ, P1 ;  /* 0x000000ffff0d7224 */ /* 0x000fe400008e06ff */
[----:B------:R-:W-:Y:S01]  /*7430*/  IMAD.WIDE.U32 R28, R58, R59, R28 ;  /* 0x0000003b3a1c7225 */ /* 0x000fe200078e001c */
[----:B------:R-:W-:-:S03]  /*7440*/  ISETP.GT.U32.OR P0, PT, R27, R44, P0 ;  /* 0x0000002c1b00720c */ /* 0x000fc60000704470 */
[----:B------:R-:W-:Y:S01]  /*7450*/  IMAD.WIDE.U32 R12, R33, UR14, R12 ;  /* 0x0000000e210c7c25 */ /* 0x000fe2000f8e000c */
[----:B------:R-:W-:-:S04]  /*7460*/  SEL R30, RZ, 0x1, !P0 ;  /* 0x00000001ff1e7807 */ /* 0x000fc80004000000 */
[----:B------:R-:W-:Y:S01]  /*7470*/  IADD3 R26, P0, PT, R13, R28, RZ ;  /* 0x0000001c0d1a7210 */ /* 0x000fe20007f1e0ff */
[----:B------:R-:W-:Y:S01]  /*7480*/  IMAD.MOV.U32 R13, RZ, RZ, RZ ;  /* 0x000000ffff0d7224 */ /* 0x000fe200078e00ff */
[----:B------:R-:W-:Y:S01]  /*7490*/  IADD3 R25, PT, PT, R11, -R15, -R30 ;  /* 0x8000000f0b197210 */ /* 0x000fe20007ffe81e */
        /* <DEDUP_REMOVED lines=164> */
[----:B------:R-:W-:-:S03]  /*7ee0*/  IMAD.WIDE.U32 R32, R58, R30, R32 ;  /* 0x0000001e3a207225 */ /* 0x000fc600078e0020 */
[----:B------:R-:W-:Y:S01]  /*7ef0*/  IADD3 R37, PT, PT, R37, R34, R36 ;  /* 0x0000002225257210 */ /* 0x000fe20007ffe024 */
[----:B------:R-:W-:Y:S01]  /*7f00*/  VIADD R34, R33, UR5 ;  /* 0x0000000521227c36 */ /* 0x000fe20008000000 */
[----:B------:R-:W-:Y:S01]  /*7f10*/  IADD3 R32, P2, PT, R27, R32, RZ ;  /* 0x000000201b207210 */ /* 0x000fe20007f5e0ff */
[----:B------:R-:W-:Y:S01]  /*7f20*/  IMAD.MOV.U32 R27, RZ, RZ, RZ ;  /* 0x000000ffff1b7224 */ /* 0x000fe200078e00ff */
[----:B------:R-:W-:Y:S02]  /*7f30*/  IADD3 R31, PT, PT, R31, R37, RZ ;  /* 0x000000251f1f7210 */ /* 0x000fe40007ffe0ff */
[----:B------:R-:W-:Y:S01]  /*7f40*/  IADD3 R34, P1, PT, R34, R35, RZ ;  /* 0x0000002322227210 */ /* 0x000fe20007f3e0ff */
[----:B------:R-:W-:Y:S02]  /*7f50*/  IMAD.X R33, RZ, RZ, RZ, P2 ;  /* 0x000000ffff217224 */ /* 0x000fe400010e06ff */
[----:B------:R-:W-:Y:S01]  /*7f60*/  IMAD.WIDE.U32 R26, R31, R59, R26 ;  /* 0x0000003b1f1a7225 */ /* 0x000fe200078e001a */
[----:B------:R-:W-:-:S03]  /*7f70*/  IADD3.X R35, PT, PT, RZ, RZ, RZ, P1, !PT ;  /* 0x000000ffff237210 */ /* 0x000fc60000ffe4ff */
[----:B------:R-:W-:-:S04]  /*7f80*/  IMAD.WIDE.U32 R32, R13, UR13, R32 ;  /* 0x0000000d0d207c25 */ /* 0x000fc8000f8e0020 */
[----:B------:R-:W-:Y:S02]  /*7f90*/  VIADD R27, R27, UR6 ;  /* 0x000000061b1b7c36 */ /* 0x000fe40008000000 */
[----:B------:R-:W-:-:S03]  /*7fa0*/  IMAD.WIDE.U32 R36, R30, R25, R34 ;  /* 0x000000191e247225 */ /* 0x000fc600078e0022 */
[----:B------:R-:W-:Y:S01]  /*7fb0*/  IADD3 R32, P2, PT, R32, R27, RZ ;  /* 0x0000001b20207210 */ /* 0x000fe20007f5e0ff */
[----:B------:R-:W-:Y:S01]  /*7fc0*/  IMAD R29, R26, UR16, RZ ;  /* 0x000000101a1d7c24 */ /* 0x000fe2000f8e02ff */
[----:B------:R-:W-:Y:S01]  /*7fd0*/  IADD3 R34, P1, PT, R33, R36, RZ ;  /* 0x0000002421227210 */ /* 0x000fe20007f3e0ff */
[----:B------:R-:W-:Y:S01]  /*7fe0*/  IMAD.MOV.U32 R27, RZ, RZ, RZ ;  /* 0x000000ffff1b7224 */ /* 0x000fe200078e00ff */
[----:B------:R-:W-:Y:S01]  /*7ff0*/  IADD3.X R36, PT, PT, RZ, RZ, RZ, P3, !PT ;  /* 0x000000ffff247210 */ /* 0x000fe20001ffe4ff */
[----:B------:R-:W-:Y:S01]  /*8000*/  IMAD.X R33, RZ, RZ, RZ, P2 ;  /* 0x000000ffff217224 */ /* 0x000fe200010e06ff */
[----:B------:R-:W-:Y:S01]  /*8010*/  IADD3.X R35, PT, PT, RZ, RZ, RZ, P1, !PT ;  /* 0x000000ffff237210 */ /* 0x000fe20000ffe4ff */
[----:B------:R-:W-:-:S04]  /*8020*/  IMAD.HI.U32 R27, R29, UR15, R26 ;  /* 0x0000000f1d1b7c27 */ /* 0x000fc8000f8e001a */
[----:B------:R-:W-:-:S04]  /*8030*/  IMAD.WIDE.U32 R32, R53, R31, R32 ;  /* 0x0000001f35207225 */ /* 0x000fc800078e0020 */
[----:B------:R-:W-:Y:S01]  /*8040*/  IMAD.WIDE.U32 R34, R13, UR12, R34 ;  /* 0x0000000c0d227c25 */ /* 0x000fe2000f8e0022 */
[----:B------:R-:W-:-:S03]  /*8050*/  IADD3 R32, P2, PT, R27, R32, RZ ;  /* 0x000000201b207210 */ /* 0x000fc60007f5e0ff */
[----:B------:R-:W-:Y:S02]  /*8060*/  VIADD R13, R33, UR6 ;  /* 0x00000006210d7c36 */ /* 0x000fe40008000000 */
[----:B------:R-:W-:-:S03]  /*8070*/  IMAD.X R33, RZ, RZ, RZ, P2 ;  /* 0x000000ffff217224 */ /* 0x000fc600010e06ff */
[----:B------:R-:W-:Y:S01]  /*8080*/  IADD3 R26, P1, PT, R34, R13, RZ ;  /* 0x0000000d221a7210 */ /* 0x000fe20007f3e0ff */
[----:B------:R-:W-:-:S03]  /*8090*/  IMAD.WIDE.U32 R32, R29, UR14, R32 ;  /* 0x0000000e1d207c25 */ /* 0x000fc6000f8e0020 */
[----:B------:R-:W-:Y:S01]  /*80a0*/  IADD3.X R27, PT, PT, RZ, RZ, RZ, P1, !PT ;  /* 0x000000ffff1b7210 */ /* 0x000fe20000ffe4ff */
[----:B------:R-:W-:Y:S02]  /*80b0*/  VIADD R13, R37, UR5 ;  /* 0x00000005250d7c36 */ /* 0x000fe40008000000 */
[----:B------:R-:W-:Y:S02]  /*80c0*/  IMAD.X R34, RZ, RZ, RZ, P0 ;  /* 0x000000ffff227224 */ /* 0x000fe400000e06ff */
[----:B------:R-:W-:-:S03]  /*80d0*/  IMAD.WIDE.U32 R26, R58, R31, R26 ;  /* 0x0000001f3a1a7225 */ /* 0x000fc600078e001a */
[----:B------:R-:W-:Y:S01]  /*80e0*/  IADD3 R13, P3, P1, R13, R34, R36 ;  /* 0x000000220d0d7210 */ /* 0x000fe2000797e024 */
[----:B------:R-:W-:Y:S01]  /*80f0*/  VIADD R36, R27, UR6 ;  /* 0x000000061b247c36 */ /* 0x000fe20008000000 */
[----:B------:R-:W-:Y:S02]  /*8100*/  IADD3 R26, P0, PT, R33, R26, RZ ;  /* 0x0000001a211a7210 */ /* 0x000fe40007f1e0ff */
[----:B------:R-:W-:Y:S02]  /*8110*/  IADD3 R35, P2, PT, R35, R13, RZ ;  /* 0x0000000d23237210 */ /* 0x000fe40007f5e0ff */
[----:B------:R-:W-:Y:S02]  /*8120*/  IADD3.X R27, PT, PT, RZ, RZ, RZ, P0, !PT ;  /* 0x000000ffff1b7210 */ /* 0x000fe400007fe4ff */
[----:B------:R-:W-:Y:S02]  /*8130*/  ISETP.LE.U32.AND P0, PT, R32, UR15, PT ;  /* 0x0000000f20007c0c */ /* 0x000fe4000bf03070 */
[----:B------:R-:W-:Y:S01]  /*8140*/  IADD3 R36, P4, PT, R36, R35, RZ ;  /* 0x0000002324247210 */ /* 0x000fe20007f9e0ff */
[----:B------:R-:W-:Y:S01]  /*8150*/  IMAD.WIDE.U32 R26, R29, UR13, R26 ;  /* 0x0000000d1d1a7c25 */ /* 0x000fe2000f8e001a */
[----:B------:R-:W-:-:S03]  /*8160*/  IADD3 R32, PT, PT, -R32, UR15, RZ ;  /* 0x0000000f20207c10 */ /* 0x000fc6000fffe1ff */
[----:B------:R-:W-:Y:S02]  /*8170*/  IMAD.X R37, RZ, RZ, RZ, P4 ;  /* 0x000000ffff257224 */ /* 0x000fe400020e06ff */
[C---:B------:R-:W-:Y:S02]  /*8180*/  VIADD R33, R26.reuse, 0x1 ;  /* 0x000000011a217836 */ /* 0x040fe40000000000 */
[----:B------:R-:W-:Y:S02]  /*8190*/  IMAD.WIDE.U32 R38, R31, R25, R36 ;  /* 0x000000191f267225 */ /* 0x000fe400078e0024 */
[C---:B------:R-:W-:Y:S02]  /*81a0*/  @P0 IADD3 R33, PT, PT, R26.reuse, RZ, RZ ;  /* 0x000000ff1a210210 */ /* 0x040fe40007ffe0ff */
[C---:B------:R-:W-:Y:S02]  /*81b0*/  ISETP.EQ.AND P0, PT, R26.reuse, -0x1, !P0 ;  /* 0xffffffff1a00780c */ /* 0x040fe40004702270 */
[----:B------:R-:W-:-:S02]  /*81c0*/  VIMNMX.U32 R26, PT, PT, R26, R33, !PT ;  /* 0x000000211a1a7248 */ /* 0x000fc40007fe0000 */
[----:B------:R-:W-:Y:S01]  /*81d0*/  IADD3 R36, P4, PT, R27, R38, RZ ;  /* 0x000000261b247210 */ /* 0x000fe20007f9e0ff */
[----:B------:R-:W-:Y:S01]  /*81e0*/  VIADD R38, R39, UR6 ;  /* 0x0000000627267c36 */ /* 0x000fe20008000000 */
[----:B------:R-:W-:Y:S02]  /*81f0*/  ISETP.GT.U32.OR P0, PT, R26, UR14, P0 ;  /* 0x0000000e1a007c0c */ /* 0x000fe40008704470 */
[----:B------:R-:W-:Y:S01]  /*8200*/  IADD3 R33, PT, PT, -R33, UR14, RZ ;  /* 0x0000000e21217c10 */ /* 0x000fe2000fffe1ff */
[----:B------:R-:W-:Y:S02]  /*8210*/  IMAD.X R37, RZ, RZ, RZ, P4 ;  /* 0x000000ffff257224 */ /* 0x000fe400020e06ff */
[----:B------:R-:W-:-:S04]  /*8220*/  IMAD.WIDE.U32 R36, R29, UR12, R36 ;  /* 0x0000000c1d247c25 */ /* 0x000fc8000f8e0024 */
[----:B------:R-:W-:Y:S01]  /*8230*/  IMAD.MOV.U32 R29, RZ, RZ, R12 ;  /* 0x000000ffff1d7224 */ /* 0x000fe200078e000c */
[----:B------:R-:W-:-:S03]  /*8240*/  IADD3 R13, PT, PT, R36, 0x1, RZ ;  /* 0x00000001240d7810 */ /* 0x000fc60007ffe0ff */
[----:B------:R-:W-:Y:S01]  /*8250*/  @!P0 IMAD.MOV R13, RZ, RZ, R36 ;  /* 0x000000ffff0d8224 */ /* 0x000fe200078e0224 */
[C---:B------:R-:W-:Y:S01]  /*8260*/  ISETP.EQ.AND P0, PT, R36.reuse, -0x1, P0 ;  /* 0xffffffff2400780c */ /* 0x040fe20000702270 */
[----:B------:R0:W-:Y:S01]  /*8270*/  STL.128 [R3], R28 ;  /* 0x0000001c03007387 */ /* 0x0001e20000100c00 */
[----:B------:R-:W-:Y:S02]  /*8280*/  IADD3.X R12, PT, PT, RZ, RZ, RZ, P3, P1 ;  /* 0x000000ffff0c7210 */ /* 0x000fe40001fe24ff */
[----:B------:R-:W-:Y:S02]  /*8290*/  IADD3 R34, PT, PT, -R13, UR13, RZ ;  /* 0x0000000d0d227c10 */ /* 0x000fe4000fffe1ff */
[----:B------:R-:W-:Y:S02]  /*82a0*/  VIMNMX.U32 R25, PT, PT, R36, R13, !PT ;  /* 0x0000000d24197248 */ /* 0x000fe40007fe0000 */
[----:B------:R-:W-:Y:S01]  /*82b0*/  IADD3.X R13, PT, PT, RZ, RZ, RZ, P2, !PT ;  /* 0x000000ffff0d7210 */ /* 0x000fe200017fe4ff */
[----:B------:R0:W-:Y:S01]  /*82c0*/  STL.128 [R2], R32 ;  /* 0x0000002002007387 */ /* 0x0001e20000100c00 */
[----:B------:R-:W-:-:S02]  /*82d0*/  ISETP.GT.U32.OR P0, PT, R25, UR13, P0 ;  /* 0x0000000d19007c0c */ /* 0x000fc40008704470 */
[----:B------:R-:W-:-:S05]  /*82e0*/  IADD3 R13, PT, PT, R38, R13, R12 ;  /* 0x0000000d260d7210 */ /* 0x000fca0007ffe00c */
[----:B------:R-:W-:-:S04]  /*82f0*/  IMAD.IADD R13, R37, 0x1, R13 ;  /* 0x00000001250d7824 */ /* 0x000fc800078e020d */
[C---:B------:R-:W-:Y:S02]  /*8300*/  VIADD R25, R13.reuse, 0x1 ;  /* 0x000000010d197836 */ /* 0x040fe40000000000 */
[----:B------:R-:W-:-:S04]  /*8310*/  @!P0 IADD3 R25, PT, PT, R13, RZ, RZ ;  /* 0x000000ff0d198210 */ /* 0x000fc80007ffe0ff */
[----:B0-----:R-:W-:-:S07]  /*8320*/  IADD3 R25, PT, PT, -R25, UR12, RZ ;  /* 0x0000000c19197c10 */ /* 0x001fce000fffe1ff */
.L_x_101:
[----:B------:R-:W-:Y:S05]  /*8330*/  BSYNC.RECONVERGENT B0 ;  /* 0x0000000000007941 */ /* 0x000fea0003800200 */
.L_x_97:
[----:B------:R-:W-:Y:S05]  /*8340*/  WARPSYNC.ALL ;  /* 0x0000000000007948 */ /* 0x000fea0003800000 */
[----:B------:R-:W-:Y:S01]  /*8350*/  IMAD.WIDE.U32 R26, R43, 0x3, RZ ;  /* 0x000000032b1a7825 */ /* 0x000fe200078e00ff */
[----:B------:R-:W-:-:S03]  /*8360*/  MOV R13, RZ ;  /* 0x000000ff000d7202 */ /* 0x000fc60000000f00 */
[----:B0-----:R-:W-:Y:S01]  /*8370*/  HFMA2 R37, -RZ, RZ, 0, 0 ;  /* 0x00000000ff257431 */ /* 0x001fe200000001ff */
[----:B------:R-:W-:Y:S01]  /*8380*/  UMOV UR20, URZ ;  /* 0x000000ff00147c82 */ /* 0x000fe20008000000 */
[----:B------:R-:W-:Y:S01]  /*8390*/  IMAD R31, R26, UR16, RZ ;  /* 0x000000101a1f7c24 */ /* 0x000fe2000f8e02ff */
[----:B------:R-:W-:Y:S01]  /*83a0*/  UMOV UR5, URZ ;  /* 0x000000ff00057c82 */ /* 0x000fe20008000000 */
[----:B------:R-:W-:Y:S01]  /*83b0*/  IMAD.MOV.U32 R47, RZ, RZ, RZ ;  /* 0x000000ffff2f7224 */ /* 0x000fe200078e00ff */
[----:B------:R-:W-:Y:S01]  /*83c0*/  UMOV UR6, URZ ;  /* 0x000000ff00067c82 */ /* 0x000fe20008000000 */
[----:B------:R-:W-:Y:S01]  /*83d0*/  IMAD.MOV.U32 R12, RZ, RZ, R26 ;  /* 0x000000ffff0c7224 */ /* 0x000fe200078e001a */
[----:B------:R-:W-:Y:S01]  /*83e0*/  UMOV UR7, URZ ;  /* 0x000000ff00077c82 */ /* 0x000fe20008000000 */
[----:B------:R-:W-:Y:S01]  /*83f0*/  IMAD.IADD R27, R47, 0x1, R27 ;  /* 0x000000012f1b7824 */ /* 0x000fe200078e021b */
[----:B------:R-:W-:Y:S01]  /*8400*/  UMOV UR8, URZ ;  /* 0x000000ff00087c82 */ /* 0x000fe20008000000 */
[----:B------:R-:W-:Y:S01]  /*8410*/  IMAD.HI.U32 R12, R31, UR15, R12 ;  /* 0x0000000f1f0c7c27 */ /* 0x000fe2000f8e000c */
[----:B------:R-:W-:Y:S03]  /*8420*/  STL [R2+0xc], R25 ;  /* 0x00000c1902007387 */ /* 0x000fe60000100800 */
[----:B------:R-:W-:Y:S01]  /*8430*/  IMAD.MOV.U32 R29, RZ, RZ, RZ ;  /* 0x000000ffff1d7224 */ /* 0x000fe200078e00ff */
[----:B------:R-:W-:Y:S01]  /*8440*/  IADD3 R26, P0, PT, R12, R27, RZ ;  /* 0x0000001b0c1a7210 */ /* 0x000fe20007f1e0ff */
[----:B------:R-:W-:-:S02]  /*8450*/  IMAD.MOV.U32 R45, RZ, RZ, RZ ;  /* 0x000000ffff2d7224 */ /* 0x000fc400078e00ff */
[----:B------:R-:W-:-:S04]  /*8460*/  IMAD.WIDE.U32 R12, R43, R10, RZ ;  /* 0x0000000a2b0c7225 */ /* 0x000fc800078e00ff */
[----:B------:R-:W-:Y:S02]  /*8470*/  IMAD.X R27, RZ, RZ, RZ, P0 ;  /* 0x000000ffff1b7224 */ /* 0x000fe400000e06ff */
[----:B------:R-:W-:Y:S02]  /*8480*/  IMAD R53, R12, UR16, RZ ;  /* 0x000000100c357c24 */ /* 0x000fe4000f8e02ff */
[----:B------:R-:W-:-:S03]  /*8490*/  IMAD.WIDE.U32 R26, R31, UR14, R26 ;  /* 0x0000000e1f1a7c25 */ /* 0x000fc6000f8e001a */
[----:B------:R-:W-:Y:S02]  /*84a0*/  MOV R28, R26 ;  /* 0x0000001a001c7202 */ /* 0x000fe40000000f00 */
[----:B------:R-:W-:Y:S01]  /*84b0*/  MOV R26, R27 ;  /* 0x0000001b001a7202 */ /* 0x000fe20000000f00 */
[----:B------:R-:W-:Y:S02]  /*84c0*/  IMAD.MOV.U32 R27, RZ, RZ, RZ ;  /* 0x000000ffff1b7224 */ /* 0x000fe400078e00ff */
[----:B------:R-:W-:-:S04]  /*84d0*/  IMAD.WIDE.U32 R28, R42, 0x3, R28 ;  /* 0x000000032a1c7825 */ /* 0x000fc800078e001c */
[----:B------:R-:W-:Y:S02]  /*84e0*/  IMAD.IADD R35, R45, 0x1, R29 ;  /* 0x000000012d237824 */ /* 0x000fe400078e021d */
[----:B------:R-:W-:Y:S02]  /*84f0*/  HFMA2 R29, -RZ, RZ, 0, 0 ;  /* 0x00000000ff1d7431 */ /* 0x000fe400000001ff */
[----:B------:R-:W-:Y:S02]  /*8500*/  IMAD R51, R28, UR16, RZ ;  /* 0x000000101c337c24 */ /* 0x000fe4000f8e02ff */
[----:B------:R-:W-:-:S03]  /*8510*/  IMAD.WIDE.U32 R26, R31, UR13, R26 ;  /* 0x0000000d1f1a7c25 */ /* 0x000fc6000f8e001a */
[----:B------:R-:W-:Y:S01]  /*8520*/  IADD3 R26, P0, PT, R26, R35, RZ ;  /* 0x000000231a1a7210 */ /* 0x000fe20007f1e0ff */
[----:B------:R-:W-:-:S04]  /*8530*/  IMAD.HI.U32 R29, R51, UR15, R28 ;  /* 0x0000000f331d7c27 */ /* 0x000fc8000f8e001c */
[----:B------:R-:W-:Y:S01]  /*8540*/  IMAD.IADD R28, R47, 0x1, R13 ;  /* 0x000000012f1c7824 */ /* 0x000fe200078e020d */
[----:B------:R-:W-:Y:S01]  /*8550*/  IADD3 R26, P1, PT, R29, R26, RZ ;  /* 0x0000001a1d1a7210 */ /* 0x000fe20007f3e0ff */
[----:B------:R-:W-:Y:S02]  /*8560*/  IMAD.MOV.U32 R13, RZ, RZ, RZ ;  /* 0x000000ffff0d7224 */ /* 0x000fe400078e00ff */
[----:B------:R-:W-:Y:S02]  /*8570*/  IMAD.X R39, RZ, RZ, RZ, P0 ;  /* 0x000000ffff277224 */ /* 0x000fe400000e06ff */
[----:B------:R-:W-:Y:S01]  /*8580*/  IMAD.HI.U32 R35, R53, UR15, R12 ;  /* 0x0000000f35237c27 */ /* 0x000fe2000f8e000c */
[----:B------:R-:W-:Y:S02]  /*8590*/  MOV R12, R27 ;  /* 0x0000001b000c7202 */ /* 0x000fe40000000f00 */
[----:B------:R-:W-:Y:S01]  /*85a0*/  IADD3.X R27, PT, PT, RZ, RZ, RZ, P1, !PT ;  /* 0x000000ffff1b7210 */ /* 0x000fe20000ffe4ff */
[----:B------:R-:W-:-:S02]  /*85b0*/  IMAD.MOV.U32 R29, RZ, RZ, RZ ;  /* 0x000000ffff1d7224 */ /* 0x000fc400078e00ff */
[----:B------:R-:W-:-:S04]  /*85c0*/  IMAD.WIDE.U32 R12, R31, UR12, R12 ;  /* 0x0000000c1f0c7c25 */ /* 0x000fc8000f8e000c */
[----:B------:R-:W-:Y:S01]  /*85d0*/  IMAD.WIDE.U32 R28, R43, R9, R28 ;  /* 0x000000092b1c7225 */ /* 0x000fe200078e001c */
[----:B------:R-:W-:-:S03]  /*85e0*/  IADD3 R39, P1, PT, R12, R39, RZ ;  /* 0x000000270c277210 */ /* 0x000fc60007f3e0ff */
[----:B------:R-:W-:Y:S01]  /*85f0*/  IMAD.WIDE.U32 R26, R51, UR14, R26 ;  /* 0x0000000e331a7c25 */ /* 0x000fe2000f8e001a */
[----:B------:R-:W-:-:S03]  /*8600*/  IADD3 R28, P0, PT, R35, R28, RZ ;  /* 0x0000001c231c7210 */ /* 0x000fc60007f1e0ff */
[----:B------:R-:W-:Y:S02]  /*8610*/  IMAD.X R31, RZ, RZ, RZ, P1 ;  /* 0x000000ffff1f7224 */ /* 0x000fe400008e06ff */
[----:B------:R-:W-:Y:S01]  /*8620*/  IMAD.IADD R12, R47, 0x1, R29 ;  /* 0x000000012f0c7824 */ /* 0x000fe200078e021d */
[----:B------:R-:W-:Y:S01]  /*8630*/  IADD3.X R29, PT, PT, RZ, RZ, RZ, P0, !PT ;  /* 0x000000ffff1d7210 */ /* 0x000fe200007fe4ff */
[----:B------:R-:W-:Y:S01]  /*8640*/  IMAD.MOV.U32 R35, RZ, RZ, RZ ;  /* 0x000000ffff237224 */ /* 0x000fe200078e00ff */
[----:B------:R-:W-:Y:S01]  /*8650*/  IADD3 R31, P1, PT, R13, R31, RZ ;  /* 0x0000001f0d1f7210 */ /* 0x000fe20007f3e0ff */
[----:B------:R-:W-:Y:S01]  /*8660*/  IMAD.MOV.U32 R13, RZ, RZ, RZ ;  /* 0x000000ffff0d7224 */ /* 0x000fe200078e00ff */
[----:B------:R-:W-:Y:S01]  /*8670*/  IADD3 R38, P0, PT, R27, R39, RZ ;  /* 0x000000271b267210 */ /* 0x000fe20007f1e0ff */
[----:B------:R-:W-:Y:S02]  /*8680*/  IMAD.MOV.U32 R27, RZ, RZ, RZ ;  /* 0x000000ffff1b7224 */ /* 0x000fe400078e00ff */
[----:B------:R-:W-:Y:S01]  /*8690*/  IMAD.WIDE.U32 R12, R43, R8, R12 ;  /* 0x000000082b0c7225 */ /* 0x000fe200078e000c */
[----:B------:R-:W-:-:S03]  /*86a0*/  IADD3.X R39, PT, PT, RZ, RZ, RZ, P0, !PT ;  /* 0x000000ffff277210 */ /* 0x000fc600007fe4ff */
[----:B------:R-:W-:-:S04]  /*86b0*/  IMAD.WIDE.U32 R28, R53, UR14, R28 ;  /* 0x0000000e351c7c25 */ /* 0x000fc8000f8e001c */
[----:B------:R-:W-:Y:S01]  /*86c0*/  IMAD.WIDE.U32 R26, R41, 0x3, R26 ;  /* 0x00000003291a7825 */ /* 0x000fe200078e001a */
[----:B------:R-:W-:-:S03]  /*86d0*/  IADD3 R12, P0, PT, R29, R12, RZ ;  /* 0x0000000c1d0c7210 */ /* 0x000fc60007f1e0ff */
[----:B------:R-:W-:Y:S01]  /*86e0*/  IMAD.WIDE.U32 R38, R51, UR13, R38 ;  /* 0x0000000d33267c25 */ /* 0x000fe2000f8e0026 */
[----:B------:R-:W-:-:S03]  /*86f0*/  IADD3 R29, PT, PT, R35, R27, RZ ;  /* 0x0000001b231d7210 */ /* 0x000fc60007ffe0ff */
[----:B------:R-:W-:Y:S01]  /*8700*/  IMAD R49, R26, UR16, RZ ;  /* 0x000000101a317c24 */ /* 0x000fe2000f8e02ff */
[----:B------:R-:W-:Y:S01]  /*8710*/  IADD3 R30, P2, PT, R39, R31, RZ ;  /* 0x0000001f271e7210 */ /* 0x000fe20007f5e0ff */
[----:B------:R-:W-:Y:S01]  /*8720*/  IMAD.MOV.U32 R27, RZ, RZ, RZ ;  /* 0x000000ffff1b7224 */ /* 0x000fe200078e00ff */
[----:B------:R-:W-:Y:S01]  /*8730*/  IADD3 R38, P3, PT, R38, R29, RZ ;  /* 0x0000001d26267210 */ /* 0x000fe20007f7e0ff */
[----:B------:R-:W-:Y:S02]  /*8740*/  IMAD.IADD R36, R47, 0x1, R13 ;  /* 0x000000012f247824 */ /* 0x000fe400078e020d */
[----:B------:R-:W-:-:S04]  /*8750*/  IMAD.HI.U32 R13, R49, UR15, R26 ;  /* 0x0000000f310d7c27 */ /* 0x000fc8000f8e001a */
[----:B------:R-:W-:Y:S02]  /*8760*/  IMAD.X R31, RZ, RZ, RZ, P2 ;  /* 0x000000ffff1f7224 */ /* 0x000fe400010e06ff */
[----:B------:R-:W-:Y:S01]  /*8770*/  IMAD.WIDE.U32 R26, R43, R14, R36 ;  /* 0x0000000e2b1a7225 */ /* 0x000fe200078e0024 */
[----:B------:R-:W-:-:S03]  /*8780*/  IADD3 R36, P2, PT, R13, R38, RZ ;  /* 0x000000260d247210 */ /* 0x000fc60007f5e0ff */
[----:B------:R-:W-:Y:S01]  /*8790*/  IMAD.IADD R39, R47, 0x1, R27 ;  /* 0x000000012f277824 */ /* 0x000fe200078e021b */
[----:B------:R-:W-:Y:S01]  /*87a0*/  IADD3.X R37, PT, PT, RZ, RZ, RZ, P2, !PT ;  /* 0x000000ffff257210 */ /* 0x000fe200017fe4ff */
[----:B------:R-:W-:-:S04]  /*87b0*/  IMAD.WIDE.U32 R30, R51, UR12, R30 ;  /* 0x0000000c331e7c25 */ /* 0x000fc8000f8e001e */
[----:B------:R-:W-:Y:S02]  /*87c0*/  IMAD.X R27, RZ, RZ, RZ, P3 ;  /* 0x000000ffff1b7224 */ /* 0x000fe400018e06ff */
[----:B------:R-:W-:Y:S02]  /*87d0*/  IMAD.MOV.U32 R29, RZ, RZ, RZ ;  /* 0x000000ffff1d7224 */ /* 0x000fe400078e00ff */
[----:B------:R-:W-:Y:S01]  /*87e0*/  IMAD.WIDE.U32 R36, R49, UR14, R36 ;  /* 0x0000000e31247c25 */ /* 0x000fe2000f8e0024 */
[----:B------:R-:W-:-:S03]  /*87f0*/  IADD3 R27, P3, PT, R30, R27, RZ ;  /* 0x0000001b1e1b7210 */ /* 0x000fc60007f7e0ff */
[----:B------:R-:W-:Y:S01]  /*8800*/  IMAD.WIDE.U32 R28, R42, R10, R28 ;  /* 0x0000000a2a1c7225 */ /* 0x000fe200078e001c */
[----:B------:R-:W-:-:S03]  /*8810*/  IADD3 R30, P4, PT, R37, R27, RZ ;  /* 0x0000001b251e7210 */ /* 0x000fc60007f9e0ff */
[----:B------:R-:W-:Y:S01]  /*8820*/  IMAD.MOV.U32 R37, RZ, RZ, RZ ;  /* 0x000000ffff257224 */ /* 0x000fe200078e00ff */
[----:B------:R-:W-:Y:S01]  /*8830*/  IADD3 R43, PT, PT, R45, R29, RZ ;  /* 0x0000001d2d2b7210 */ /* 0x000fe20007ffe0ff */
[----:B------:R-:W-:Y:S02]  /*8840*/  IMAD.X R29, RZ, RZ, RZ, P1 ;  /* 0x000000ffff1d7224 */ /* 0x000fe400008e06ff */
[----:B------:R-:W-:-:S03]  /*8850*/  IMAD.WIDE.U32 R36, R40, 0x3, R36 ;  /* 0x0000000328247825 */ /* 0x000fc600078e0024 */
[----:B------:R-:W-:Y:S01]  /*8860*/  IADD3 R38, P1, PT, R31, R29, RZ ;  /* 0x0000001d1f267210 */ /* 0x000fe20007f3e0ff */
[----:B------:R-:W-:Y:S01]  /*8870*/  IMAD.X R13, RZ, RZ, RZ, P0 ;  /* 0x000000ffff0d7224 */ /* 0x000fe200000e06ff */
[----:B------:R-:W-:Y:S01]  /*8880*/  IADD3.X R31, PT, PT, RZ, RZ, RZ, P4, !PT ;  /* 0x000000ffff1f7210 */ /* 0x000fe200027fe4ff */
[----:B------:R-:W-:Y:S02]  /*8890*/  VIADD R27, R37, UR20 ;  /* 0x00000014251b7c36 */ /* 0x000fe40008000000 */
[----:B------:R-:W-:Y:S02]  /*88a0*/  HFMA2 R37, -RZ, RZ, 0, 0 ;  /* 0x00000000ff257431 */ /* 0x000fe400000001ff */
[----:B------:R-:W-:-:S04]  /*88b0*/  IMAD.WIDE.U32 R12, R53, UR13, R12 ;  /* 0x0000000d350c7c25 */ /* 0x000fc8000f8e000c */
[----:B------:R-:W-:Y:S01]  /*88c0*/  IMAD R51, R36, UR16, RZ ;  /* 0x0000001024337c24 */ /* 0x000fe2000f8e02ff */
[----:B------:R-:W-:Y:S01]  /*88d0*/  IADD3 R12, P2, PT, R12, R43, RZ ;  /* 0x0000002b0c0c7210 */ /* 0x000fe20007f5e0ff */
[----:B------:R-:W-:Y:S01]  /*88e0*/  IMAD.WIDE.U32 R30, R49, UR13, R30 ;  /* 0x0000000d311e7c25 */ /* 0x000fe2000f8e001e */
[----:B------:R-:W-:-:S03]  /*88f0*/  IADD3 R26, P0, PT, R13, R26, RZ ;  /* 0x0000001a0d1a7210 */ /* 0x000fc60007f1e0ff */
[----:B------:R-:W-:Y:S02]  /*8900*/  IMAD.X R43, RZ, RZ, RZ, P3 ;  /* 0x000000ffff2b7224 */ /* 0x000fe400018e06ff */
[----:B------:R-:W-:-:S03]  /*8910*/  IMAD.HI.U32 R36, R51, UR15, R36 ;  /* 0x0000000f33247c27 */ /* 0x000fc6000f8e0024 */
[----:B------:R-:W-:Y:S01]  /*8920*/  IADD3 R43, P4, PT, R43, R38, RZ ;  /* 0x000000262b2b7210 */ /* 0x000fe20007f9e0ff */
[----:B------:R-:W-:Y:S01]  /*8930*/  IMAD.X R13, RZ, RZ, RZ, P2 ;  /* 0x000000ffff0d7224 */ /* 0x000fe200010e06ff */
[----:B------:R-:W-:Y:S01]  /*8940*/  IADD3 R37, P2, PT, R30, R27, RZ ;  /* 0x0000001b1e257210 */ /* 0x000fe20007f5e0ff */
[----:B------:R-:W-:Y:S01]  /*8950*/  IMAD R47, R28, UR16, RZ ;  /* 0x000000101c2f7c24 */ /* 0x000fe2000f8e02ff */
[----:B------:R-:W-:Y:S01]  /*8960*/  IADD3.X R27, PT, PT, RZ, RZ, RZ, P0, !PT ;  /* 0x000000ffff1b7210 */ /* 0x000fe200007fe4ff */
[----:B------:R-:W-:Y:S01]  /*8970*/  IMAD.MOV.U32 R29, RZ, RZ, RZ ;  /* 0x000000ffff1d7224 */ /* 0x000fe200078e00ff */
[----:B------:R-:W-:Y:S01]  /*8980*/  IADD3 R36, P3, PT, R36, R37, RZ ;  /* 0x0000002524247210 */ /* 0x000fe20007f7e0ff */
[----:B------:R-:W-:Y:S01]  /*8990*/  IMAD.HI.U32 R59, R47, UR15, R28 ;  /* 0x0000000f2f3b7c27 */ /* 0x000fe2000f8e001c */
[----:B------:R-:W-:-:S03]  /*89a0*/  IADD3 R28, P0, PT, R31, R43, RZ ;  /* 0x0000002b1f1c7210 */ /* 0x000fc60007f1e0ff */
[----:B------:R-:W-:-:S04]  /*89b0*/  IMAD.WIDE.U32 R30, R42, R9, R12 ;  /* 0x000000092a1e7225 */ /* 0x000fc800078e000c */
[----:B------:R-:W-:Y:S01]  /*89c0*/  IMAD.X R37, RZ, RZ, RZ, P3 ;  /* 0x000000ffff257224 */ /* 0x000fe200018e06ff */
[----:B------:R-:W-:Y:S01]  /*89d0*/  IADD3 R58, P3, PT, R59, R30, RZ ;  /* 0x0000001e3b3a7210 */ /* 0x000fe20007f7e0ff */
[----:B------:R-:W-:Y:S01]  /*89e0*/  IMAD.WIDE.U32 R12, R53, UR12, R26 ;  /* 0x0000000c350c7c25 */ /* 0x000fe2000f8e001a */
[----:B------:R-:W-:Y:S02]  /*89f0*/  IADD3 R27, PT, PT, R45, R31, RZ ;  /* 0x0000001f2d1b7210 */ /* 0x000fe40007ffe0ff */
[----:B------:R-:W-:Y:S01]  /*8a00*/  IADD3.X R59, PT, PT, RZ, RZ, RZ, P3, !PT ;  /* 0x000000ffff3b7210 */ /* 0x000fe20001ffe4ff */
[----:B------:R-:W-:Y:S01]  /*8a10*/  IMAD.X R29, RZ, RZ, RZ, P0 ;  /* 0x000000ffff1d7224 */ /* 0x000fe200000e06ff */
[----:B------:R-:W-:Y:S01]  /*8a20*/  IADD3 R31, P0, PT, R13, R39, RZ ;  /* 0x000000270d1f7210 */ /* 0x000fe20007f1e0ff */
[----:B------:R-:W-:Y:S01]  /*8a30*/  IMAD.WIDE.U32 R36, R51, UR14, R36 ;  /* 0x0000000e33247c25 */ /* 0x000fe2000f8e0024 */
[----:B------:R-:W-:Y:S02]  /*8a40*/  IADD3 R12, P5, PT, R12, R27, RZ ;  /* 0x0000001b0c0c7210 */ /* 0x000fe40007fbe0ff */
[----:B------:R-:W-:Y:S01]  /*8a50*/  IADD3.X R39, PT, PT, RZ, RZ, RZ, P2, !PT ;  /* 0x000000ffff277210 */ /* 0x000fe200017fe4ff */
[----:B------:R-:W-:-:S04]  /*8a60*/  IMAD.WIDE.U32 R28, R49, UR12, R28 ;  /* 0x0000000c311c7c25 */ /* 0x000fc8000f8e001c */
[----:B------:R-:W-:Y:S02]  /*8a70*/  IMAD.X R13, RZ, RZ, RZ, P1 ;  /* 0x000000ffff0d7224 */ /* 0x000fe400008e06ff */
[----:B------:R-:W-:Y:S01]  /*8a80*/  IMAD.X R43, RZ, RZ, RZ, P4 ;  /* 0x000000ffff2b7224 */ /* 0x000fe200020e06ff */
[----:B------:R-:W-:Y:S01]  /*8a90*/  IADD3 R39, P4, PT, R28, R39, RZ ;  /* 0x000000271c277210 */ /* 0x000fe20007f9e0ff */
[----:B------:R-:W-:-:S03]  /*8aa0*/  IMAD.WIDE.U32 R26, R48, R36, RZ ;  /* 0x00000024301a7225 */ /* 0x000fc600078e00ff */
[----:B------:R-:W-:Y:S01]  /*8ab0*/  IADD3 R43, P1, P2, R29, R43, R13 ;  /* 0x0000002b1d2b7210 */ /* 0x000fe20007a3e00d */
[----:B------:R-:W-:Y:S02]  /*8ac0*/  VIADD R28, R27, UR5 ;  /* 0x000000051b1c7c36 */ /* 0x000fe40008000000 */
[----:B------:R-:W-:Y:S02]  /*8ad0*/  IMAD R49, R26, UR16, RZ ;  /* 0x000000101a317c24 */ /* 0x000fe4000f8e02ff */
[----:B------:R-:W-:Y:S02]  /*8ae0*/  IMAD.MOV.U32 R27, RZ, RZ, RZ ;  /* 0x000000ffff1b7224 */ /* 0x000fe400078e00ff */
[----:B------:R-:W-:Y:S02]  /*8af0*/  IMAD.MOV.U32 R29, RZ, RZ, RZ ;  /* 0x000000ffff1d7224 */ /* 0x000fe400078e00ff */
[----:B------:R-:W-:-:S04]  /*8b00*/  IMAD.HI.U32 R27, R49, UR15, R26 ;  /* 0x0000000f311b7c27 */ /* 0x000fc8000f8e001a */
[----:B------:R-:W-:-:S04]  /*8b10*/  IMAD.WIDE.U32 R28, R46, R36, R28 ;  /* 0x000000242e1c7225 */ /* 0x000fc800078e001c */
[----:B------:R-:W-:Y:S01]  /*8b20*/  IMAD.X R13, RZ, RZ, RZ, P5 ;  /* 0x000000ffff0d7224 */ /* 0x000fe200028e06ff */
[----:B------:R-:W-:Y:S01]  /*8b30*/  IADD3 R26, P3, PT, R27, R28, RZ ;  /* 0x0000001c1b1a7210 */ /* 0x000fe20007f7e0ff */
[----:B------:R-:W-:Y:S01]  /*8b40*/  IMAD.WIDE.U32 R58, R47, UR14, R58 ;  /* 0x0000000e2f3a7c25 */ /* 0x000fe2000f8e003a */
[----:B------:R-:W-:-:S03]  /*8b50*/  IADD3 R28, PT, PT, R29, UR6, RZ ;  /* 0x000000061d1c7c10 */ /* 0x000fc6000fffe0ff */
[----:B------:R-:W-:Y:S02]  /*8b60*/  HFMA2 R29, -RZ, RZ, 0, 0 ;  /* 0x00000000ff1d7431 */ /* 0x000fe400000001ff */
[----:B------:R-:W-:-:S04]  /*8b70*/  IMAD.WIDE.U32 R12, R42, R8, R12 ;  /* 0x000000082a0c7225 */ /* 0x000fc800078e000c */
[----:B------:R-:W-:Y:S01]  /*8b80*/  IMAD.X R27, RZ, RZ, RZ, P3 ;  /* 0x000000ffff1b7224 */ /* 0x000fe200018e06ff */
[----:B------:R-:W-:Y:S01]  /*8b90*/  IADD3 R30, P6, PT, R59, R12, RZ ;  /* 0x0000000c3b1e7210 */ /* 0x000fe20007fde0ff */
[----:B------:R-:W-:Y:S01]  /*8ba0*/  IMAD.IADD R60, R45, 0x1, R13 ;  /* 0x000000012d3c7824 */ /* 0x000fe200078e020d */
[----:B------:R-:W-:Y:S01]  /*8bb0*/  IADD3 R12, P3, PT, R37, R39, RZ ;  /* 0x00000027250c7210 */ /* 0x000fe20007f7e0ff */
[----:B------:R-:W-:-:S03]  /*8bc0*/  IMAD.WIDE.U32 R28, R44, R36, R28 ;  /* 0x000000242c1c7225 */ /* 0x000fc600078e001c */
[----:B------:R-:W-:Y:S01]  /*8bd0*/  IADD3 R62, P5, PT, R60, R31, RZ ;  /* 0x0000001f3c3e7210 */ /* 0x000fe20007fbe0ff */
[----:B------:R-:W-:-:S03]  /*8be0*/  IMAD.WIDE.U32 R26, R49, UR14, R26 ;  /* 0x0000000e311a7c25 */ /* 0x000fc6000f8e001a */
[----:B------:R-:W-:Y:S01]  /*8bf0*/  IADD3.X R63, PT, PT, RZ, RZ, RZ, P5, !PT ;  /* 0x000000ffff3f7210 */ /* 0x000fe20002ffe4ff */
[----:B------:R-:W-:Y:S01]  /*8c00*/  IMAD.X R13, RZ, RZ, RZ, P3 ;  /* 0x000000ffff0d7224 */ /* 0x000fe200018e06ff */
[----:B------:R-:W-:Y:S01]  /*8c10*/  IADD3 R38, P3, PT, R27, R28, RZ ;  /* 0x0000001c1b267210 */ /* 0x000fe20007f7e0ff */
[----:B------:R-:W-:Y:S02]  /*8c20*/  VIADD R28, R29, UR7 ;  /* 0x000000071d1c7c36 */ /* 0x000fe40008000000 */
[----:B------:R-:W-:Y:S01]  /*8c30*/  IMAD.WIDE.U32 R12, R51, UR13, R12 ;  /* 0x0000000d330c7c25 */ /* 0x000fe2000f8e000c */
[----:B------:R-:W-:-:S03]  /*8c40*/  IADD3.X R39, PT, PT, RZ, RZ, RZ, P3, !PT ;  /* 0x000000ffff277210 */ /* 0x000fc60001ffe4ff */
[----:B------:R-:W-:Y:S02]  /*8c50*/  IMAD.MOV.U32 R29, RZ, RZ, RZ ;  /* 0x000000ffff1d7224 */ /* 0x000fe400078e00ff */
[----:B------:R-:W-:Y:S02]  /*8c60*/  IMAD.MOV.U32 R27, RZ, RZ, RZ ;  /* 0x000000ffff1b7224 */ /* 0x000fe400078e00ff */
[----:B------:R-:W-:-:S04]  /*8c70*/  IMAD.WIDE.U32 R28, R36, R11, R28 ;  /* 0x0000000b241c7225 */ /* 0x000fc800078e001c */
[----:B------:R-:W-:-:S04]  /*8c80*/  IMAD.WIDE.U32 R38, R49, UR13, R38 ;  /* 0x0000000d31267c25 */ /* 0x000fc8000f8e0026 */
[----:B------:R-:W-:Y:S01]  /*8c90*/  IMAD.WIDE.U32 R26, R48, R12, R26 ;  /* 0x0000000c301a7225 */ /* 0x000fe200078e001a */
[----:B------:R-:W-:-:S03]  /*8ca0*/  IADD3 R60, P3, PT, R39, R28, RZ ;  /* 0x0000001c273c7210 */ /* 0x000fc60007f7e0ff */
[----:B------:R-:W-:Y:S01]  /*8cb0*/  VIADD R29, R29, UR8 ;  /* 0x000000081d1d7c36 */ /* 0x000fe20008000000 */
[----:B------:R-:W-:Y:S01]  /*8cc0*/  IADD3 R39, PT, PT, R27, UR5, RZ ;  /* 0x000000051b277c10 */ /* 0x000fe2000fffe0ff */
[----:B------:R-:W-:Y:S02]  /*8cd0*/  IMAD.X R61, RZ, RZ, RZ, P3 ;  /* 0x000000ffff3d7224 */ /* 0x000fe400018e06ff */
[----:B------:R-:W-:Y:S01]  /*8ce0*/  IMAD R37, R26, UR16, RZ ;  /* 0x000000101a257c24 */ /* 0x000fe2000f8e02ff */
[----:B------:R-:W-:Y:S01]  /*8cf0*/  IADD3 R38, P3, PT, R38, R39, RZ ;  /* 0x0000002726267210 */ /* 0x000fe20007f7e0ff */
[----:B------:R-:W-:-:S03]  /*8d00*/  IMAD.WIDE.U32 R60, R49, UR12, R60 ;  /* 0x0000000c313c7c25 */ /* 0x000fc6000f8e003c */
[----:B------:R-:W-:Y:S01]  /*8d10*/  IADD3.X R39, PT, PT, RZ, RZ, RZ, P3, !PT ;  /* 0x000000ffff277210 */ /* 0x000fe20001ffe4ff */
[----:B------:R-:W-:Y:S01]  /*8d20*/  IMAD.MOV.U32 R27, RZ, RZ, RZ ;  /* 0x000000ffff1b7224 */ /* 0x000fe200078e00ff */
[----:B------:R-:W-:Y:S01]  /*8d30*/  IADD3 R29, P3, PT, R61, R29, RZ ;  /* 0x0000001d3d1d7210 */ /* 0x000fe20007f7e0ff */
[----:B------:R-:W-:Y:S02]  /*8d40*/  IMAD.X R31, RZ, RZ, RZ, P6 ;  /* 0x000000ffff1f7224 */ /* 0x000fe400030e06ff */
[----:B------:R-:W-:-:S04]  /*8d50*/  IMAD.WIDE.U32 R38, R46, R12, R38 ;  /* 0x0000000c2e267225 */ /* 0x000fc800078e0026 */
[----:B------:R-:W-:Y:S02]  /*8d60*/  VIADD R61, R39, UR6 ;  /* 0x00000006273d7c36 */ /* 0x000fe40008000000 */
[----:B------:R-:W-:-:S03]  /*8d70*/  IMAD.HI.U32 R27, R37, UR15, R26 ;  /* 0x0000000f251b7c27 */ /* 0x000fc6000f8e001a */
[----:B------:R-:W-:Y:S01]  /*8d80*/  IADD3 R60, P5, PT, R60, R61, RZ ;  /* 0x0000003d3c3c7210 */ /* 0x000fe20007fbe0ff */
[----:B------:R-:W-:Y:S01]  /*8d90*/  IMAD.X R26, RZ, RZ, RZ, P4 ;  /* 0x000000ffff1a7224 */ /* 0x000fe200020e06ff */
[----:B------:R-:W-:Y:S01]  /*8da0*/  IADD3 R38, P6, PT, R27, R38, RZ ;  /* 0x000000261b267210 */ /* 0x000fe20007fde0ff */
[----:B------:R-:W-:Y:S01]  /*8db0*/  IMAD.MOV.U32 R59, RZ, RZ, RZ ;  /* 0x000000ffff3b7224 */ /* 0x000fe200078e00ff */
[----:B------:R-:W-:Y:S01]  /*8dc0*/  IADD3.X R61, PT, PT, RZ, RZ, RZ, P5, !PT ;  /* 0x000000ffff3d7210 */ /* 0x000fe20002ffe4ff */
[----:B------:R-:W-:Y:S01]  /*8dd0*/  IMAD.WIDE.U32 R62, R42, R14, R62 ;  /* 0x0000000e2a3e7225 */ /* 0x000fe200078e003e */
[----:B------:R-:W-:-:S03]  /*8de0*/  IADD3 R43, P4, PT, R26, R43, RZ ;  /* 0x0000002b1a2b7210 */ /* 0x000fc60007f9e0ff */
[----:B------:R-:W-:Y:S01]  /*8df0*/  IMAD.X R39, RZ, RZ, RZ, P6 ;  /* 0x000000ffff277224 */ /* 0x000fe200030e06ff */
[----:B------:R-:W-:Y:S01]  /*8e00*/  IADD3 R26, P5, PT, R13, R43, RZ ;  /* 0x0000002b0d1a7210 */ /* 0x000fe20007fbe0ff */
[----:B------:R-:W-:-:S04]  /*8e10*/  IMAD.WIDE.U32 R60, R44, R12, R60 ;  /* 0x0000000c2c3c7225 */ /* 0x000fc800078e003c */
[----:B------:R-:W-:Y:S01]  /*8e20*/  IMAD.WIDE.U32 R30, R47, UR13, R30 ;  /* 0x0000000d2f1e7c25 */ /* 0x000fe2000f8e001e */
[----:B------:R-:W-:-:S03]  /*8e30*/  IADD3 R28, PT, PT, R61, UR7, RZ ;  /* 0x000000073d1c7c10 */ /* 0x000fc6000fffe0ff */
[----:B------:R-:W-:Y:S01]  /*8e40*/  IMAD.WIDE.U32 R42, R37, UR14, R38 ;  /* 0x0000000e252a7c25 */ /* 0x000fe2000f8e0026 */
[----:B------:R-:W-:-:S03]  /*8e50*/  IADD3 R28, P6, PT, R28, R29, RZ ;  /* 0x0000001d1c1c7210 */ /* 0x000fc60007fde0ff */
[----:B------:R-:W-:Y:S01]  /*8e60*/  IMAD.WIDE.U32 R38, R41, R10, R58 ;  /* 0x0000000a29267225 */ /* 0x000fe200078e003a */
[----:B------:R-:W-:Y:S02]  /*8e70*/  IADD3.X R29, PT, PT, RZ, RZ, RZ, P6, !PT ;  /* 0x000000ffff1d7210 */ /* 0x000fe400037fe4ff */
[----:B------:R-:W-:Y:S01]  /*8e80*/  IADD3 R60, P6, PT, R43, R60, RZ ;  /* 0x0000003c2b3c7210 */ /* 0x000fe20007fde0ff */
[----:B------:R-:W-:Y:S01]  /*8e90*/  IMAD.X R27, RZ, RZ, RZ, P5 ;  /* 0x000000ffff1b7224 */ /* 0x000fe200028e06ff */
[----:B------:R-:W-:Y:S01]  /*8ea0*/  IADD3 R62, P5, PT, R31, R62, RZ ;  /* 0x0000003e1f3e7210 */ /* 0x000fe20007fbe0ff */
[----:B------:R-:W-:Y:S02]  /*8eb0*/  IMAD.IADD R31, R35, 0x1, R39 ;  /* 0x00000001231f7824 */ /* 0x000fe400078e0227 */
[----:B------:R-:W-:Y:S02]  /*8ec0*/  HFMA2 R39, -RZ, RZ, 0, 0 ;  /* 0x00000000ff277431 */ /* 0x000fe400000001ff */
[----:B------:R-:W-:Y:S01]  /*8ed0*/  IMAD R13, R38, UR16, RZ ;  /* 0x00000010260d7c24 */ /* 0x000fe2000f8e02ff */
[----:B------:R-:W-:Y:S01]  /*8ee0*/  IADD3.X R58, PT, PT, RZ, RZ, RZ, P0, !PT ;  /* 0x000000ffff3a7210 */ /* 0x000fe200007fe4ff */
[----:B------:R-:W-:-:S04]  /*8ef0*/  IMAD.WIDE.U32 R26, R51, UR12, R26 ;  /* 0x0000000c331a7c25 */ /* 0x000fc8000f8e001a */
[----:B------:R-:W-:Y:S01]  /*8f00*/  IMAD.X R61, RZ, RZ, RZ, P6 ;  /* 0x000000ffff3d7224 */ /* 0x000fe200030e06ff */
[----:B------:R-:W-:Y:S01]  /*8f10*/  IADD3 R30, P6, PT, R30, R31, RZ ;  /* 0x0000001f1e1e7210 */ /* 0x000fe20007fde0ff */
[----:B------:R-:W-:-:S04]  /*8f20*/  IMAD.WIDE.U32 R28, R12, R11, R28 ;  /* 0x0000000b0c1c7225 */ /* 0x000fc800078e001c */
[----:B------:R-:W-:-:S04]  /*8f30*/  IMAD.HI.U32 R49, R13, UR15, R38 ;  /* 0x0000000f0d317c27 */ /* 0x000fc8000f8e0026 */
[----:B------:R-:W-:Y:S02]  /*8f40*/  IMAD.MOV.U32 R38, RZ, RZ, R42 ;  /* 0x000000ffff267224 */ /* 0x000fe400078e002a */
[----:B------:R-:W-:-:S04]  /*8f50*/  IMAD.WIDE.U32 R60, R37, UR13, R60 ;  /* 0x0000000d253c7c25 */ /* 0x000fc8000f8e003c */
[----:B------:R-:W-:-:S04]  /*8f60*/  IMAD.WIDE.U32 R38, R48, R26, R38 ;  /* 0x0000001a30267225 */ /* 0x000fc800078e0026 */
[----:B------:R-:W-:Y:S01]  /*8f70*/  IMAD.X R31, RZ, RZ, RZ, P6 ;  /* 0x000000ffff1f7224 */ /* 0x000fe200030e06ff */
[----:B------:R-:W-:Y:S01]  /*8f80*/  IADD3 R39, PT, PT, R39, UR5, RZ ;  /* 0x0000000527277c10 */ /* 0x000fe2000fffe0ff */
[----:B------:R-:W-:Y:S01]  /*8f90*/  IMAD.IADD R45, R45, 0x1, R63 ;  /* 0x000000012d2d7824 */ /* 0x000fe200078e023f */
[----:B------:R-:W-:Y:S01]  /*8fa0*/  IADD3 R42, P6, PT, R61, R28, RZ ;  /* 0x0000001c3d2a7210 */ /* 0x000fe20007fde0ff */
[----:B------:R-:W-:Y:S01]  /*8fb0*/  IMAD.X R63, RZ, RZ, RZ, P5 ;  /* 0x000000ffff3f7224 */ /* 0x000fe200028e06ff */
[----:B------:R-:W-:Y:S01]  /*8fc0*/  IADD3 R28, P5, PT, R60, R39, RZ ;  /* 0x000000273c1c7210 */ /* 0x000fe20007fbe0ff */
[----:B------:R-:W-:Y:S01]  /*8fd0*/  IMAD.WIDE.U32 R30, R41, R9, R30 ;  /* 0x00000009291e7225 */ /* 0x000fe200078e001e */
[----:B------:R-:W-:Y:S02]  /*8fe0*/  IADD3 R45, P0, PT, R45, R58, RZ ;  /* 0x0000003a2d2d7210 */ /* 0x000fe40007f1e0ff */
[----:B------:R-:W-:Y:S01]  /*8ff0*/  IADD3.X R58, PT, PT, RZ, RZ, RZ, P3, !PT ;  /* 0x000000ffff3a7210 */ /* 0x000fe20001ffe4ff */
[----:B------:R-:W-:Y:S01]  /*9000*/  IMAD.WIDE.U32 R62, R47, UR12, R62 ;  /* 0x0000000c2f3e7c25 */ /* 0x000fe2000f8e003e */
[----:B------:R-:W-:-:S03]  /*9010*/  IADD3 R47, PT, PT, R35, R31, RZ ;  /* 0x0000001f232f7210 */ /* 0x000fc60007ffe0ff */
[----:B------:R-:W-:Y:S01]  /*9020*/  IMAD.X R43, RZ, RZ, RZ, P6 ;  /* 0x000000ffff2b7224 */ /* 0x000fe200030e06ff */
[----:B------:R-:W-:Y:S01]  /*9030*/  IADD3 R30, P6, PT, R49, R30, RZ ;  /* 0x0000001e311e7210 */ /* 0x000fe20007fde0ff */
[----:B------:R-:W-:Y:S02]  /*9040*/  IMAD R31, R38, UR16, RZ ;  /* 0x00000010261f7c24 */ /* 0x000fe4000f8e02ff */
[----:B------:R-:W-:Y:S02]  /*9050*/  IMAD.MOV.U32 R39, RZ, RZ, RZ ;  /* 0x000000ffff277224 */ /* 0x000fe400078e00ff */
[----:B------:R-:W-:Y:S02]  /*9060*/  VIADD R49, R29, UR8 ;  /* 0x000000081d317c36 */ /* 0x000fe40008000000 */
[----:B------:R-:W-:Y:S02]  /*9070*/  IMAD.X R29, RZ, RZ, RZ, P5 ;  /* 0x000000ffff1d7224 */ /* 0x000fe400028e06ff */
[----:B------:R-:W-:-:S04]  /*9080*/  IMAD.HI.U32 R38, R31, UR15, R38 ;  /* 0x0000000f1f267c27 */ /* 0x000fc8000f8e0026 */
[----:B------:R-:W-:Y:S01]  /*9090*/  IMAD.WIDE.U32 R42, R37, UR12, R42 ;  /* 0x0000000c252a7c25 */ /* 0x000fe2000f8e002a */
[----:B------:R-:W-:Y:S02]  /*90a0*/  IADD3.X R37, PT, PT, RZ, RZ, RZ, P1, P2 ;  /* 0x000000ffff257210 */ /* 0x000fe40000fe44ff */
[----:B------:R-:W-:Y:S01]  /*90b0*/  IADD3 R49, P2, PT, R49, R58, RZ ;  /* 0x0000003a31317210 */ /* 0x000fe20007f5e0ff */
[----:B------:R-:W-:Y:S02]  /*90c0*/  IMAD.X R39, RZ, RZ, RZ, P4 ;  /* 0x000000ffff277224 */ /* 0x000fe400020e06ff */
[----:B------:R-:W-:-:S03]  /*90d0*/  IMAD.WIDE.U32 R28, R46, R26, R28 ;  /* 0x0000001a2e1c7225 */ /* 0x000fc600078e001c */
[----:B------:R-:W-:Y:S01]  /*90e0*/  IADD3 R39, PT, PT, R27, R39, R37 ;  /* 0x000000271b277210 */ /* 0x000fe20007ffe025 */
[----:B------:R-:W-:Y:S01]  /*90f0*/  VIADD R27, R29, UR6 ;  /* 0x000000061d1b7c36 */ /* 0x000fe20008000000 */
[----:B------:R-:W-:-:S04]  /*9100*/  IADD3 R28, P3, PT, R38, R28, RZ ;  /* 0x0000001c261c7210 */ /* 0x000fc80007f7e0ff */
[----:B------:R-:W-:Y:S01]  /*9110*/  IADD3 R42, P1, PT, R42, R27, RZ ;  /* 0x0000001b2a2a7210 */ /* 0x000fe20007f3e0ff */
[----:B------:R-:W-:Y:S01]  /*9120*/  IMAD.X R29, RZ, RZ, RZ, P3 ;  /* 0x000000ffff1d7224 */ /* 0x000fe200018e06ff */
[----:B------:R-:W-:Y:S02]  /*9130*/  IADD3 R27, P4, PT, R43, R49, RZ ;  /* 0x000000312b1b7210 */ /* 0x000fe40007f9e0ff */
[----:B------:R-:W-:Y:S01]  /*9140*/  IADD3.X R43, PT, PT, RZ, RZ, RZ, P1, !PT ;  /* 0x000000ffff2b7210 */ /* 0x000fe20000ffe4ff */
[----:B------:R-:W-:-:S04]  /*9150*/  IMAD.WIDE.U32 R28, R31, UR14, R28 ;  /* 0x0000000e1f1c7c25 */ /* 0x000fc8000f8e001c */
[----:B------:R-:W-:-:S04]  /*9160*/  IMAD.WIDE.U32 R42, R44, R26, R42 ;  /* 0x0000001a2c2a7225 */ /* 0x000fc800078e002a */
[----:B------:R-:W-:Y:S01]  /*9170*/  VIADD R38, R43, UR7 ;  /* 0x000000072b267c36 */ /* 0x000fe20008000000 */
[----:B------:R-:W-:Y:S01]  /*9180*/  IADD3 R42, P3, PT, R29, R42, RZ ;  /* 0x0000002a1d2a7210 */ /* 0x000fe20007f7e0ff */
[----:B------:R-:W-:-:S03]  /*9190*/  IMAD.MOV.U32 R29, RZ, RZ, RZ ;  /* 0x000000ffff1d7224 */ /* 0x000fc600078e00ff */
[----:B------:R-:W-:Y:S01]  /*91a0*/  IADD3.X R43, PT, PT, RZ, RZ, RZ, P3, !PT ;  /* 0x000000ffff2b7210 */ /* 0x000fe20001ffe4ff */
[----:B------:R-:W-:Y:S01]  /*91b0*/  IMAD.WIDE.U32 R28, R48, R39, R28 ;  /* 0x00000027301c7225 */ /* 0x000fe200078e001c */
[----:B------:R-:W-:Y:S02]  /*91c0*/  IADD3 R48, P1, PT, R38, R27, RZ ;  /* 0x0000001b26307210 */ /* 0x000fe40007f3e0ff */
[----:B------:R-:W-:Y:S01]  /*91d0*/  IADD3 R45, P3, PT, R63, R45, RZ ;  /* 0x0000002d3f2d7210 */ /* 0x000fe20007f7e0ff */
[----:B------:R-:W-:-:S04]  /*91e0*/  IMAD.WIDE.U32 R42, R31, UR13, R42 ;  /* 0x0000000d1f2a7c25 */ /* 0x000fc8000f8e002a */
[----:B------:R-:W-:Y:S01]  /*91f0*/  IMAD.X R49, RZ, RZ, RZ, P1 ;  /* 0x000000ffff317224 */ /* 0x000fe200008e06ff */
[----:B------:R-:W-:Y:S01]  /*9200*/  IADD3 R62, P1, PT, R62, R47, RZ ;  /* 0x0000002f3e3e7210 */ /* 0x000fe20007f3e0ff */
[----:B------:R-:W-:Y:S02]  /*9210*/  VIADD R27, R29, UR5 ;  /* 0x000000051d1b7c36 */ /* 0x000fe40008000000 */
[----:B------:R-:W-:Y:S01]  /*9220*/  IMAD.WIDE.U32 R58, R26, R11, R48 ;  /* 0x0000000b1a3a7225 */ /* 0x000fe200078e0030 */
[----:B------:R-:W-:Y:S02]  /*9230*/  IADD3.X R63, PT, PT, RZ, RZ, RZ, P1, !PT ;  /* 0x000000ffff3f7210 */ /* 0x000fe40000ffe4ff */
[----:B------:R-:W-:Y:S01]  /*9240*/  IADD3 R42, P5, PT, R42, R27, RZ ;  /* 0x0000001b2a2a7210 */ /* 0x000fe20007fbe0ff */
[----:B------:R-:W-:Y:S01]  /*9250*/  IMAD R27, R28, UR16, RZ ;  /* 0x000000101c1b7c24 */ /* 0x000fe2000f8e02ff */
[----:B------:R-:W-:Y:S01]  /*9260*/  IADD3 R48, P1, PT, R43, R58, RZ ;  /* 0x0000003a2b307210 */ /* 0x000fe20007f3e0ff */
[----:B------:R-:W-:-:S02]  /*9270*/  IMAD.MOV.U32 R29, RZ, RZ, RZ ;  /* 0x000000ffff1d7224 */ /* 0x000fc400078e00ff */
[----:B------:R-:W-:Y:S02]  /*9280*/  IMAD.X R43, RZ, RZ, RZ, P5 ;  /* 0x000000ffff2b7224 */ /* 0x000fe400028e06ff */
[----:B------:R-:W-:Y:S02]  /*9290*/  IMAD.X R49, RZ, RZ, RZ, P1 ;  /* 0x000000ffff317224 */ /* 0x000fe400008e06ff */
[----:B------:R-:W-:-:S04]  /*92a0*/  IMAD.WIDE.U32 R42, R46, R39, R42 ;  /* 0x000000272e2a7225 */ /* 0x000fc800078e002a */
[----:B------:R-:W-:-:S04]  /*92b0*/  IMAD.WIDE.U32 R48, R31, UR12, R48 ;  /* 0x0000000c1f307c25 */ /* 0x000fc8000f8e0030 */
[----:B------:R-:W-:Y:S02]  /*92c0*/  VIADD R37, R43, UR6 ;  /* 0x000000062b257c36 */ /* 0x000fe40008000000 */
[----:B------:R-:W-:-:S04]  /*92d0*/  IMAD.WIDE.U32 R62, R41, R8, R62 ;  /* 0x00000008293e7225 */ /* 0x000fc800078e003e */
[----:B------:R-:W-:Y:S01]  /*92e0*/  IMAD.HI.U32 R31, R27, UR15, R28 ;  /* 0x0000000f1b1f7c27 */ /* 0x000fe2000f8e001c */
[----:B------:R-:W-:Y:S02]  /*92f0*/  IADD3 R28, P5, PT, R48, R37, RZ ;  /* 0x00000025301c7210 */ /* 0x000fe40007fbe0ff */
[----:B------:R-:W-:Y:S01]  /*9300*/  IADD3 R46, PT, PT, R35, R63, RZ ;  /* 0x0000003f232e7210 */ /* 0x000fe20007ffe0ff */
[----:B------:R-:W-:Y:S01]  /*9310*/  IMAD.X R37, RZ, RZ, RZ, P2 ;  /* 0x000000ffff257224 */ /* 0x000fe200010e06ff */
[----:B------:R-:W-:Y:S01]  /*9320*/  IADD3.X R29, PT, PT, RZ, RZ, RZ, P5, !PT ;  /* 0x000000ffff1d7210 */ /* 0x000fe20002ffe4ff */
[----:B------:R-:W-:Y:S01]  /*9330*/  IMAD.X R38, RZ, RZ, RZ, P4 ;  /* 0x000000ffff267224 */ /* 0x000fe200020e06ff */
[----:B------:R-:W-:Y:S02]  /*9340*/  IADD3 R46, P1, PT, R46, R45, RZ ;  /* 0x0000002d2e2e7210 */ /* 0x000fe40007f3e0ff */
[----:B------:R-:W-:Y:S01]  /*9350*/  IADD3 R45, PT, PT, R59, UR8, RZ ;  /* 0x000000083b2d7c10 */ /* 0x000fe2000fffe0ff */
[----:B------:R-:W-:Y:S01]  /*9360*/  IMAD.WIDE.U32 R28, R44, R39, R28 ;  /* 0x000000272c1c7225 */ /* 0x000fe200078e001c */
[----:B------:R-:W-:-:S02]  /*9370*/  IADD3 R48, P5, PT, R31, R42, RZ ;  /* 0x0000002a1f307210 */ /* 0x000fc40007fbe0ff */
[----:B------:R-:W-:Y:S01]  /*9380*/  IADD3 R45, P4, P2, R45, R38, R37 ;  /* 0x000000262d2d7210 */ /* 0x000fe20007a9e025 */
[----:B------:R-:W-:Y:S01]  /*9390*/  IMAD.X R31, RZ, RZ, RZ, P6 ;  /* 0x000000ffff1f7224 */ /* 0x000fe200030e06ff */
[----:B------:R-:W-:Y:S02]  /*93a0*/  IADD3 R44, PT, PT, R29, UR7, RZ ;  /* 0x000000071d2c7c10 */ /* 0x000fe4000fffe0ff */
[----:B------:R-:W-:Y:S01]  /*93b0*/  IADD3 R45, P6, PT, R49, R45, RZ ;  /* 0x0000002d312d7210 */ /* 0x000fe20007fde0ff */
[----:B------:R-:W-:Y:S02]  /*93c0*/  IMAD.X R49, RZ, RZ, RZ, P5 ;  /* 0x000000ffff317224 */ /* 0x000fe400028e06ff */
[----:B------:R-:W-:Y:S01]  /*93d0*/  IMAD.WIDE.U32 R42, R13, UR14, R30 ;  /* 0x0000000e0d2a7c25 */ /* 0x000fe2000f8e001e */
[----:B------:R-:W-:-:S03]  /*93e0*/  IADD3 R44, P5, PT, R44, R45, RZ ;  /* 0x0000002d2c2c7210 */ /* 0x000fc60007fbe0ff */
[----:B------:R-:W-:-:S04]  /*93f0*/  IMAD.WIDE.U32 R48, R27, UR14, R48 ;  /* 0x0000000e1b307c25 */ /* 0x000fc8000f8e0030 */
[----:B------:R-:W-:Y:S01]  /*9400*/  IMAD.X R45, RZ, RZ, RZ, P5 ;  /* 0x000000ffff2d7224 */ /* 0x000fe200028e06ff */
[----:B------:R-:W-:Y:S01]  /*9410*/  IADD3 R28, P5, PT, R49, R28, RZ ;  /* 0x0000001c311c7210 */ /* 0x000fe20007fbe0ff */
[----:B------:R-:W-:Y:S02]  /*9420*/  IMAD.IADD R57, R56, 0x1, R48 ;  /* 0x0000000138397824 */ /* 0x000fe400078e0230 */
[----:B------:R-:W-:Y:S01]  /*9430*/  IMAD.WIDE.U32 R44, R39, R11, R44 ;  /* 0x0000000b272c7225 */ /* 0x000fe200078e002c */
[----:B------:R-:W-:Y:S02]  /*9440*/  IADD3.X R29, PT, PT, RZ, RZ, RZ, P5, !PT ;  /* 0x000000ffff1d7210 */ /* 0x000fe40002ffe4ff */
[----:B------:R-:W-:Y:S02]  /*9450*/  IADD3.X R11, PT, PT, RZ, RZ, RZ, P4, P2 ;  /* 0x000000ffff0b7210 */ /* 0x000fe400027e44ff */
[----:B------:R-:W-:Y:S01]  /*9460*/  ISETP.GE.U32.AND P2, PT, R57, R48, PT ;  /* 0x000000303900720c */ /* 0x000fe20003f46070 */
[----:B------:R-:W-:Y:S01]  /*9470*/  IMAD.WIDE.U32 R28, R27, UR13, R28 ;  /* 0x0000000d1b1c7c25 */ /* 0x000fe2000f8e001c */
[----:B------:R-:W-:-:S02]  /*9480*/  IADD3 R38, PT, PT, R45, UR8, RZ ;  /* 0x000000082d267c10 */ /* 0x000fc4000fffe0ff */
[----:B------:R-:W-:Y:S01]  /*9490*/  SEL R55, RZ, 0x1, P2 ;  /* 0x00000001ff377807 */ /* 0x000fe20001000000 */
[----:B------:R-:W-:Y:S01]  /*94a0*/  IMAD.WIDE.U32 R48, R32, R57, RZ ;  /* 0x0000003920307225 */ /* 0x000fe200078e00ff */
[----:B------:R-:W-:Y:S02]  /*94b0*/  IADD3 R30, P4, PT, R29, R44, RZ ;  /* 0x0000002c1d1e7210 */ /* 0x000fe40007f9e0ff */
[----:B------:R-:W-:Y:S01]  /*94c0*/  MOV R29, RZ ;  /* 0x000000ff001d7202 */ /* 0x000fe20000000f00 */
[----:B------:R-:W-:Y:S01]  /*94d0*/  IMAD R37, R48, UR16, RZ ;  /* 0x0000001030257c24 */ /* 0x000fe2000f8e02ff */
[----:B------:R-:W-:Y:S02]  /*94e0*/  IADD3.X R31, PT, PT, RZ, RZ, RZ, P4, !PT ;  /* 0x000000ffff1f7210 */ /* 0x000fe400027fe4ff */
[----:B------:R-:W-:Y:S01]  /*94f0*/  IADD3 R55, P2, P4, R54, R28, R55 ;  /* 0x0000001c36377210 */ /* 0x000fe20007c5e037 */
[----:B------:R-:W-:Y:S01]  /*9500*/  IMAD.MOV.U32 R28, RZ, RZ, R48 ;  /* 0x000000ffff1c7224 */ /* 0x000fe200078e0030 */
[----:B------:R-:W-:Y:S01]  /*9510*/  IADD3 R62, P5, PT, R43, R62, RZ ;  /* 0x0000003e2b3e7210 */ /* 0x000fe20007fbe0ff */
[----:B------:R-:W-:-:S02]  /*9520*/  IMAD.MOV.U32 R48, RZ, RZ, R49 ;  /* 0x000000ffff307224 */ /* 0x000fc400078e0031 */
[----:B------:R-:W-:Y:S02]  /*9530*/  HFMA2 R49, -RZ, RZ, 0, 0 ;  /* 0x00000000ff317431 */ /* 0x000fe400000001ff */
[----:B------:R-:W-:Y:S01]  /*9540*/  IMAD.HI.U32 R29, R37, UR15, R28 ;  /* 0x0000000f251d7c27 */ /* 0x000fe2000f8e001c */
[----:B------:R-:W-:-:S03]  /*9550*/  IADD3.X R51, PT, PT, RZ, RZ, RZ, P2, P4 ;  /* 0x000000ffff337210 */ /* 0x000fc600017e84ff */
[----:B------:R-:W-:-:S04]  /*9560*/  IMAD.WIDE.U32 R30, R27, UR12, R30 ;  /* 0x0000000c1b1e7c25 */ /* 0x000fc8000f8e001e */
[----:B------:R-:W-:Y:S02]  /*9570*/  IMAD.X R27, RZ, RZ, RZ, P6 ;  /* 0x000000ffff1b7224 */ /* 0x000fe400030e06ff */
[----:B------:R-:W-:-:S03]  /*9580*/  IMAD.WIDE.U32 R48, R32, R55, R48 ;  /* 0x0000003720307225 */ /* 0x000fc600078e0030 */
[----:B------:R-:W-:Y:S02]  /*9590*/  IADD3 R38, PT, PT, R38, R27, R11 ;  /* 0x0000001b26267210 */ /* 0x000fe40007ffe00b */
[----:B------:R-:W-:Y:S01]  /*95a0*/  IADD3 R28, P2, PT, R29, R48, RZ ;  /* 0x000000301d1c7210 */ /* 0x000fe20007f5e0ff */
[----:B------:R-:W-:Y:S02]  /*95b0*/  VIADD R48, R49, UR5 ;  /* 0x0000000531307c36 */ /* 0x000fe40008000000 */
[----:B------:R-:W-:Y:S01]  /*95c0*/  IMAD.MOV.U32 R49, RZ, RZ, RZ ;  /* 0x000000ffff317224 */ /* 0x000fe200078e00ff */
[----:B------:R-:W-:Y:S02]  /*95d0*/  IADD3.X R29, PT, PT, RZ, RZ, RZ, P2, !PT ;  /* 0x000000ffff1d7210 */ /* 0x000fe400017fe4ff */
[----:B------:R-:W-:Y:S01]  /*95e0*/  IADD3 R51, P2, P4, R50, R51, R30 ;  /* 0x0000003332337210 */ /* 0x000fe20007c5e01e */
[----:B------:R-:W-:-:S03]  /*95f0*/  IMAD.WIDE.U32 R28, R37, UR14, R28 ;  /* 0x0000000e251c7c25 */ /* 0x000fc6000f8e001c */
[----:B------:R-:W-:Y:S01]  /*9600*/  IADD3.X R11, PT, PT, RZ, RZ, RZ, P2, P4 ;  /* 0x000000ffff0b7210 */ /* 0x000fe200017e84ff */
[----:B------:R-:W-:-:S03]  /*9610*/  IMAD.WIDE.U32 R48, R32, R51, R48 ;  /* 0x0000003320307225 */ /* 0x000fc600078e0030 */
[----:B------:R-:W-:Y:S02]  /*9620*/  IADD3 R38, PT, PT, R11, R31, R38 ;  /* 0x0000001f0b267210 */ /* 0x000fe40007ffe026 */
[----:B------:R-:W-:Y:S01]  /*9630*/  IADD3 R30, P2, PT, R29, R48, RZ ;  /* 0x000000301d1e7210 */ /* 0x000fe20007f5e0ff */
[----:B------:R-:W-:Y:S01]  /*9640*/  IMAD.MOV.U32 R29, RZ, RZ, RZ ;  /* 0x000000ffff1d7224 */ /* 0x000fe200078e00ff */
[----:B------:R-:W-:Y:S01]  /*9650*/  IADD3 R15, PT, PT, R38, R15, RZ ;  /* 0x0000000f260f7210 */ /* 0x000fe20007ffe0ff */
[----:B------:R-:W-:Y:S01]  /*9660*/  VIADD R48, R49, UR6 ;  /* 0x0000000631307c36 */ /* 0x000fe20008000000 */
[----:B------:R-:W-:Y:S01]  /*9670*/  IADD3.X R31, PT, PT, RZ, RZ, RZ, P2, !PT ;  /* 0x000000ffff1f7210 */ /* 0x000fe200017fe4ff */
[----:B------:R-:W-:Y:S01]  /*9680*/  IMAD.WIDE.U32 R28, R57, R33, R28 ;  /* 0x00000021391c7225 */ /* 0x000fe200078e001c */
[----:B------:R-:W-:-:S03]  /*9690*/  MOV R49, RZ ;  /* 0x000000ff00317202 */ /* 0x000fc60000000f00 */
        /* <DEDUP_REMOVED lines=8> */
[----:B------:R-:W-:-:S04]  /*9720*/  IMAD.WIDE.U32 R30, R33, R55, R30 ;  /* 0x00000037211e7225 */ /* 0x000fc800078e001e */
[----:B------:R-:W-:Y:S01]  /*9730*/  IMAD.HI.U32 R29, R11, UR15, R28 ;  /* 0x0000000f0b1d7c27 */ /* 0x000fe2000f8e001c */
[----:B------:R-:W-:-:S03]  /*9740*/  IADD3 R27, PT, PT, R31, UR5, RZ ;  /* 0x000000051f1b7c10 */ /* 0x000fc6000fffe0ff */
[----:B------:R-:W-:Y:S01]  /*9750*/  IMAD.WIDE.U32 R44, R37, UR12, R44 ;  /* 0x0000000c252c7c25 */ /* 0x000fe2000f8e002c */
[----:B------:R-:W-:Y:S02]  /*9760*/  IADD3 R30, P4, PT, R29, R30, RZ ;  /* 0x0000001e1d1e7210 */ /* 0x000fe40007f9e0ff */
[----:B------:R-:W-:Y:S01]  /*9770*/  MOV R37, R12 ;  /* 0x0000000c00257202 */ /* 0x000fe20000000f00 */
[----:B------:R-:W-:Y:S01]  /*9780*/  VIADD R49, R49, UR7 ;  /* 0x0000000731317c36 */ /* 0x000fe20008000000 */
[----:B------:R-:W-:Y:S01]  /*9790*/  IADD3 R28, P2, PT, R44, R27, RZ ;  /* 0x0000001b2c1c7210 */ /* 0x000fe20007f5e0ff */
[----:B------:R-:W-:Y:S02]  /*97a0*/  IMAD.X R31, RZ, RZ, RZ, P4 ;  /* 0x000000ffff1f7224 */ /* 0x000fe400020e06ff */
[----:B------:R-:W-:Y:S01]  /*97b0*/  IMAD.MOV.U32 R38, RZ, RZ, R26 ;  /* 0x000000ffff267224 */ /* 0x000fe200078e001a */
[----:B------:R-:W-:Y:S01]  /*97c0*/  IADD3.X R29, PT, PT, RZ, RZ, RZ, P2, !PT ;  /* 0x000000ffff1d7210 */ /* 0x000fe200017fe4ff */
[----:B------:R-:W-:Y:S01]  /*97d0*/  IMAD.WIDE.U32 R30, R11, UR14, R30 ;  /* 0x0000000e0b1e7c25 */ /* 0x000fe2000f8e001e */
[----:B------:R-:W-:-:S02]  /*97e0*/  IADD3 R45, P2, PT, R45, R49, RZ ;  /* 0x000000312d2d7210 */ /* 0x000fc40007f5e0ff */
[----:B------:R0:W-:Y:S01]  /*97f0*/  STL.128 [R3], R36 ;  /* 0x0000002403007387 */ /* 0x0001e20000100c00 */
[----:B------:R-:W-:-:S03]  /*9800*/  IMAD.WIDE.U32 R28, R33, R51, R28 ;  /* 0x00000033211c7225 */ /* 0x000fc600078e001c */
[----:B------:R-:W-:Y:S01]  /*9810*/  IADD3 R28, P6, PT, R31, R28, RZ ;  /* 0x0000001c1f1c7210 */ /* 0x000fe20007fde0ff */
[----:B------:R-:W-:Y:S01]  /*9820*/  HFMA2 R31, -RZ, RZ, 0, 0 ;  /* 0x00000000ff1f7431 */ /* 0x000fe200000001ff */
[----:B------:R-:W-:-:S03]  /*9830*/  IADD3 R44, PT, PT, R29, UR6, RZ ;  /* 0x000000061d2c7c10 */ /* 0x000fc6000fffe0ff */
[----:B------:R-:W-:Y:S01]  /*9840*/  IMAD.X R29, RZ, RZ, RZ, P6 ;  /* 0x000000ffff1d7224 */ /* 0x000fe200030e06ff */
[----:B------:R-:W-:Y:S01]  /*9850*/  IADD3 R44, P4, PT, R44, R45, RZ ;  /* 0x0000002d2c2c7210 */ /* 0x000fe20007f9e0ff */
[----:B------:R-:W-:-:S04]  /*9860*/  IMAD.WIDE.U32 R28, R11, UR13, R28 ;  /* 0x0000000d0b1c7c25 */ /* 0x000fc8000f8e001c */
[----:B------:R-:W-:Y:S02]  /*9870*/  IMAD.X R45, RZ, RZ, RZ, P4 ;  /* 0x000000ffff2d7224 */ /* 0x000fe400020e06ff */
[----:B------:R-:W-:-:S04]  /*9880*/  IMAD.WIDE.U32 R30, R57, R34, R30 ;  /* 0x00000022391e7225 */ /* 0x000fc800078e001e */
[----:B------:R-:W-:Y:S01]  /*9890*/  IMAD.WIDE.U32 R44, R33, R15, R44 ;  /* 0x0000000f212c7225 */ /* 0x000fe200078e002c */
[----:B------:R-:W-:-:S03]  /*98a0*/  IADD3 R28, P6, PT, R28, R31, RZ ;  /* 0x0000001f1c1c7210 */ /* 0x000fc60007fde0ff */
[----:B------:R-:W-:Y:S01]  /*98b0*/  IMAD R43, R30, UR16, RZ ;  /* 0x000000101e2b7c24 */ /* 0x000fe2000f8e02ff */
[----:B------:R-:W-:Y:S01]  /*98c0*/  IADD3 R32, P4, PT, R29, R44, RZ ;  /* 0x0000002c1d207210 */ /* 0x000fe20007f9e0ff */
[----:B------:R-:W-:Y:S01]  /*98d0*/  IMAD.MOV.U32 R31, RZ, RZ, RZ ;  /* 0x000000ffff1f7224 */ /* 0x000fe200078e00ff */
[----:B------:R-:W-:Y:S01]  /*98e0*/  IADD3.X R29, PT, PT, RZ, RZ, RZ, P6, !PT ;  /* 0x000000ffff1d7210 */ /* 0x000fe200037fe4ff */
[----:B------:R-:W-:Y:S01]  /*98f0*/  VIADD R45, R45, UR7 ;  /* 0x000000072d2d7c36 */ /* 0x000fe20008000000 */
[----:B------:R-:W-:Y:S01]  /*9900*/  IADD3.X R33, PT, PT, RZ, RZ, RZ, P4, !PT ;  /* 0x000000ffff217210 */ /* 0x000fe200027fe4ff */
[----:B------:R-:W-:-:S04]  /*9910*/  IMAD.HI.U32 R31, R43, UR15, R30 ;  /* 0x0000000f2b1f7c27 */ /* 0x000fc8000f8e001e */
[----:B------:R-:W-:-:S04]  /*9920*/  IMAD.WIDE.U32 R28, R34, R55, R28 ;  /* 0x00000037221c7225 */ /* 0x000fc800078e001c */
[----:B------:R-:W-:Y:S01]  /*9930*/  IMAD.WIDE.U32 R32, R11, UR12, R32 ;  /* 0x0000000c0b207c25 */ /* 0x000fe2000f8e0020 */
[----:B------:R-:W-:Y:S02]  /*9940*/  IADD3 R11, PT, PT, R29, UR5, RZ ;  /* 0x000000051d0b7c10 */ /* 0x000fe4000fffe0ff */
[----:B------:R-:W-:Y:S01]  /*9950*/  IADD3 R26, P6, PT, R31, R28, RZ ;  /* 0x0000001c1f1a7210 */ /* 0x000fe20007fde0ff */
[----:B------:R-:W-:Y:S01]  /*9960*/  IMAD.X R44, RZ, RZ, RZ, P2 ;  /* 0x000000ffff2c7224 */ /* 0x000fe200010e06ff */
[----:B------:R-:W-:-:S03]  /*9970*/  IADD3 R30, P4, PT, R32, R11, RZ ;  /* 0x0000000b201e7210 */ /* 0x000fc60007f9e0ff */
[----:B------:R-:W-:Y:S01]  /*9980*/  IMAD.X R27, RZ, RZ, RZ, P6 ;  /* 0x000000ffff1b7224 */ /* 0x000fe200030e06ff */
[----:B------:R-:W-:Y:S02]  /*9990*/  IADD3 R45, P2, PT, R45, R44, RZ ;  /* 0x0000002c2d2d7210 */ /* 0x000fe40007f5e0ff */
[----:B------:R-:W-:Y:S02]  /*99a0*/  IADD3.X R31, PT, PT, RZ, RZ, RZ, P4, !PT ;  /* 0x000000ffff1f7210 */ /* 0x000fe400027fe4ff */
[----:B------:R-:W-:Y:S01]  /*99b0*/  IADD3 R45, P4, PT, R33, R45, RZ ;  /* 0x0000002d212d7210 */ /* 0x000fe20007f9e0ff */
[----:B------:R-:W-:-:S03]  /*99c0*/  IMAD.WIDE.U32 R32, R34, R51, R30 ;  /* 0x0000003322207225 */ /* 0x000fc600078e001e */
[----:B------:R-:W5:Y:S01]  /*99d0*/  LDL.128 R28, [UR18] ;  /* 0x00000012ff1c7983 */ /* 0x000f620008100c00 */
[----:B0-----:R-:W-:Y:S01]  /*99e0*/  MOV R36, R42 ;  /* 0x0000002a00247202 */ /* 0x001fe20000000f00 */
[----:B------:R-:W-:Y:S01]  /*99f0*/  IMAD.WIDE.U32 R26, R43, UR14, R26 ;  /* 0x0000000e2b1a7c25 */ /* 0x000fe2000f8e001a */
[----:B------:R-:W-:Y:S01]  /*9a00*/  IADD3.X R47, PT, PT, RZ, RZ, RZ, P1, !PT ;  /* 0x000000ffff2f7210 */ /* 0x000fe20000ffe4ff */
[----:B------:R-:W-:Y:S01]  /*9a10*/  UIADD3 UR25, UPT, UPT, UR28, 0x80, URZ ;  /* 0x000000801c197890 */ /* 0x000fe2000fffe0ff */
[----:B------:R-:W-:Y:S01]  /*9a20*/  R2UR UR27, R3 ;  /* 0x00000000031b72ca */ /* 0x000fe200000e0000 */
[----:B------:R-:W-:Y:S01]  /*9a30*/  VIADD R12, R33, UR6 ;  /* 0x00000006210c7c36 */ /* 0x000fe20008000000 */
[----:B------:R-:W-:Y:S01]  /*9a40*/  IADD3 R32, P6, PT, R27, R32, RZ ;  /* 0x000000201b207210 */ /* 0x000fe20007fde0ff */
[----:B------:R-:W-:Y:S02]  /*9a50*/  IMAD.MOV.U32 R37, RZ, RZ, RZ ;  /* 0x000000ffff257224 */ /* 0x000fe400078e00ff */
[----:B------:R-:W-:-:S02]  /*9a60*/  HFMA2 R27, -RZ, RZ, 0, 0 ;  /* 0x00000000ff1b7431 */ /* 0x000fc400000001ff */
[----:B------:R-:W-:Y:S01]  /*9a70*/  IMAD.X R63, RZ, RZ, RZ, P5 ;  /* 0x000000ffff3f7224 */ /* 0x000fe200028e06ff */
[----:B------:R-:W-:Y:S01]  /*9a80*/  IADD3.X R33, PT, PT, RZ, RZ, RZ, P6, !PT ;  /* 0x000000ffff217210 */ /* 0x000fe200037fe4ff */
[----:B------:R-:W-:Y:S01]  /*9a90*/  IMAD.WIDE.U32 R10, R40, R10, R36 ;  /* 0x0000000a280a7225 */ /* 0x000fe200078e0024 */
[----:B------:R-:W-:Y:S01]  /*9aa0*/  IADD3 R36, P1, PT, R12, R45, RZ ;  /* 0x0000002d0c247210 */ /* 0x000fe20007f3e0ff */
[----:B------:R-:W-:Y:S01]  /*9ab0*/  UIADD3 UR28, UP0, UPT, UR28, 0x70, URZ ;  /* 0x000000701c1c7890 */ /* 0x000fe2000ff1e0ff */
[----:B------:R-:W-:Y:S01]  /*9ac0*/  IADD3.X R12, PT, PT, RZ, RZ, RZ, P2, !PT ;  /* 0x000000ffff0c7210 */ /* 0x000fe200017fe4ff */
[----:B------:R-:W-:Y:S01]  /*9ad0*/  IMAD.WIDE.U32 R32, R43, UR13, R32 ;  /* 0x0000000d2b207c25 */ /* 0x000fe2000f8e0020 */
[----:B------:R-:W-:Y:S01]  /*9ae0*/  IADD3 R45, PT, PT, R11, UR20, RZ ;  /* 0x000000140b2d7c10 */ /* 0x000fe2000fffe0ff */
[----:B------:R-:W-:Y:S02]  /*9af0*/  UIADD3.X UR26, UPT, UPT, URZ, URZ, URZ, UP0, !UPT ;  /* 0x000000ffff1a7290 */ /* 0x000fe400087fe4ff */
[----:B------:R-:W-:-:S02]  /*9b00*/  IMAD.X R37, RZ, RZ, RZ, P1 ;  /* 0x000000ffff257224 */ /* 0x000fc400008e06ff */
[----:B------:R-:W-:-:S04]  /*9b10*/  IMAD.WIDE.U32 R26, R57, R25, R26 ;  /* 0x00000019391a7225 */ /* 0x000fc800078e001a */
[----:B------:R-:W-:Y:S01]  /*9b20*/  IMAD.WIDE.U32 R38, R34, R15, R36 ;  /* 0x0000000f22267225 */ /* 0x000fe200078e0024 */
[----:B------:R-:W-:-:S03]  /*9b30*/  IADD3 R36, P1, PT, R32, R27, RZ ;  /* 0x0000001b20247210 */ /* 0x000fc60007f3e0ff */
[----:B------:R-:W-:Y:S01]  /*9b40*/  IMAD.WIDE.U32 R46, R41, R14, R46 ;  /* 0x0000000e292e7225 */ /* 0x000fe200078e002e */
[----:B------:R-:W-:Y:S02]  /*9b50*/  IADD3.X R37, PT, PT, RZ, RZ, RZ, P1, !PT ;  /* 0x000000ffff257210 */ /* 0x000fe40000ffe4ff */
[----:B------:R-:W-:Y:S01]  /*9b60*/  IADD3 R32, P6, PT, R33, R38, RZ ;  /* 0x0000002621207210 */ /* 0x000fe20007fde0ff */
[----:B------:R-:W-:Y:S02]  /*9b70*/  IMAD R41, R10, UR16, RZ ;  /* 0x000000100a297c24 */ /* 0x000fe4000f8e02ff */
[----:B------:R-:W-:-:S04]  /*9b80*/  IMAD.WIDE.U32 R62, R13, UR13, R62 ;  /* 0x0000000d0d3e7c25 */ /* 0x000fc8000f8e003e */
[----:B------:R-:W-:Y:S02]  /*9b90*/  IMAD.MOV.U32 R11, RZ, RZ, RZ ;  /* 0x000000ffff0b7224 */ /* 0x000fe400078e00ff */
[----:B------:R-:W-:Y:S02]  /*9ba0*/  IMAD.X R33, RZ, RZ, RZ, P6 ;  /* 0x000000ffff217224 */ /* 0x000fe400030e06ff */
[----:B------:R-:W-:Y:S01]  /*9bb0*/  IMAD.HI.U32 R49, R41, UR15, R10 ;  /* 0x0000000f29317c27 */ /* 0x000fe2000f8e000a */
[----:B------:R-:W-:Y:S02]  /*9bc0*/  IADD3 R10, P1, PT, R62, R45, RZ ;  /* 0x0000002d3e0a7210 */ /* 0x000fe40007f3e0ff */
[----:B------:R-:W-:Y:S01]  /*9bd0*/  IADD3 R62, P5, PT, R63, R46, RZ ;  /* 0x0000002e3f3e7210 */ /* 0x000fe20007fbe0ff */
[----:B------:R-:W-:Y:S01]  /*9be0*/  IMAD.WIDE.U32 R36, R25, R55, R36 ;  /* 0x0000003719247225 */ /* 0x000fe200078e0024 */
[----:B------:R-:W-:Y:S02]  /*9bf0*/  IADD3.X R11, PT, PT, RZ, RZ, RZ, P1, !PT ;  /* 0x000000ffff0b7210 */ /* 0x000fe40000ffe4ff */
[----:B------:R-:W-:Y:S01]  /*9c00*/  IADD3.X R63, PT, PT, RZ, RZ, RZ, P5, !PT ;  /* 0x000000ffff3f7210 */ /* 0x000fe20002ffe4ff */
[----:B------:R-:W-:Y:S01]  /*9c10*/  IMAD R45, R26, UR16, RZ ;  /* 0x000000101a2d7c24 */ /* 0x000fe2000f8e02ff */
[----:B------:R-:W-:Y:S01]  /*9c20*/  IADD3 R37, PT, PT, R37, UR5, RZ ;  /* 0x0000000525257c10 */ /* 0x000fe2000fffe0ff */
[----:B------:R-:W-:-:S02]  /*9c30*/  IMAD.MOV.U32 R27, RZ, RZ, RZ ;  /* 0x000000ffff1b7224 */ /* 0x000fc400078e00ff */
[----:B------:R-:W-:-:S04]  /*9c40*/  IMAD.WIDE.U32 R32, R43, UR12, R32 ;  /* 0x0000000c2b207c25 */ /* 0x000fc8000f8e0020 */
[----:B------:R-:W-:Y:S01]  /*9c50*/  IMAD.HI.U32 R27, R45, UR15, R26 ;  /* 0x0000000f2d1b7c27 */ /* 0x000fe2000f8e001a */
[----:B------:R-:W-:-:S03]  /*9c60*/  IADD3 R38, P6, PT, R32, R37, RZ ;  /* 0x0000002520267210 */ /* 0x000fc60007fde0ff */
[----:B------:R-:W-:Y:S01]  /*9c70*/  IMAD.WIDE.U32 R10, R40, R9, R10 ;  /* 0x00000009280a7225 */ /* 0x000fe200078e000a */
[----:B------:R-:W-:-:S03]  /*9c80*/  IADD3 R36, P1, PT, R27, R36, RZ ;  /* 0x000000241b247210 */ /* 0x000fc60007f3e0ff */
[----:B------:R-:W-:Y:S01]  /*9c90*/  VIADD R9, R39, UR7 ;  /* 0x0000000727097c36 */ /* 0x000fe20008000000 */
[----:B------:R-:W-:Y:S01]  /*9ca0*/  IADD3 R26, P2, PT, R49, R10, RZ ;  /* 0x0000000a311a7210 */ /* 0x000fe20007f5e0ff */
[----:B------:R-:W-:Y:S01]  /*9cb0*/  IMAD.X R10, RZ, RZ, RZ, P4 ;  /* 0x000000ffff0a7224 */ /* 0x000fe200020e06ff */
[----:B------:R-:W-:Y:S01]  /*9cc0*/  IADD3.X R39, PT, PT, RZ, RZ, RZ, P6, !PT ;  /* 0x000000ffff277210 */ /* 0x000fe200037fe4ff */
[----:B------:R-:W-:Y:S01]  /*9cd0*/  IMAD.X R37, RZ, RZ, RZ, P1 ;  /* 0x000000ffff257224 */ /* 0x000fe200008e06ff */
[----:B------:R-:W-:Y:S01]  /*9ce0*/  IADD3.X R27, PT, PT, RZ, RZ, RZ, P2, !PT ;  /* 0x000000ffff1b7210 */ /* 0x000fe200017fe4ff */
[----:B------:R-:W-:Y:S01]  /*9cf0*/  IMAD.WIDE.U32 R62, R13, UR12, R62 ;  /* 0x0000000c0d3e7c25 */ /* 0x000fe2000f8e003e */
[----:B------:R-:W-:-:S03]  /*9d00*/  IADD3 R9, P2, P4, R9, R10, R12 ;  /* 0x0000000a09097210 */ /* 0x000fc60007c5e00c */
[----:B------:R-:W-:Y:S01]  /*9d10*/  IMAD.WIDE.U32 R38, R25, R51, R38 ;  /* 0x0000003319267225 */ /* 0x000fe200078e0026 */
[----:B------:R-:W-:-:S03]  /*9d20*/  IADD3 R33, P1, PT, R33, R9, RZ ;  /* 0x0000000921217210 */ /* 0x000fc60007f3e0ff */
[----:B------:R-:W-:-:S04]  /*9d30*/  IMAD.WIDE.U32 R36, R45, UR14, R36 ;  /* 0x0000000e2d247c25 */ /* 0x000fc8000f8e0024 */
[----:B------:R-:W-:Y:S01]  /*9d40*/  IMAD.WIDE.U32 R26, R41, UR14, R26 ;  /* 0x0000000e291a7c25 */ /* 0x000fe2000f8e001a */
[----:B------:R-:W-:-:S03]  /*9d50*/  IADD3 R10, P6, PT, R37, R38, RZ ;  /* 0x00000026250a7210 */ /* 0x000fc60007fde0ff */
[----:B------:R-:W-:Y:S01]  /*9d60*/  VIADD R12, R39, UR6 ;  /* 0x00000006270c7c36 */ /* 0x000fe20008000000 */
[----:B------:R-:W-:Y:S01]  /*9d70*/  IADD3 R39, PT, PT, R11, UR20, RZ ;  /* 0x000000140b277c10 */ /* 0x000fe2000fffe0ff */
[----:B------:R-:W-:Y:S01]  /*9d80*/  IMAD.WIDE.U32 R42, R26, R36, RZ ;  /* 0x000000241a2a7225 */ /* 0x000fe200078e00ff */
[----:B------:R-:W-:Y:S02]  /*9d90*/  IADD3.X R11, PT, PT, RZ, RZ, RZ, P6, !PT ;  /* 0x000000ffff0b7210 */ /* 0x000fe400037fe4ff */
[----:B------:R-:W-:Y:S01]  /*9da0*/  IADD3 R12, P5, PT, R12, R33, RZ ;  /* 0x000000210c0c7210 */ /* 0x000fe20007fbe0ff */
[----:B------:R-:W-:Y:S01]  /*9db0*/  IMAD R34, R42, UR16, RZ ;  /* 0x000000102a227c24 */ /* 0x000fe2000f8e02ff */
[----:B------:R-:W-:Y:S01]  /*9dc0*/  IADD3 R32, PT, PT, R43, UR5, RZ ;  /* 0x000000052b207c10 */ /* 0x000fe2000fffe0ff */
[----:B------:R-:W-:Y:S01]  /*9dd0*/  IMAD.MOV.U32 R43, RZ, RZ, RZ ;  /* 0x000000ffff2b7224 */ /* 0x000fe200078e00ff */
[----:B------:R-:W-:Y:S01]  /*9de0*/  MOV R33, RZ ;  /* 0x000000ff00217202 */ /* 0x000fe20000000f00 */
[----:B------:R-:W-:-:S02]  /*9df0*/  IMAD.X R13, RZ, RZ, RZ, P5 ;  /* 0x000000ffff0d7224 */ /* 0x000fc400028e06ff */
[----:B------:R-:W-:-:S04]  /*9e00*/  IMAD.WIDE.U32 R10, R45, UR13, R10 ;  /* 0x0000000d2d0a7c25 */ /* 0x000fc8000f8e000a */
[----:B------:R-:W-:Y:S01]  /*9e10*/  IMAD.HI.U32 R9, R34, UR15, R42 ;  /* 0x0000000f22097c27 */ /* 0x000fe2000f8e002a */
[----:B------:R-:W-:-:S03]  /*9e20*/  IADD3 R42, P5, PT, R62, R39, RZ ;  /* 0x000000273e2a7210 */ /* 0x000fc60007fbe0ff */
[----:B------:R-:W-:Y:S01]  /*9e30*/  IMAD.WIDE.U32 R12, R25, R15, R12 ;  /* 0x0000000f190c7225 */ /* 0x000fe200078e000c */
[----:B------:R-:W-:-:S03]  /*9e40*/  IADD3.X R43, PT, PT, RZ, RZ, RZ, P5, !PT ;  /* 0x000000ffff2b7210 */ /* 0x000fc60002ffe4ff */
[----:B------:R-:W-:Y:S02]  /*9e50*/  IMAD.IADD R35, R35, 0x1, R47 ;  /* 0x0000000123237824 */ /* 0x000fe400078e022f */
[----:B------:R-:W-:Y:S01]  /*9e60*/  IMAD.X R15, RZ, RZ, RZ, P0 ;  /* 0x000000ffff0f7224 */ /* 0x000fe200000e06ff */
[----:B------:R-:W-:Y:S01]  /*9e70*/  IADD3 R38, P0, PT, R11, R12, RZ ;  /* 0x0000000c0b267210 */ /* 0x000fe20007f1e0ff */
[----:B------:R-:W-:Y:S02]  /*9e80*/  IMAD.X R44, RZ, RZ, RZ, P3 ;  /* 0x000000ffff2c7224 */ /* 0x000fe400018e06ff */
[----:B------:R-:W-:-:S03]  /*9e90*/  IMAD.WIDE.U32 R46, R26, R10, R32 ;  /* 0x0000000a1a2e7225 */ /* 0x000fc600078e0020 */
[----:B------:R-:W-:Y:S01]  /*9ea0*/  IADD3 R35, P3, P5, R35, R44, R15 ;  /* 0x0000002c23237210 */ /* 0x000fe20007d7e00f */
[----:B------:R-:W-:Y:S01]  /*9eb0*/  IMAD.WIDE.U32 R32, R40, R8, R42 ;  /* 0x0000000828207225 */ /* 0x000fe200078e002a */
[----:B------:R-:W-:Y:S02]  /*9ec0*/  IADD3 R44, P6, PT, R9, R46, RZ ;  /* 0x0000002e092c7210 */ /* 0x000fe40007fde0ff */
[----:B------:R-:W-:Y:S01]  /*9ed0*/  IADD3 R46, PT, PT, R47, UR5, RZ ;  /* 0x000000052f2e7c10 */ /* 0x000fe2000fffe0ff */
[----:B------:R-:W-:Y:S02]  /*9ee0*/  IMAD.X R39, RZ, RZ, RZ, P0 ;  /* 0x000000ffff277224 */ /* 0x000fe400000e06ff */
[----:B------:R-:W-:Y:S01]  /*9ef0*/  HFMA2 R47, -RZ, RZ, 0, 0 ;  /* 0x00000000ff2f7431 */ /* 0x000fe200000001ff */
[----:B------:R-:W-:Y:S01]  /*9f00*/  IADD3 R42, P0, PT, R27, R32, RZ ;  /* 0x000000201b2a7210 */ /* 0x000fe20007f1e0ff */
[----:B------:R-:W-:Y:S01]  /*9f10*/  VIADD R11, R13, UR7 ;  /* 0x000000070d0b7c36 */ /* 0x000fe20008000000 */
[----:B------:R-:W-:Y:S01]  /*9f20*/  IADD3.X R15, PT, PT, RZ, RZ, RZ, P2, P4 ;  /* 0x000000ffff0f7210 */ /* 0x000fe200017e84ff */
[----:B------:R-:W-:Y:S01]  /*9f30*/  IMAD.WIDE.U32 R8, R45, UR12, R38 ;  /* 0x0000000c2d087c25 */ /* 0x000fe2000f8e0026 */
[----:B------:R-:W-:-:S02]  /*9f40*/  IADD3.X R43, PT, PT, RZ, RZ, RZ, P0, !PT ;  /* 0x000000ffff2b7210 */ /* 0x000fc400007fe4ff */
[----:B------:R-:W-:Y:S01]  /*9f50*/  IADD3 R25, PT, PT, R33, UR20, RZ ;  /* 0x0000001421197c10 */ /* 0x000fe2000fffe0ff */
[----:B------:R-:W-:Y:S01]  /*9f60*/  IMAD.X R45, RZ, RZ, RZ, P6 ;  /* 0x000000ffff2d7224 */ /* 0x000fe200030e06ff */
[----:B------:R-:W-:Y:S01]  /*9f70*/  MOV R33, RZ ;  /* 0x000000ff00217202 */ /* 0x000fe20000000f00 */
[----:B------:R-:W-:Y:S01]  /*9f80*/  IMAD.WIDE.U32 R38, R26, R8, R46 ;  /* 0x000000081a267225 */ /* 0x000fe200078e002e */
[----:B------:R-:W-:-:S03]  /*9f90*/  IADD3 R62, P0, PT, R63, R35, RZ ;  /* 0x000000233f3e7210 */ /* 0x000fc60007f1e0ff */
[----:B------:R-:W-:-:S04]  /*9fa0*/  IMAD.WIDE.U32 R44, R34, UR14, R44 ;  /* 0x0000000e222c7c25 */ /* 0x000fc8000f8e002c */
[----:B------:R-:W-:Y:S02]  /*9fb0*/  IMAD.X R32, RZ, RZ, RZ, P1 ;  /* 0x000000ffff207224 */ /* 0x000fe400008e06ff */
[----:B------:R-:W-:Y:S01]  /*9fc0*/  IMAD.WIDE.U32 R12, R41, UR13, R42 ;  /* 0x0000000d290c7c25 */ /* 0x000fe2000f8e002a */
[----:B------:R-:W-:Y:S02]  /*9fd0*/  IADD3 R42, P1, PT, R45, R38, RZ ;  /* 0x000000262d2a7210 */ /* 0x000fe40007f3e0ff */
[----:B------:R-:W-:Y:S01]  /*9fe0*/  IADD3 R11, PT, PT, R11, R32, R15 ;  /* 0x000000200b0b7210 */ /* 0x000fe20007ffe00f */
[----:B------:R-:W-:Y:S01]  /*9ff0*/  IMAD.MOV.U32 R32, RZ, RZ, R44 ;  /* 0x000000ffff207224 */ /* 0x000fe200078e002c */
[----:B------:R-:W-:Y:S01]  /*a000*/  IADD3.X R43, PT, PT, RZ, RZ, RZ, P1, !PT ;  /* 0x000000ffff2b7210 */ /* 0x000fe20000ffe4ff */
[----:B------:R-:W-:Y:S02]  /*a010*/  VIADD R38, R39, UR5 ;  /* 0x0000000527267c36 */ /* 0x000fe40008000000 */
[----:B------:R-:W-:-:S04]  /*a020*/  IMAD.WIDE.U32 R32, R12, R36, R32 ;  /* 0x000000240c207225 */ /* 0x000fc800078e0020 */
[----:B------:R-:W-:Y:S01]  /*a030*/  IMAD.IADD R9, R9, 0x1, R11 ;  /* 0x0000000109097824 */ /* 0x000fe200078e020b */
[----:B------:R-:W-:Y:S01]  /*a040*/  IADD3 R45, PT, PT, R33, UR6, RZ ;  /* 0x00000006212d7c10 */ /* 0x000fe2000fffe0ff */
[----:B------:R-:W-:-:S04]  /*a050*/  IMAD.WIDE.U32 R42, R34, UR13, R42 ;  /* 0x0000000d222a7c25 */ /* 0x000fc8000f8e002a */
[----:B------:R-:W-:Y:S01]  /*a060*/  IMAD.MOV.U32 R39, RZ, RZ, RZ ;  /* 0x000000ffff277224 */ /* 0x000fe200078e00ff */
[----:B------:R-:W-:Y:S01]  /*a070*/  IADD3 R44, P4, PT, R42, R45, RZ ;  /* 0x0000002d2a2c7210 */ /* 0x000fe20007f9e0ff */
[----:B------:R-:W-:Y:S02]  /*a080*/  IMAD R11, R32, UR16, RZ ;  /* 0x00000010200b7c24 */ /* 0x000fe4000f8e02ff */
[----:B------:R-:W-:Y:S01]  /*a090*/  IMAD.WIDE.U32 R26, R26, R9, R38 ;  /* 0x000000091a1a7225 */ /* 0x000fe200078e0026 */
[----:B------:R-:W-:Y:S02]  /*a0a0*/  IADD3.X R45, PT, PT, RZ, RZ, RZ, P4, !PT ;  /* 0x000000ffff2d7210 */ /* 0x000fe400027fe4ff */
[----:B------:R-:W-:Y:S01]  /*a0b0*/  IADD3 R38, P1, PT, R25, R62, RZ ;  /* 0x0000003e19267210 */ /* 0x000fe20007f3e0ff */
[----:B------:R-:W-:Y:S01]  /*a0c0*/  IMAD.MOV.U32 R46, RZ, RZ, R32 ;  /* 0x000000ffff2e7224 */ /* 0x000fe200078e0020 */
[----:B------:R-:W-:Y:S01]  /*a0d0*/  IADD3 R42, P2, PT, R43, R26, RZ ;  /* 0x0000001a2b2a7210 */ /* 0x000fe20007f5e0ff */
[----:B------:R-:W-:-:S03]  /*a0e0*/  IMAD.WIDE.U32 R32, R12, R10, R44 ;  /* 0x0000000a0c207225 */ /* 0x000fc600078e002c */
[----:B------:R-:W-:Y:S01]  /*a0f0*/  IADD3.X R43, PT, PT, RZ, RZ, RZ, P2, !PT ;  /* 0x000000ffff2b7210 */ /* 0x000fe200017fe4ff */
[----:B------:R-:W-:Y:S01]  /*a100*/  IMAD.X R39, RZ, RZ, RZ, P1 ;  /* 0x000000ffff277224 */ /* 0x000fe200008e06ff */
[----:B------:R-:W-:Y:S01]  /*a110*/  IADD3 R25, PT, PT, R33, UR6, RZ ;  /* 0x0000000621197c10 */ /* 0x000fe2000fffe0ff */
[----:B------:R-:W-:-:S04]  /*a120*/  IMAD.HI.U32 R47, R11, UR15, R46 ;  /* 0x0000000f0b2f7c27 */ /* 0x000fc8000f8e002e */
[----:B------:R-:W-:Y:S01]  /*a130*/  IMAD.WIDE.U32 R34, R34, UR12, R42 ;  /* 0x0000000c22227c25 */ /* 0x000fe2000f8e002a */
[----:B------:R-:W-:-:S03]  /*a140*/  IADD3 R32, P4, PT, R47, R32, RZ ;  /* 0x000000202f207210 */ /* 0x000fc60007f9e0ff */
[----:B------:R-:W-:Y:S01]  /*a150*/  IMAD.WIDE.U32 R14, R40, R14, R38 ;  /* 0x0000000e280e7225 */ /* 0x000fe200078e0026 */
[----:B------:R-:W-:-:S03]  /*a160*/  IADD3 R38, P2, PT, R34, R25, RZ ;  /* 0x0000001922267210 */ /* 0x000fc60007f5e0ff */
[----:B------:R-:W-:Y:S01]  /*a170*/  IMAD.X R33, RZ, RZ, RZ, P4 ;  /* 0x000000ffff217224 */ /* 0x000fe200020e06ff */
[----:B------:R-:W-:Y:S02]  /*a180*/  IADD3.X R39, PT, PT, RZ, RZ, RZ, P2, !PT ;  /* 0x000000ffff277210 */ /* 0x000fe400017fe4ff */
[----:B------:R-:W-:Y:S01]  /*a190*/  IADD3 R26, P1, PT, R13, R14, RZ ;  /* 0x0000000e0d1a7210 */ /* 0x000fe20007f3e0ff */
[----:B------:R-:W-:Y:S02]  /*a1a0*/  VIADD R13, R27, UR5 ;  /* 0x000000051b0d7c36 */ /* 0x000fe40008000000 */
[----:B------:R-:W-:Y:S01]  /*a1b0*/  IMAD.WIDE.U32 R38, R12, R8, R38 ;  /* 0x000000080c267225 */ /* 0x000fe200078e0026 */
[----:B------:R-:W-:Y:S02]  /*a1c0*/  IADD3.X R27, PT, PT, RZ, RZ, RZ, P1, !PT ;  /* 0x000000ffff1b7210 */ /* 0x000fe40000ffe4ff */
[----:B------:R-:W-:Y:S01]  /*a1d0*/  IADD3 R14, P1, PT, R35, R13, RZ ;  /* 0x0000000d230e7210 */ /* 0x000fe20007f3e0ff */
[----:B------:R-:W-:-:S04]  /*a1e0*/  IMAD.WIDE.U32 R32, R11, UR14, R32 ;  /* 0x0000000e0b207c25 */ /* 0x000fc8000f8e0020 */
[----:B------:R-:W-:Y:S01]  /*a1f0*/  VIADD R39, R39, UR6 ;  /* 0x0000000627277c36 */ /* 0x000fe20008000000 */
[----:B------:R-:W-:Y:S01]  /*a200*/  IADD3 R34, P4, PT, R33, R38, RZ ;  /* 0x0000002621227210 */ /* 0x000fe20007f9e0ff */
[----:B------:R-:W-:-:S03]  /*a210*/  IMAD.WIDE.U32 R26, R41, UR12, R26 ;  /* 0x0000000c291a7c25 */ /* 0x000fc6000f8e001a */
[----:B------:R-:W-:Y:S01]  /*a220*/  IADD3 R38, P2, PT, R39, R14, RZ ;  /* 0x0000000e27267210 */ /* 0x000fe20007f5e0ff */
[----:B------:R-:W-:Y:S01]  /*a230*/  IMAD.MOV.U32 R33, RZ, RZ, RZ ;  /* 0x000000ffff217224 */ /* 0x000fe200078e00ff */
[----:B------:R-:W-:Y:S02]  /*a240*/  IADD3.X R35, PT, PT, RZ, RZ, RZ, P4, !PT ;  /* 0x000000ffff237210 */ /* 0x000fe400027fe4ff */
[----:B------:R-:W-:Y:S01]  /*a250*/  IADD3.X R39, PT, PT, RZ, RZ, RZ, P2, !PT ;  /* 0x000000ffff277210 */ /* 0x000fe200017fe4ff */
[----:B------:R-:W-:-:S04]  /*a260*/  IMAD.WIDE.U32 R32, R26, R36, R32 ;  /* 0x000000241a207225 */ /* 0x000fc800078e0020 */
[----:B------:R-:W-:-:S04]  /*a270*/  IMAD.WIDE.U32 R34, R11, UR13, R34 ;  /* 0x0000000d0b227c25 */ /* 0x000fc8000f8e0022 */
[----:B------:R-:W-:Y:S02]  /*a280*/  VIADD R25, R33, UR5 ;  /* 0x0000000521197c36 */ /* 0x000fe40008000000 */
[----:B------:R-:W-:Y:S02]  /*a290*/  HFMA2 R33, -RZ, RZ, 0, 0 ;  /* 0x00000000ff217431 */ /* 0x000fe400000001ff */
[----:B------:R-:W-:Y:S01]  /*a2a0*/  IMAD.WIDE.U32 R12, R12, R9, R38 ;  /* 0x000000090c0c7225 */ /* 0x000fe200078e0026 */
[----:B------:R-:W-:Y:S02]  /*a2b0*/  IADD3 R38, P4, PT, R34, R25, RZ ;  /* 0x0000001922267210 */ /* 0x000fe40007f9e0ff */
[----:B------:R-:W-:Y:S01]  /*a2c0*/  IADD3 R34, P2, PT, R35, R12, RZ ;  /* 0x0000000c23227210 */ /* 0x000fe20007f5e0ff */
[----:B------:R-:W-:Y:S01]  /*a2d0*/  IMAD R12, R32, UR16, RZ ;  /* 0x00000010200c7c24 */ /* 0x000fe2000f8e02ff */
[----:B------:R-:W-:Y:S02]  /*a2e0*/  IADD3.X R39, PT, PT, RZ, RZ, RZ, P4, !PT ;  /* 0x000000ffff277210 */ /* 0x000fe400027fe4ff */
[----:B------:R-:W-:Y:S01]  /*a2f0*/  IADD3 R13, PT, PT, R13, UR6, RZ ;  /* 0x000000060d0d7c10 */ /* 0x000fe2000fffe0ff */
[----:B------:R-:W-:-:S02]  /*a300*/  IMAD.X R35, RZ, RZ, RZ, P2 ;  /* 0x000000ffff237224 */ /* 0x000fc400010e06ff */
[----:B------:R-:W-:-:S04]  /*a310*/  IMAD.WIDE.U32 R38, R26, R10, R38 ;  /* 0x0000000a1a267225 */ /* 0x000fc800078e0026 */
[----:B------:R-:W-:-:S04]  /*a320*/  IMAD.HI.U32 R25, R12, UR15, R32 ;  /* 0x0000000f0c197c27 */ /* 0x000fc8000f8e0020 */
[----:B------:R-:W-:Y:S01]  /*a330*/  IMAD.WIDE.U32 R32, R11, UR12, R34 ;  /* 0x0000000c0b207c25 */ /* 0x000fe2000f8e0022 */
[----:B------:R-:W-:Y:S02]  /*a340*/  IADD3 R14, P4, PT, R25, R38, RZ ;  /* 0x00000026190e7210 */ /* 0x000fe40007f9e0ff */
[----:B------:R-:W-:Y:S01]  /*a350*/  IADD3 R11, PT, PT, R15, UR20, RZ ;  /* 0x000000140f0b7c10 */ /* 0x000fe2000fffe0ff */
[----:B------:R-:W-:Y:S01]  /*a360*/  VIADD R35, R39, UR5 ;  /* 0x0000000527237c36 */ /* 0x000fe20008000000 */
[----:B------:R-:W-:Y:S01]  /*a370*/  IADD3.X R25, PT, PT, RZ, RZ, RZ, P3, P5 ;  /* 0x000000ffff197210 */ /* 0x000fe20001fea4ff */
[----:B------:R-:W-:-:S03]  /*a380*/  IMAD.X R15, RZ, RZ, RZ, P4 ;  /* 0x000000ffff0f7224 */ /* 0x000fc600020e06ff */
[----:B------:R-:W-:Y:S01]  /*a390*/  IADD3 R34, P2, PT, R32, R35, RZ ;  /* 0x0000002320227210 */ /* 0x000fe20007f5e0ff */
[----:B------:R-:W-:Y:S02]  /*a3a0*/  IMAD.X R32, RZ, RZ, RZ, P1 ;  /* 0x000000ffff207224 */ /* 0x000fe400008e06ff */
[----:B------:R-:W-:Y:S01]  /*a3b0*/  IMAD.WIDE.U32 R14, R12, UR14, R14 ;  /* 0x0000000e0c0e7c25 */ /* 0x000fe2000f8e000e */
[----:B------:R-:W-:Y:S02]  /*a3c0*/  IADD3.X R35, PT, PT, RZ, RZ, RZ, P2, !PT ;  /* 0x000000ffff237210 */ /* 0x000fe400017fe4ff */
[----:B------:R-:W-:Y:S01]  /*a3d0*/  IADD3 R13, P1, PT, R13, R32, RZ ;  /* 0x000000200d0d7210 */ /* 0x000fe20007f3e0ff */
[----:B------:R-:W-:Y:S02]  /*a3e0*/  IMAD.X R32, RZ, RZ, RZ, P0 ;  /* 0x000000ffff207224 */ /* 0x000fe400000e06ff */
[----:B------:R-:W-:Y:S01]  /*a3f0*/  IMAD.WIDE.U32 R34, R26, R8, R34 ;  /* 0x000000081a227225 */ /* 0x000fe200078e0022 */
[----:B------:R-:W-:-:S02]  /*a400*/  IADD3 R33, P0, PT, R33, R13, RZ ;  /* 0x0000000d21217210 */ /* 0x000fc40007f1e0ff */
[----:B------:R-:W-:Y:S02]  /*a410*/  IADD3 R11, PT, PT, R11, R32, R25 ;  /* 0x000000200b0b7210 */ /* 0x000fe40007ffe019 */
[----:B------:R-:W-:Y:S02]  /*a420*/  IADD3 R32, PT, PT, R35, UR5, RZ ;  /* 0x0000000523207c10 */ /* 0x000fe4000fffe0ff */
[----:B------:R-:W-:Y:S01]  /*a430*/  IADD3 R34, P3, PT, R15, R34, RZ ;  /* 0x000000220f227210 */ /* 0x000fe20007f7e0ff */
[----:B------:R-:W-:Y:S01]  /*a440*/  IMAD.IADD R11, R27, 0x1, R11 ;  /* 0x000000011b0b7824 */ /* 0x000fe200078e020b */
[----:B------:R-:W-:Y:S01]  /*a450*/  IADD3 R32, P2, PT, R32, R33, RZ ;  /* 0x0000002120207210 */ /* 0x000fe20007f5e0ff */
[----:B------:R-:W-:Y:S01]  /*a460*/  IMAD.MOV.U32 R15, RZ, RZ, RZ ;  /* 0x000000ffff0f7224 */ /* 0x000fe200078e00ff */
[----:B------:R-:W-:Y:S02]  /*a470*/  IADD3.X R35, PT, PT, RZ, RZ, RZ, P3, !PT ;  /* 0x000000ffff237210 */ /* 0x000fe40001ffe4ff */
[----:B------:R-:W-:Y:S01]  /*a480*/  IADD3.X R33, PT, PT, RZ, RZ, RZ, P2, !PT ;  /* 0x000000ffff217210 */ /* 0x000fe200017fe4ff */
[----:B------:R-:W-:Y:S01]  /*a490*/  IMAD.WIDE.U32 R36, R36, R11, R14 ;  /* 0x0000000b24247225 */ /* 0x000fe200078e000e */
[----:B------:R-:W-:-:S03]  /*a4a0*/  IADD3.X R25, PT, PT, RZ, RZ, RZ, P0, !PT ;  /* 0x000000ffff197210 */ /* 0x000fc600007fe4ff */
[----:B------:R-:W-:-:S04]  /*a4b0*/  IMAD.WIDE.U32 R14, R12, UR13, R34 ;  /* 0x0000000d0c0e7c25 */ /* 0x000fc8000f8e0022 */
[----:B------:R-:W-:Y:S01]  /*a4c0*/  VIADD R13, R37, UR6 ;  /* 0x00000006250d7c36 */ /* 0x000fe20008000000 */
[----:B------:R-:W-:Y:S01]  /*a4d0*/  MOV R37, RZ ;  /* 0x000000ff00257202 */ /* 0x000fe20000000f00 */
[----:B------:R-:W-:-:S03]  /*a4e0*/  IMAD.WIDE.U32 R26, R26, R9, R32 ;  /* 0x000000091a1a7225 */ /* 0x000fc600078e0020 */
[----:B------:R-:W-:Y:S01]  /*a4f0*/  IADD3 R32, P3, PT, R14, R13, RZ ;  /* 0x0000000d0e207210 */ /* 0x000fe20007f7e0ff */
[----:B------:R-:W-:Y:S01]  /*a500*/  IMAD R58, R36, UR16, RZ ;  /* 0x00000010243a7c24 */ /* 0x000fe2000f8e02ff */
[----:B------:R-:W-:Y:S02]  /*a510*/  IADD3 R14, P2, PT, R15, R26, RZ ;  /* 0x0000001a0f0e7210 */ /* 0x000fe40007f5e0ff */
[----:B------:R-:W-:Y:S01]  /*a520*/  IADD3.X R33, PT, PT, RZ, RZ, RZ, P3, !PT ;  /* 0x000000ffff217210 */ /* 0x000fe20001ffe4ff */
[----:B------:R-:W-:Y:S01]  /*a530*/  IMAD.HI.U32 R37, R58, UR15, R36 ;  /* 0x0000000f3a257c27 */ /* 0x000fe2000f8e0024 */
[----:B------:R-:W-:Y:S01]  /*a540*/  IADD3 R26, PT, PT, R27, UR5, RZ ;  /* 0x000000051b1a7c10 */ /* 0x000fe2000fffe0ff */
[----:B------:R-:W-:Y:S02]  /*a550*/  UMOV UR5, URZ ;  /* 0x000000ff00057c82 */ /* 0x000fe40008000000 */
[----:B------:R-:W-:Y:S02]  /*a560*/  IMAD.X R15, RZ, RZ, RZ, P2 ;  /* 0x000000ffff0f7224 */ /* 0x000fe400010e06ff */
[----:B------:R-:W-:-:S04]  /*a570*/  IMAD.WIDE.U32 R32, R10, R11, R32 ;  /* 0x0000000b0a207225 */ /* 0x000fc800078e0020 */
[----:B------:R-:W-:Y:S01]  /*a580*/  IMAD.WIDE.U32 R12, R12, UR12, R14 ;  /* 0x0000000c0c0c7c25 */ /* 0x000fe2000f8e000e */
[----:B------:R-:W-:-:S03]  /*a590*/  IADD3 R62, P3, PT, R37, R32, RZ ;  /* 0x00000020253e7210 */ /* 0x000fc60007f7e0ff */
[----:B------:R-:W-:Y:S01]  /*a5a0*/  VIADD R15, R33, UR6 ;  /* 0x00000006210f7c36 */ /* 0x000fe20008000000 */
[----:B------:R-:W-:Y:S01]  /*a5b0*/  IADD3.X R63, PT, PT, RZ, RZ, RZ, P3, !PT ;  /* 0x000000ffff3f7210 */ /* 0x000fe20001ffe4ff */
[----:B------:R-:W-:-:S03]  /*a5c0*/  IMAD.MOV.U32 R27, RZ, RZ, R24 ;  /* 0x000000ffff1b7224 */ /* 0x000fc600078e0018 */
[----:B------:R-:W-:Y:S01]  /*a5d0*/  IADD3 R14, P2, PT, R12, R15, RZ ;  /* 0x0000000f0c0e7210 */ /* 0x000fe20007f5e0ff */
[----:B------:R-:W-:Y:S02]  /*a5e0*/  IMAD.X R12, RZ, RZ, RZ, P1 ;  /* 0x000000ffff0c7224 */ /* 0x000fe400008e06ff */
[----:B------:R-:W-:-:S03]  /*a5f0*/  IMAD.WIDE.U32 R62, R58, UR14, R62 ;  /* 0x0000000e3a3e7c25 */ /* 0x000fc6000f8e003e */
[----:B------:R-:W-:Y:S01]  /*a600*/  IADD3 R12, P0, P1, R26, R25, R12 ;  /* 0x000000191a0c7210 */ /* 0x000fe2000791e00c */
[----:B------:R-:W-:-:S03]  /*a610*/  IMAD.X R15, RZ, RZ, RZ, P2 ;  /* 0x000000ffff0f7224 */ /* 0x000fc600010e06ff */
[----:B------:R-:W-:Y:S01]  /*a620*/  IADD3 R13, P2, PT, R13, R12, RZ ;  /* 0x0000000c0d0d7210 */ /* 0x000fe20007f5e0ff */
[----:B------:R-:W-:-:S03]  /*a630*/  IMAD.WIDE.U32 R14, R8, R11, R14 ;  /* 0x0000000b080e7225 */ /* 0x000fc600078e000e */
[----:B------:R-:W-:Y:S01]  /*a640*/  IADD3.X R10, PT, PT, RZ, RZ, RZ, P2, !PT ;  /* 0x000000ffff0a7210 */ /* 0x000fe200017fe4ff */
[----:B------:R-:W-:Y:S01]  /*a650*/  VIADD R12, R15, UR6 ;  /* 0x000000060f0c7c36 */ /* 0x000fe20008000000 */
[----:B------:R-:W-:-:S04]  /*a660*/  IADD3 R60, P4, PT, R63, R14, RZ ;  /* 0x0000000e3f3c7210 */ /* 0x000fc80007f9e0ff */
[----:B------:R-:W-:Y:S02]  /*a670*/  IADD3 R12, P3, PT, R12, R13, RZ ;  /* 0x0000000d0c0c7210 */ /* 0x000fe40007f7e0ff */
[----:B------:R-:W-:-:S03]  /*a680*/  IADD3.X R61, PT, PT, RZ, RZ, RZ, P4, !PT ;  /* 0x000000ffff3d7210 */ /* 0x000fc600027fe4ff */
[----:B------:R-:W-:Y:S02]  /*a690*/  IMAD.X R13, RZ, RZ, RZ, P3 ;  /* 0x000000ffff0d7224 */ /* 0x000fe400018e06ff */
[----:B------:R-:W-:-:S04]  /*a6a0*/  IMAD.WIDE.U32 R60, R58, UR13, R60 ;  /* 0x0000000d3a3c7c25 */ /* 0x000fc8000f8e003c */
[----:B------:R-:W-:Y:S01]  /*a6b0*/  IMAD.WIDE.U32 R8, R11, R9, R12 ;  /* 0x000000090b087225 */ /* 0x000fe200078e000c */
[----:B------:R-:W-:Y:S02]  /*a6c0*/  IADD3.X R11, PT, PT, RZ, RZ, RZ, P0, P1 ;  /* 0x000000ffff0b7210 */ /* 0x000fe400007e24ff */
[----:B------:R-:W-:Y:S02]  /*a6d0*/  IADD3 R8, P3, PT, R61, R8, RZ ;  /* 0x000000083d087210 */ /* 0x000fe40007f7e0ff */
[----:B------:R-:W-:-:S03]  /*a6e0*/  IADD3 R25, PT, PT, R9, UR6, RZ ;  /* 0x0000000609197c10 */ /* 0x000fc6000fffe0ff */
[----:B------:R-:W-:Y:S01]  /*a6f0*/  IMAD.X R9, RZ, RZ, RZ, P3 ;  /* 0x000000ffff097224 */ /* 0x000fe200018e06ff */
[----:B------:R-:W-:Y:S01]  /*a700*/  IADD3 R25, PT, PT, R25, R10, R11 ;  /* 0x0000000a19197210 */ /* 0x000fe20007ffe00b */
[----:B------:R-:W-:-:S05]  /*a710*/  IMAD.WIDE.U32 R58, R58, UR12, R8 ;  /* 0x0000000c3a3a7c25 */ /* 0x000fca000f8e0008 */
[----:B------:R-:W-:-:S07]  /*a720*/  IADD3 R25, PT, PT, R59, R25, RZ ;  /* 0x000000193b197210 */ /* 0x000fce0007ffe0ff */
.L_x_153:
[----:B------:R-:W0:Y:S01]  /*a730*/  S2UR UR7, SR_CgaCtaId ;  /* 0x00000000000779c3 */ /* 0x000e220000008800 */
[----:B------:R-:W-:Y:S01]  /*a740*/  UMOV UR6, 0x400 ;  /* 0x0000040000067882 */ /* 0x000fe20000000000 */
[----:B------:R-:W-:Y:S01]  /*a750*/  STL.128 [R0], RZ ;  /* 0x000000ff00007387 */ /* 0x000fe20000100c00 */
[----:B------:R-:W-:Y:S01]  /*a760*/  R2UR UR35, R2 ;  /* 0x00000000022372ca */ /* 0x000fe200000e0000 */
[----:B------:R-:W-:Y:S01]  /*a770*/  IMAD.MOV.U32 R54, RZ, RZ, R16 ;  /* 0x000000ffff367224 */ /* 0x000fe200078e0010 */
[----:B------:R-:W-:Y:S01]  /*a780*/  PRMT R64, RZ, 0x7610, R64 ;  /* 0x00007610ff407816 */ /* 0x000fe20000000040 */
[----:B------:R-:W-:Y:S01]  /*a790*/  STL.128 [R17], RZ ;  /* 0x000000ff11007387 */ /* 0x000fe20000100c00 */
[----:B------:R-:W-:Y:S01]  /*a7a0*/  MOV R53, UR23 ;  /* 0x0000001700357c02 */ /* 0x000fe20008000f00 */
[----:B------:R-:W-:Y:S01]  /*a7b0*/  IMAD.U32 R45, RZ, RZ, UR10 ;  /* 0x0000000aff2d7e24 */ /* 0x000fe2000f8e00ff */
[----:B------:R-:W-:Y:S01]  /*a7c0*/  MOV R44, R18 ;  /* 0x00000012002c7202 */ /* 0x000fe20000000f00 */
[----:B------:R-:W-:Y:S01]  /*a7d0*/  STL.128 [R1+0x20], R4 ;  /* 0x0000200401007387 */ /* 0x000fe20000100c00 */
[----:B------:R-:W-:Y:S01]  /*a7e0*/  IMAD.MOV.U32 R55, RZ, RZ, R0 ;  /* 0x000000ffff377224 */ /* 0x000fe200078e0000 */
[----:B------:R-:W-:-:S02]  /*a7f0*/  MOV R56, R17 ;  /* 0x0000001100387202 */ /* 0x000fc40000000f00 */
[----:B------:R-:W-:Y:S01]  /*a800*/  CS2R R12, SRZ ;  /* 0x00000000000c7805 */ /* 0x000fe2000001ff00 */
[----:B-----5:R-:W-:Y:S01]  /*a810*/  STL.128 [R18], R28 ;  /* 0x0000001c12007387 */ /* 0x020fe20000100c00 */
[----:B------:R-:W-:Y:S01]  /*a820*/  IMAD.MOV.U32 R14, RZ, RZ, RZ ;  /* 0x000000ffff0e7224 */ /* 0x000fe200078e00ff */
[----:B------:R-:W-:Y:S02]  /*a830*/  MOV R43, RZ ;  /* 0x000000ff002b7202 */ /* 0x000fe40000000f00 */
[----:B------:R-:W-:Y:S01]  /*a840*/  CS2R R10, SRZ ;  /* 0x00000000000a7805 */ /* 0x000fe2000001ff00 */
[----:B------:R-:W-:Y:S01]  /*a850*/  IMAD.MOV.U32 R48, RZ, RZ, R28 ;  /* 0x000000ffff307224 */ /* 0x000fe200078e001c */
[----:B------:R-:W-:Y:S01]  /*a860*/  MOV R33, R29 ;  /* 0x0000001d00217202 */ /* 0x000fe20000000f00 */
[----:B------:R-:W-:Y:S01]  /*a870*/  IMAD.MOV.U32 R34, RZ, RZ, R30 ;  /* 0x000000ffff227224 */ /* 0x000fe200078e001e */
[----:B------:R-:W-:Y:S01]  /*a880*/  MOV R35, R31 ;  /* 0x0000001f00237202 */ /* 0x000fe20000000f00 */
[----:B------:R-:W-:Y:S01]  /*a890*/  IMAD.MOV.U32 R40, RZ, RZ, R4 ;  /* 0x000000ffff287224 */ /* 0x000fe200078e0004 */
[----:B------:R-:W-:Y:S01]  /*a8a0*/  MOV R37, R5 ;  /* 0x0000000500257202 */ /* 0x000fe20000000f00 */
[----:B0-----:R-:W-:Y:S01]  /*a8b0*/  ULEA UR6, UR7, UR6, 0x18 ;  /* 0x0000000607067291 */ /* 0x001fe2000f8ec0ff */
[----:B------:R-:W-:Y:S01]  /*a8c0*/  IMAD.MOV.U32 R38, RZ, RZ, R6 ;  /* 0x000000ffff267224 */ /* 0x000fe200078e0006 */
[----:B------:R-:W-:Y:S01]  /*a8d0*/  MOV R39, R7 ;  /* 0x0000000700277202 */ /* 0x000fe20000000f00 */
[----:B------:R-:W-:Y:S01]  /*a8e0*/  UMOV UR34, UR27 ;  /* 0x0000001b00227c82 */ /* 0x000fe20008000000 */
[----:B------:R-:W-:Y:S01]  /*a8f0*/  ULEA UR6, UR5, UR6, 0x2 ;  /* 0x0000000605067291 */ /* 0x000fe2000f8e10ff */
[----:B------:R-:W-:Y:S01]  /*a900*/  UMOV UR33, 0x80000000 ;  /* 0x8000000000217882 */ /* 0x000fe20000000000 */
[----:B------:R-:W-:Y:S01]  /*a910*/  UMOV UR32, UR28 ;  /* 0x0000001c00207c82 */ /* 0x000fe20008000000 */
[----:B------:R-:W-:Y:S01]  /*a920*/  UMOV UR31, UR26 ;  /* 0x0000001a001f7c82 */ /* 0x000fe20008000000 */
[----:B------:R-:W-:Y:S01]  /*a930*/  UMOV UR30, UR25 ;  /* 0x00000019001e7c82 */ /* 0x000fe20008000000 */
[----:B------:R-:W-:Y:S01]  /*a940*/  UMOV UR29, UR11 ;  /* 0x0000000b001d7c82 */ /* 0x000fe20008000000 */
[----:B------:R-:W-:Y:S01]  /*a950*/  UMOV UR8, UR9 ;  /* 0x0000000900087c82 */ /* 0x000fe20008000000 */
[----:B------:R-:W-:-:S02]  /*a960*/  UMOV UR7, UR4 ;  /* 0x0000000400077c82 */ /* 0x000fc40008000000 */
[----:B------:R-:W0:Y:S02]  /*a970*/  LDS.64 R8, [UR6] ;  /* 0x00000006ff087984 */ /* 0x000e240008000a00 */
[----:B0-----:R-:W-:Y:S01]  /*a980*/  IMAD R26, R8, R9, RZ ;  /* 0x00000009081a7224 */ /* 0x001fe200078e02ff */
[----:B------:R-:W-:-:S07]  /*a990*/  CS2R R8, SRZ ;  /* 0x0000000000087805 */ /* 0x000fce000001ff00 */
.L_x_152:
[----:B------:R-:W-:Y:S02]  /*a9a0*/  LOP3.LUT P0, RZ, R64, 0xff, RZ, 0xc0, !PT ;  /* 0x000000ff40ff7812 */ /* 0x000fe4000780c0ff */
[----:B------:R-:W-:-:S11]  /*a9b0*/  LOP3.LUT P2, RZ, R26, UR33, RZ, 0xc0, !PT ;  /* 0x000000211aff7c12 */ /* 0x000fd6000f84c0ff */
[----:B------:R-:W-:-:S04]  /*a9c0*/  @!P0 SEL R64, RZ, 0x1, !P2 ;  /* 0x00000001ff408807 */ /* 0x000fc80005000000 */
[----:B------:R-:W-:-:S13]  /*a9d0*/  LOP3.LUT P0, RZ, R64, 0xff, RZ, 0xc0, !PT ;  /* 0x000000ff40ff7812 */ /* 0x000fda000780c0ff */
[----:B------:R-:W-:Y:S05]  /*a9e0*/  @!P0 BRA `(.L_x_102) ;  /* 0x0000009c00d48947 */ /* 0x000fea0003800000 */
[----:B------:R-:W2:Y:S01]  /*a9f0*/  LDL.64 R14, [R55+0x8] ;  /* 0x00000800370e7983 */ /* 0x000ea20000100a00 */
[----:B------:R-:W-:Y:S01]  /*aa00*/  BSSY.RECONVERGENT B0, `(.L_x_103) ;  /* 0x0000414000007945 */ /* 0x000fe20003800200 */
[----:B------:R-:W-:Y:S01]  /*aa10*/  R2UR UR20, R45 ;  /* 0x000000002d1472ca */ /* 0x000fe200000e0000 */
[----:B------:R-:W-:Y:S01]  /*aa20*/  UMOV UR38, UR7 ;  /* 0x0000000700267c82 */ /* 0x000fe20008000000 */
[----:B------:R-:W-:Y:S01]  /*aa30*/  R2UR UR39, R56 ;  /* 0x00000000382772ca */ /* 0x000fe200000e0000 */
[----:B------:R-:W-:Y:S01]  /*aa40*/  UMOV UR21, UR8 ;  /* 0x0000000800157c82 */ /* 0x000fe20008000000 */
[----:B------:R-:W-:Y:S01]  /*aa50*/  R2UR UR37, R55 ;  /* 0x00000000372572ca */ /* 0x000fe200000e0000 */
[----:B------:R-:W-:Y:S01]  /*aa60*/  BSSY.RELIABLE B1, `(.L_x_104) ;  /* 0x000001f000017945 */ /* 0x000fe20003800100 */
[----:B------:R-:W-:Y:S02]  /*aa70*/  R2UR UR36, R44 ;  /* 0x000000002c2472ca */ /* 0x000fe400000e0000 */
[----:B--2---:R-:W-:-:S13]  /*aa80*/  ISETP.NE.AND P0, PT, R15, UR24, PT ;  /* 0x000000180f007c0c */ /* 0x004fda000bf05270 */
[----:B------:R-:W-:Y:S05]  /*aa90*/  @P0 BRA `(.L_x_105) ;  /* 0x00000000006c0947 */ /* 0x000fea0003800000 */
[----:B------:R-:W-:-:S13]  /*aaa0*/  ISETP.NE.AND P0, PT, R23, R14, PT ;  /* 0x0000000e1700720c */ /* 0x000fda0003f05270 */
[----:B------:R-:W-:Y:S05]  /*aab0*/  @P0 BRA `(.L_x_105) ;  /* 0x0000000000640947 */ /* 0x000fea0003800000 */
[----:B------:R-:W2:Y:S01]  /*aac0*/  LDL R10, [R55+0x4] ;  /* 0x00000400370a7983 */ /* 0x000ea20000100800 */
[----:B------:R-:W-:-:S04]  /*aad0*/  ISETP.NE.AND P0, PT, R27, R8, PT ;  /* 0x000000081b00720c */ /* 0x000fc80003f05270 */
[----:B--2---:R-:W-:-:S13]  /*aae0*/  ISETP.NE.OR P0, PT, R21, R10, P0 ;  /* 0x0000000a1500720c */ /* 0x004fda0000705670 */
[----:B------:R-:W-:Y:S05]  /*aaf0*/  @P0 BRA `(.L_x_105) ;  /* 0x0000000000540947 */ /* 0x000fea0003800000 */
[----:B------:R-:W2:Y:S02]  /*ab00*/  LDL.64 R10, [R56+0x8] ;  /* 0x00000800380a7983 */ /* 0x000ea40000100a00 */
[----:B--2---:R-:W-:-:S13]  /*ab10*/  ISETP.NE.AND P0, PT, R11, UR24, PT ;  /* 0x000000180b007c0c */ /* 0x004fda000bf05270 */
[----:B------:R-:W-:Y:S05]  /*ab20*/  @P0 BRA `(.L_x_105) ;  /* 0x0000000000480947 */ /* 0x000fea0003800000 */
[----:B------:R-:W-:-:S13]  /*ab30*/  ISETP.NE.AND P0, PT, R23, R10, PT ;  /* 0x0000000a1700720c */ /* 0x000fda0003f05270 */
[----:B------:R-:W-:Y:S05]  /*ab40*/  @P0 BRA `(.L_x_105) ;  /* 0x0000000000400947 */ /* 0x000fea0003800000 */
[----:B------:R-:W2:Y:S01]  /*ab50*/  LDL R10, [R56+0x4] ;  /* 0x00000400380a7983 */ /* 0x000ea20000100800 */
[----:B------:R-:W-:Y:S01]  /*ab60*/  ISETP.NE.AND P0, PT, R8, R12, PT ;  /* 0x0000000c0800720c */ /* 0x000fe20003f05270 */
[----:B------:R-:W-:Y:S01]  /*ab70*/  IMAD.MOV.U32 R41, RZ, RZ, R37 ;  /* 0x000000ffff297224 */ /* 0x000fe200078e0025 */
[----:B------:R-:W-:Y:S01]  /*ab80*/  MOV R42, R38 ;  /* 0x00000026002a7202 */ /* 0x000fe20000000f00 */
[----:B------:R-:W-:Y:S01]  /*ab90*/  IMAD.MOV.U32 R43, RZ, RZ, R39 ;  /* 0x000000ffff2b7224 */ /* 0x000fe200078e0027 */
[----:B------:R-:W-:Y:S01]  /*aba0*/  MOV R49, R33 ;  /* 0x0000002100317202 */ /* 0x000fe20000000f00 */
[----:B------:R-:W-:Y:S01]  /*abb0*/  IMAD.MOV.U32 R50, RZ, RZ, R34 ;  /* 0x000000ffff327224 */ /* 0x000fe200078e0022 */
[----:B------:R-:W-:Y:S02]  /*abc0*/  MOV R51, R35 ;  /* 0x0000002300337202 */ /* 0x000fe40000000f00 */
[----:B--2---:R-:W-:-:S13]  /*abd0*/  ISETP.NE.OR P0, PT, R21, R10, P0 ;  /* 0x0000000a1500720c */ /* 0x004fda0000705670 */
[----:B------:R0:W-:Y:S01]  /*abe0*/  @!P0 STL.128 [R54], R40 ;  /* 0x0000002836008387 */ /* 0x0001e20000100c00 */
[----:B------:R-:W-:Y:S05]  /*abf0*/  @!P0 BREAK.RELIABLE B1 ;  /* 0x0000000000018942 */ /* 0x000fea0003800100 */
[----:B------:R0:W-:Y:S01]  /*ac00*/  @!P0 STL.128 [R53], R48 ;  /* 0x0000003035008387 */ /* 0x0001e20000100c00 */
[----:B------:R-:W-:Y:S01]  /*ac10*/  @!P0 IMAD.MOV.U32 R27, RZ, RZ, R12 ;  /* 0x000000ffff1b8224 */ /* 0x000fe200078e000c */
[----:B------:R-:W-:Y:S01]  /*ac20*/  @!P0 MOV R32, R48 ;  /* 0x0000003000208202 */ /* 0x000fe20000000f00 */
[----:B------:R-:W-:Y:S01]  /*ac30*/  @!P0 IMAD.MOV.U32 R36, RZ, RZ, R40 ;  /* 0x000000ffff248224 */ /* 0x000fe200078e0028 */
[----:B------:R-:W-:Y:S06]  /*ac40*/  @!P0 BRA `(.L_x_106) ;  /* 0x0000003c00bc8947 */ /* 0x000fec0003800000 */
.L_x_105:
[----:B------:R-:W-:Y:S05]  /*ac50*/  BSYNC.RELIABLE B1 ;  /* 0x0000000000017941 */ /* 0x000fea0003800100 */
.L_x_104:
[----:B------:R-:W2:Y:S01]  /*ac60*/  LDL.64 R32, [R45+0x8] ;  /* 0x000008002d207983 */ /* 0x000ea20000100a00 */
[----:B------:R-:W-:Y:S01]  /*ac70*/  BSSY.RELIABLE B1, `(.L_x_107) ;  /* 0x0000020000017945 */ /* 0x000fe20003800100 */
[----:B--2---:R-:W-:-:S13]  /*ac80*/  ISETP.NE.AND P0, PT, R33, UR24, PT ;  /* 0x0000001821007c0c */ /* 0x004fda000bf05270 */
[----:B------:R-:W-:Y:S05]  /*ac90*/  @P0 BRA `(.L_x_108) ;  /* 0x0000000000740947 */ /* 0x000fea0003800000 */
[----:B------:R-:W-:-:S13]  /*aca0*/  ISETP.NE.AND P0, PT, R23, R32, PT ;  /* 0x000000201700720c */ /* 0x000fda0003f05270 */
[----:B------:R-:W-:Y:S05]  /*acb0*/  @P0 BRA `(.L_x_108) ;  /* 0x00000000006c0947 */ /* 0x000fea0003800000 */
[----:B------:R-:W2:Y:S02]  /*acc0*/  LDL R10, [R45+0x4] ;  /* 0x000004002d0a7983 */ /* 0x000ea40000100800 */
[----:B--2---:R-:W-:-:S13]  /*acd0*/  ISETP.NE.AND P0, PT, R21, R10, PT ;  /* 0x0000000a1500720c */ /* 0x004fda0003f05270 */
[----:B------:R-:W-:Y:S05]  /*ace0*/  @P0 BRA `(.L_x_108) ;  /* 0x0000000000600947 */ /* 0x000fea0003800000 */
[----:B------:R-:W-:Y:S02]  /*acf0*/  ISETP.NE.AND P0, PT, R24, R40, PT ;  /* 0x000000281800720c */ /* 0x000fe40003f05270 */
[----:B------:R-:W-:-:S11]  /*ad00*/  MOV R27, R24 ;  /* 0x00000018001b7202 */ /* 0x000fd60000000f00 */
[----:B------:R-:W-:Y:S05]  /*ad10*/  @P0 BRA `(.L_x_108) ;  /* 0x0000000000540947 */ /* 0x000fea0003800000 */
[----:B------:R-:W2:Y:S01]  /*ad20*/  LDL.64 R10, [R44+0x8] ;  /* 0x000008002c0a7983 */ /* 0x000ea20000100a00 */
[----:B------:R-:W-:Y:S01]  /*ad30*/  IMAD.MOV.U32 R27, RZ, RZ, R24 ;  /* 0x000000ffff1b7224 */ /* 0x000fe200078e0018 */
[----:B--2---:R-:W-:-:S13]  /*ad40*/  ISETP.NE.AND P0, PT, R11, UR24, PT ;  /* 0x000000180b007c0c */ /* 0x004fda000bf05270 */
[----:B------:R-:W-:Y:S05]  /*ad50*/  @P0 BRA `(.L_x_108) ;  /* 0x0000000000440947 */ /* 0x000fea0003800000 */
[----:B------:R-:W-:Y:S02]  /*ad60*/  ISETP.NE.AND P0, PT, R23, R10, PT ;  /* 0x0000000a1700720c */ /* 0x000fe40003f05270 */
[----:B------:R-:W-:-:S11]  /*ad70*/  MOV R27, R24 ;  /* 0x00000018001b7202 */ /* 0x000fd60000000f00 */
[----:B------:R-:W-:Y:S05]  /*ad80*/  @P0 BRA `(.L_x_108) ;  /* 0x0000000000380947 */ /* 0x000fea0003800000 */
[----:B------:R-:W2:Y:S01]  /*ad90*/  LDL R10, [R44+0x4] ;  /* 0x000004002c0a7983 */ /* 0x000ea20000100800 */
[----:B------:R-:W-:Y:S01]  /*ada0*/  IMAD.MOV.U32 R27, RZ, RZ, R24 ;  /* 0x000000ffff1b7224 */ /* 0x000fe200078e0018 */
[----:B--2---:R-:W-:-:S13]  /*adb0*/  ISETP.NE.AND P0, PT, R21, R10, PT ;  /* 0x0000000a1500720c */ /* 0x004fda0003f05270 */
[----:B------:R-:W-:Y:S05]  /*adc0*/  @P0 BRA `(.L_x_108) ;  /* 0x0000000000280947 */ /* 0x000fea0003800000 */
[----:B------:R-:W-:Y:S02]  /*add0*/  ISETP.NE.AND P0, PT, R24, R48, PT ;  /* 0x000000301800720c */ /* 0x000fe40003f05270 */
[----:B------:R-:W-:-:S11]  /*ade0*/  MOV R27, R24 ;  /* 0x00000018001b7202 */ /* 0x000fd60000000f00 */
[----:B------:R-:W-:Y:S05]  /*adf0*/  @!P0 BREAK.RELIABLE B1 ;  /* 0x0000000000018942 */ /* 0x000fea0003800100 */
[----:B------:R-:W-:Y:S05]  /*ae00*/  @P0 BRA `(.L_x_108) ;  /* 0x0000000000180947 */ /* 0x000fea0003800000 */
[----:B------:R-:W2:Y:S04]  /*ae10*/  LDL.128 R36, [R55] ;  /* 0x0000000037247983 */ /* 0x000ea80000100c00 */
[----:B--2---:R1:W-:Y:S04]  /*ae20*/  STL.128 [R54], R36 ;  /* 0x0000002436007387 */ /* 0x0043e80000100c00 */
[----:B------:R-:W2:Y:S01]  /*ae30*/  LDL.128 R32, [R56] ;  /* 0x0000000038207983 */ /* 0x000ea20000100c00 */
[----:B------:R-:W-:-:S03]  /*ae40*/  IMAD.MOV.U32 R27, RZ, RZ, R24 ;  /* 0x000000ffff1b7224 */ /* 0x000fc600078e0018 */
[----:B--2---:R1:W-:Y:S01]  /*ae50*/  STL.128 [R53], R32 ;  /* 0x0000002035007387 */ /* 0x0043e20000100c00 */
[----:B------:R-:W-:Y:S05]  /*ae60*/  BRA `(.L_x_106) ;  /* 0x0000003c00347947 */ /* 0x000fea0003800000 */
.L_x_108:
[----:B------:R-:W-:Y:S05]  /*ae70*/  BSYNC.RELIABLE B1 ;  /* 0x0000000000017941 */ /* 0x000fea0003800100 */
.L_x_107:
[----:B------:R-:W2:Y:S01]  /*ae80*/  LDL.64 R10, [R56+0x8] ;  /* 0x00000800380a7983 */ /* 0x000ea20000100a00 */
[----:B------:R-:W-:Y:S01]  /*ae90*/  BSSY.RECONVERGENT B1, `(.L_x_109) ;  /* 0x0000015000017945 */ /* 0x000fe20003800200 */
[----:B------:R-:W-:Y:S02]  /*aea0*/  PLOP3.LUT P0, PT, PT, PT, PT, 0x80, 0x8 ;  /* 0x000000000008781c */ /* 0x000fe40003f0f070 */
[----:B--2---:R-:W-:-:S13]  /*aeb0*/  ISETP.GE.U32.AND P1, PT, R15, R11, PT ;  /* 0x0000000b0f00720c */ /* 0x004fda0003f26070 */
[----:B------:R-:W-:Y:S05]  /*aec0*/  @!P1 BRA `(.L_x_110) ;  /* 0x0000000000449947 */ /* 0x000fea0003800000 */
[----:B------:R-:W-:Y:S02]  /*aed0*/  ISETP.GT.U32.AND P1, PT, R15, R11, PT ;  /* 0x0000000b0f00720c */ /* 0x000fe40003f24070 */
[----:B------:R-:W-:-:S11]  /*aee0*/  PLOP3.LUT P0, PT, PT, PT, PT, 0x8, 0x80 ;  /* 0x000000000080781c */ /* 0x000fd60003f0e170 */
[----:B------:R-:W-:Y:S05]  /*aef0*/  @P1 BRA `(.L_x_110) ;  /* 0x0000000000381947 */ /* 0x000fea0003800000 */
[----:B------:R-:W2:Y:S01]  /*af00*/  LDL R9, [R55+0x8] ;  /* 0x0000080037097983 */ /* 0x000ea20000100800 */
[----:B------:R-:W-:Y:S02]  /*af10*/  PLOP3.LUT P0, PT, PT, PT, PT, 0x80, 0x8 ;  /* 0x000000000008781c */ /* 0x000fe40003f0f070 */
[----:B--2---:R-:W-:-:S13]  /*af20*/  ISETP.GE.U32.AND P1, PT, R9, R10, PT ;  /* 0x0000000a0900720c */ /* 0x004fda0003f26070 */
[----:B------:R-:W-:Y:S05]  /*af30*/  @!P1 BRA `(.L_x_110) ;  /* 0x0000000000289947 */ /* 0x000fea0003800000 */
[----:B------:R-:W-:Y:S02]  /*af40*/  ISETP.GT.U32.AND P1, PT, R9, R10, PT ;  /* 0x0000000a0900720c */ /* 0x000fe40003f24070 */
[----:B------:R-:W-:-:S11]  /*af50*/  PLOP3.LUT P0, PT, PT, PT, PT, 0x8, 0x80 ;  /* 0x000000000080781c */ /* 0x000fd60003f0e170 */
[----:B------:R-:W-:Y:S05]  /*af60*/  @P1 BRA `(.L_x_110) ;  /* 0x00000000001c1947 */ /* 0x000fea0003800000 */
[----:B------:R-:W2:Y:S04]  /*af70*/  LDL R10, [R56+0x4] ;  /* 0x00000400380a7983 */ /* 0x000ea80000100800 */
[----:B------:R-:W2:Y:S01]  /*af80*/  LDL R9, [R55+0x4] ;  /* 0x0000040037097983 */ /* 0x000ea20000100800 */
[----:B------:R-:W-:Y:S02]  /*af90*/  PLOP3.LUT P0, PT, PT, PT, PT, 0x80, 0x8 ;  /* 0x000000000008781c */ /* 0x000fe40003f0f070 */
[----:B--2---:R-:W-:-:S13]  /*afa0*/  ISETP.GE.U32.AND P1, PT, R9, R10, PT ;  /* 0x0000000a0900720c */ /* 0x004fda0003f26070 */
[----:B------:R-:W-:Y:S05]  /*afb0*/  @!P1 BRA `(.L_x_110) ;  /* 0x0000000000089947 */ /* 0x000fea0003800000 */
[----:B------:R-:W-:-:S04]  /*afc0*/  ISETP.GT.U32.AND P0, PT, R9, R10, PT ;  /* 0x0000000a0900720c */ /* 0x000fc80003f04070 */
[----:B------:R-:W-:-:S13]  /*afd0*/  ISETP.LT.U32.AND P0, PT, R8, R12, !P0 ;  /* 0x0000000c0800720c */ /* 0x000fda0004701070 */
.L_x_110:
[----:B------:R-:W-:Y:S05]  /*afe0*/  BSYNC.RECONVERGENT B1 ;  /* 0x0000000000017941 */ /* 0x000fea0003800200 */
.L_x_109:
        /* <DEDUP_REMOVED lines=22> */
.L_x_112:
[----:B------:R-:W-:Y:S05]  /*b150*/  BSYNC.RECONVERGENT B1 ;  /* 0x0000000000017941 */ /* 0x000fea0003800200 */
.L_x_111:
[----:B------:R-:W-:Y:S04]  /*b160*/  BSSY.RECONVERGENT B1, `(.L_x_113) ;  /* 0x000002d000017945 */ /* 0x000fe80003800200 */
[----:B------:R-:W-:Y:S05]  /*b170*/  @!P0 BRA `(.L_x_114) ;  /* 0x0000000000588947 */ /* 0x000fea0003800000 */
[----:B------:R-:W2:Y:S04]  /*b180*/  LDL.64 R12, [R56] ;  /* 0x00000000380c7983 */ /* 0x000ea80000100a00 */
[----:B------:R-:W2:Y:S04]  /*b190*/  LDL.64 R34, [R55] ;  /* 0x0000000037227983 */ /* 0x000ea80000100a00 */
[----:B------:R-:W3:Y:S04]  /*b1a0*/  LDL R8, [R55+0x8] ;  /* 0x0000080037087983 */ /* 0x000ee80000100800 */
[----:B0-----:R-:W4:Y:S01]  /*b1b0*/  LDL R49, [R56+0x8] ;  /* 0x0000080038317983 */ /* 0x001f220000100800 */
[----:B------:R-:W-:-:S02]  /*b1c0*/  IADD3 R48, PT, PT, R15, 0x1, RZ ;  /* 0x000000010f307810 */ /* 0x000fc40007ffe0ff */
[-C--:B--2---:R-:W-:Y:S02]  /*b1d0*/  ISETP.GE.U32.AND P3, PT, R12, R34.reuse, PT ;  /* 0x000000220c00720c */ /* 0x084fe40003f66070 */
[----:B------:R-:W-:Y:S02]  /*b1e0*/  IADD3 R50, PT, PT, R35, 0x1, RZ ;  /* 0x0000000123327810 */ /* 0x000fe40007ffe0ff */
[----:B---3--:R-:W-:Y:S02]  /*b1f0*/  IADD3 R57, PT, PT, R8, 0x1, RZ ;  /* 0x0000000108397810 */ /* 0x008fe40007ffe0ff */
[----:B------:R-:W-:-:S07]  /*b200*/  IADD3 R14, PT, PT, R12, -R34, RZ ;  /* 0x800000220c0e7210 */ /* 0x000fce0007ffe0ff */
[----:B------:R-:W-:Y:S01]  /*b210*/  @P3 IMAD.MOV R50, RZ, RZ, R35 ;  /* 0x000000ffff323224 */ /* 0x000fe200078e0223 */
[----:B------:R-:W-:-:S04]  /*b220*/  ISETP.EQ.AND P3, PT, R35, -0x1, !P3 ;  /* 0xffffffff2300780c */ /* 0x000fc80005f62270 */
[----:B------:R-:W-:Y:S01]  /*b230*/  VIMNMX.U32 R10, PT, PT, R35, R50, !PT ;  /* 0x00000032230a7248 */ /* 0x000fe20007fe0000 */
[----:B------:R-:W-:-:S03]  /*b240*/  IMAD.IADD R50, R13, 0x1, -R50 ;  /* 0x000000010d327824 */ /* 0x000fc600078e0a32 */
[----:B------:R-:W-:-:S13]  /*b250*/  ISETP.GT.U32.OR P3, PT, R10, R13, P3 ;  /* 0x0000000d0a00720c */ /* 0x000fda0001f64470 */
[----:B------:R-:W-:Y:S01]  /*b260*/  @!P3 IMAD.MOV R57, RZ, RZ, R8 ;  /* 0x000000ffff39b224 */ /* 0x000fe200078e0208 */
[----:B------:R-:W-:-:S04]  /*b270*/  ISETP.EQ.AND P3, PT, R8, -0x1, P3 ;  /* 0xffffffff0800780c */ /* 0x000fc80001f62270 */
[-C--:B------:R-:W-:Y:S02]  /*b280*/  VIMNMX.U32 R10, PT, PT, R8, R57.reuse, !PT ;  /* 0x00000039080a7248 */ /* 0x080fe40007fe0000 */
[----:B----4-:R-:W-:Y:S02]  /*b290*/  IADD3 R57, PT, PT, R49, -R57, RZ ;  /* 0x8000003931397210 */ /* 0x010fe40007ffe0ff */
[----:B------:R-:W-:-:S13]  /*b2a0*/  ISETP.GT.U32.OR P3, PT, R10, R49, P3 ;  /* 0x000000310a00720c */ /* 0x000fda0001f64470 */
[----:B------:R-:W-:-:S04]  /*b2b0*/  @!P3 IMAD.MOV R48, RZ, RZ, R15 ;  /* 0x000000ffff30b224 */ /* 0x000fc800078e020f */
[----:B------:R-:W-:Y:S01]  /*b2c0*/  IMAD.IADD R48, R11, 0x1, -R48 ;  /* 0x000000010b307824 */ /* 0x000fe200078e0a30 */
[----:B------:R-:W-:Y:S06]  /*b2d0*/  BRA `(.L_x_115) ;  /* 0x0000000000547947 */ /* 0x000fec0003800000 */
.L_x_114:
[----:B------:R-:W2:Y:S04]  /*b2e0*/  LDL.64 R34, [R55] ;  /* 0x0000000037227983 */ /* 0x000ea80000100a00 */
[----:B------:R-:W2:Y:S04]  /*b2f0*/  LDL.64 R12, [R56] ;  /* 0x00000000380c7983 */ /* 0x000ea80000100a00 */
[----:B0-----:R-:W3:Y:S04]  /*b300*/  LDL R49, [R56+0x8] ;  /* 0x0000080038317983 */ /* 0x001ee80000100800 */
[----:B------:R-:W4:Y:S01]  /*b310*/  LDL R8, [R55+0x8] ;  /* 0x0000080037087983 */ /* 0x000f220000100800 */
[----:B------:R-:W-:-:S02]  /*b320*/  IADD3 R48, PT, PT, R11, 0x1, RZ ;  /* 0x000000010b307810 */ /* 0x000fc40007ffe0ff */
[----:B--2---:R-:W-:Y:S02]  /*b330*/  ISETP.GE.U32.AND P3, PT, R34, R12, PT ;  /* 0x0000000c2200720c */ /* 0x004fe40003f66070 */
[----:B------:R-:W-:Y:S02]  /*b340*/  IADD3 R50, PT, PT, R13, 0x1, RZ ;  /* 0x000000010d327810 */ /* 0x000fe40007ffe0ff */
[----:B---3--:R-:W-:Y:S02]  /*b350*/  IADD3 R57, PT, PT, R49, 0x1, RZ ;  /* 0x0000000131397810 */ /* 0x008fe40007ffe0ff */
[----:B------:R-:W-:-:S07]  /*b360*/  IADD3 R14, PT, PT, -R12, R34, RZ ;  /* 0x000000220c0e7210 */ /* 0x000fce0007ffe1ff */
        /* <DEDUP_REMOVED lines=11> */
[----:B------:R-:W-:-:S07]  /*b420*/  IMAD.IADD R48, R15, 0x1, -R48 ;  /* 0x000000010f307824 */ /* 0x000fce00078e0a30 */
.L_x_115:
[----:B------:R-:W-:Y:S05]  /*b430*/  BSYNC.RECONVERGENT B1 ;  /* 0x0000000000017941 */ /* 0x000fea0003800200 */
.L_x_113:
[----:B------:R-:W2:Y:S04]  /*b440*/  LDL.64 R36, [R45] ;  /* 0x000000002d247983 */ /* 0x000ea80000100a00 */
[----:B------:R-:W2:Y:S04]  /*b450*/  LDL.64 R38, [R44] ;  /* 0x000000002c267983 */ /* 0x000ea80000100a00 */
[----:B------:R-:W3:Y:S04]  /*b460*/  LDL R10, [R45+0x8] ;  /* 0x000008002d0a7983 */ /* 0x000ee80000100800 */
[----:B------:R-:W3:Y:S01]  /*b470*/  LDL R51, [R44+0x8] ;  /* 0x000008002c337983 */ /* 0x000ee20000100800 */
[----:B------:R-:W-:Y:S01]  /*b480*/  HFMA2 R41, -RZ, RZ, 0, 0 ;  /* 0x00000000ff297431 */ /* 0x000fe200000001ff */
[----:B------:R-:W-:Y:S01]  /*b490*/  UMOV UR6, URZ ;  /* 0x000000ff00067c82 */ /* 0x000fe20008000000 */
[----:B------:R-:W-:Y:S01]  /*b4a0*/  BSSY.RECONVERGENT B1, `(.L_x_116) ;  /* 0x000009e000017945 */ /* 0x000fe20003800200 */
[----:B--2---:R-:W-:-:S05]  /*b4b0*/  IADD3 R47, PT, PT, R36, R38, RZ ;  /* 0x00000026242f7210 */ /* 0x004fca0007ffe0ff */
[----:B------:R-:W-:-:S04]  /*b4c0*/  IMAD.WIDE.U32 R42, R47, R14, RZ ;  /* 0x0000000e2f2a7225 */ /* 0x000fc800078e00ff */
[----:B------:R-:W-:Y:S02]  /*b4d0*/  IMAD R65, R42, UR16, RZ ;  /* 0x000000102a417c24 */ /* 0x000fe4000f8e02ff */
[----:B------:R-:W-:Y:S02]  /*b4e0*/  IMAD.MOV.U32 R40, RZ, RZ, R42 ;  /* 0x000000ffff287224 */ /* 0x000fe400078e002a */
[----:B------:R-:W-:Y:S01]  /*b4f0*/  IMAD.MOV.U32 R42, RZ, RZ, R43 ;  /* 0x000000ffff2a7224 */ /* 0x000fe200078e002b */
[----:B------:R-:W-:Y:S01]  /*b500*/  MOV R43, RZ ;  /* 0x000000ff002b7202 */ /* 0x000fe20000000f00 */
        /* <DEDUP_REMOVED lines=9> */
[----:B------:R-:W-:Y:S02]  /*b5a0*/  IMAD.MOV.U32 R42, RZ, RZ, R43 ;  /* 0x000000ffff2a7224 */ /* 0x000fe400078e002b */
[----:B------:R-:W-:Y:S01]  /*b5b0*/  HFMA2 R43, -RZ, RZ, 0, 0 ;  /* 0x00000000ff2b7431 */ /* 0x000fe200000001ff */
[----:B------:R-:W-:Y:S02]  /*b5c0*/  MOV R41, RZ ;  /* 0x000000ff00297202 */ /* 0x000fe40000000f00 */
[----:B------:R-:W-:Y:S02]  /*b5d0*/  IADD3.X R69, PT, PT, RZ, RZ, RZ, P3, !PT ;  /* 0x000000ffff457210 */ /* 0x000fe40001ffe4ff */
[----:B------:R-:W-:Y:S01]  /*b5e0*/  ISETP.GE.U32.AND P3, PT, R47, R36, PT ;  /* 0x000000242f00720c */ /* 0x000fe20003f66070 */
[----:B------:R-:W-:-:S03]  /*b5f0*/  IMAD.WIDE.U32 R68, R65, UR13, R68 ;  /* 0x0000000d41447c25 */ /* 0x000fc6000f8e0044 */
[----:B------:R-:W-:Y:S01]  /*b600*/  SEL R32, RZ, 0x1, P3 ;  /* 0x00000001ff207807 */ /* 0x000fe20001800000 */
[----:B------:R-:W-:-:S03]  /*b610*/  IMAD.WIDE.U32 R42, R47, R48, R42 ;  /* 0x000000302f2a7225 */ /* 0x000fc600078e002a */
[----:B------:R-:W-:-:S05]  /*b620*/  IADD3 R46, P4, PT, R42, R69, RZ ;  /* 0x000000452a2e7210 */ /* 0x000fca0007f9e0ff */
[----:B------:R-:W-:Y:S01]  /*b630*/  IMAD.X R47, RZ, RZ, RZ, P4 ;  /* 0x000000ffff2f7224 */ /* 0x000fe200020e06ff */
[----:B------:R-:W-:Y:S01]  /*b640*/  IADD3 R67, P4, P5, R39, R32, R37 ;  /* 0x0000002027437210 */ /* 0x000fe20007d9e025 */
[----:B------:R-:W-:-:S04]  /*b650*/  IMAD.WIDE.U32 R46, R65, UR12, R46 ;  /* 0x0000000c412e7c25 */ /* 0x000fc8000f8e002e */
[----:B------:R-:W-:Y:S01]  /*b660*/  IMAD.WIDE.U32 R40, R14, R67, R40 ;  /* 0x000000430e287225 */ /* 0x000fe200078e0028 */
[----:B------:R-:W-:-:S03]  /*b670*/  IADD3 R42, P3, PT, R43, R47, RZ ;  /* 0x0000002f2b2a7210 */ /* 0x000fc60007f7e0ff */
[----:B------:R-:W-:Y:S02]  /*b680*/  VIADD R69, R41, UR6 ;  /* 0x0000000629457c36 */ /* 0x000fe40008000000 */
[----:B------:R-:W-:Y:S02]  /*b690*/  HFMA2 R41, -RZ, RZ, 0, 0 ;  /* 0x00000000ff297431 */ /* 0x000fe400000001ff */
[----:B------:R-:W-:Y:S01]  /*b6a0*/  IMAD R65, R40, UR16, RZ ;  /* 0x0000001028417c24 */ /* 0x000fe2000f8e02ff */
[----:B------:R-:W-:-:S04]  /*b6b0*/  IADD3 R68, P6, PT, R68, R69, RZ ;  /* 0x0000004544447210 */ /* 0x000fc80007fde0ff */
[----:B------:R-:W-:Y:S01]  /*b6c0*/  IADD3.X R69, PT, PT, RZ, RZ, RZ, P6, !PT ;  /* 0x000000ffff457210 */ /* 0x000fe200037fe4ff */
[----:B------:R-:W-:-:S04]  /*b6d0*/  IMAD.HI.U32 R41, R65, UR15, R40 ;  /* 0x0000000f41297c27 */ /* 0x000fc8000f8e0028 */
[----:B------:R-:W-:-:S04]  /*b6e0*/  IMAD.WIDE.U32 R68, R50, R67, R68 ;  /* 0x0000004332447225 */ /* 0x000fc800078e0044 */
[----:B------:R-:W-:-:S05]  /*b6f0*/  VIADD R47, R69, UR6 ;  /* 0x00000006452f7c36 */ /* 0x000fca0008000000 */
[----:B------:R-:W-:-:S05]  /*b700*/  IADD3 R46, P6, PT, R46, R47, RZ ;  /* 0x0000002f2e2e7210 */ /* 0x000fca0007fde0ff */
[----:B------:R-:W-:Y:S01]  /*b710*/  IMAD.X R47, RZ, RZ, RZ, P6 ;  /* 0x000000ffff2f7224 */ /* 0x000fe200030e06ff */
[----:B------:R-:W-:Y:S01]  /*b720*/  IADD3 R40, P6, PT, R41, R68, RZ ;  /* 0x0000004429287210 */ /* 0x000fe20007fde0ff */
[----:B------:R-:W-:-:S03]  /*b730*/  IMAD.WIDE.U32 R46, R57, R67, R46 ;  /* 0x00000043392e7225 */ /* 0x000fc600078e002e */
[----:B------:R-:W-:Y:S01]  /*b740*/  IADD3.X R41, PT, PT, RZ, RZ, RZ, P6, !PT ;  /* 0x000000ffff297210 */ /* 0x000fe200037fe4ff */
[----:B------:R-:W-:Y:S02]  /*b750*/  VIADD R43, R47, UR6 ;  /* 0x000000062f2b7c36 */ /* 0x000fe40008000000 */
[----:B------:R-:W-:-:S03]  /*b760*/  IMAD.WIDE.U32 R40, R65, UR14, R40 ;  /* 0x0000000e41287c25 */ /* 0x000fc6000f8e0028 */
[----:B------:R-:W-:-:S04]  /*b770*/  IADD3 R42, P6, PT, R43, R42, RZ ;  /* 0x0000002a2b2a7210 */ /* 0x000fc80007fde0ff */
[----:B------:R-:W-:Y:S02]  /*b780*/  IADD3.X R43, PT, PT, RZ, RZ, RZ, P6, !PT ;  /* 0x000000ffff2b7210 */ /* 0x000fe400037fe4ff */
[----:B------:R-:W-:Y:S02]  /*b790*/  IADD3 R46, P6, PT, R41, R46, RZ ;  /* 0x0000002e292e7210 */ /* 0x000fe40007fde0ff */
[----:B------:R-:W-:Y:S01]  /*b7a0*/  MOV R41, RZ ;  /* 0x000000ff00297202 */ /* 0x000fe20000000f00 */
[----:B------:R-:W-:-:S04]  /*b7b0*/  IMAD.WIDE.U32 R66, R48, R67, R42 ;  /* 0x0000004330427225 */ /* 0x000fc800078e002a */
[----:B------:R-:W-:Y:S01]  /*b7c0*/  IMAD.X R47, RZ, RZ, RZ, P6 ;  /* 0x000000ffff2f7224 */ /* 0x000fe200030e06ff */
[----:B------:R-:W-:Y:S01]  /*b7d0*/  IADD3 R67, PT, PT, R67, UR6, RZ ;  /* 0x0000000643437c10 */ /* 0x000fe2000fffe0ff */
[----:B------:R-:W-:-:S05]  /*b7e0*/  IMAD.WIDE.U32 R42, R65, UR13, R46 ;  /* 0x0000000d412a7c25 */ /* 0x000fca000f8e002e */
[----:B------:R-:W-:Y:S01]  /*b7f0*/  IADD3 R46, P6, PT, R43, R66, RZ ;  /* 0x000000422b2e7210 */ /* 0x000fe20007fde0ff */
[----:B------:R-:W-:-:S04]  /*b800*/  IMAD.X R66, RZ, RZ, RZ, P3 ;  /* 0x000000ffff427224 */ /* 0x000fc800018e06ff */
[----:B------:R-:W-:Y:S01]  /*b810*/  IMAD.X R47, RZ, RZ, RZ, P6 ;  /* 0x000000ffff2f7224 */ /* 0x000fe200030e06ff */
[----:B------:R-:W-:Y:S01]  /*b820*/  IADD3 R67, P3, PT, R67, R66, RZ ;  /* 0x0000004243437210 */ /* 0x000fe20007f7e0ff */
[----:B------:R-:W-:Y:S01]  /*b830*/  IMAD.WIDE.U32 R46, R65, UR12, R46 ;  /* 0x0000000c412e7c25 */ /* 0x000fe2000f8e002e */
[----:B------:R-:W-:Y:S02]  /*b840*/  IADD3.X R65, PT, PT, RZ, RZ, RZ, P4, P5 ;  /* 0x000000ffff417210 */ /* 0x000fe400027ea4ff */
[----:B------:R-:W-:Y:S02]  /*b850*/  IADD3.X R66, PT, PT, RZ, RZ, RZ, P3, !PT ;  /* 0x000000ffff427210 */ /* 0x000fe40001ffe4ff */
[----:B---3--:R-:W-:-:S04]  /*b860*/  IADD3 R65, P5, P4, R51, R65, R10 ;  /* 0x0000004133417210 */ /* 0x008fc80007cbe00a */
[----:B------:R-:W-:Y:S01]  /*b870*/  P2R R32, PR, RZ, 0x20 ;  /* 0x00000020ff207803 */ /* 0x000fe20000000000 */
[----:B------:R-:W-:-:S04]  /*b880*/  IMAD.WIDE.U32 R40, R14, R65, R40 ;  /* 0x000000410e287225 */ /* 0x000fc800078e0028 */
[----:B------:R-:W-:Y:S01]  /*b890*/  IMAD R69, R40, UR16, RZ ;  /* 0x0000001028457c24 */ /* 0x000fe2000f8e02ff */
[----:B------:R-:W-:Y:S01]  /*b8a0*/  IADD3 R43, PT, PT, R41, UR6, RZ ;  /* 0x00000006292b7c10 */ /* 0x000fe2000fffe0ff */
[----:B------:R-:W-:-:S03]  /*b8b0*/  HFMA2 R41, -RZ, RZ, 0, 0 ;  /* 0x00000000ff297431 */ /* 0x000fc600000001ff */
[----:B------:R-:W-:-:S05]  /*b8c0*/  IADD3 R42, P5, PT, R42, R43, RZ ;  /* 0x0000002b2a2a7210 */ /* 0x000fca0007fbe0ff */
[----:B------:R-:W-:Y:S02]  /*b8d0*/  IMAD.X R43, RZ, RZ, RZ, P5 ;  /* 0x000000ffff2b7224 */ /* 0x000fe400028e06ff */
[----:B------:R-:W-:-:S04]  /*b8e0*/  IMAD.HI.U32 R41, R69, UR15, R40 ;  /* 0x0000000f45297c27 */ /* 0x000fc8000f8e0028 */
[----:B------:R-:W-:-:S04]  /*b8f0*/  IMAD.WIDE.U32 R42, R50, R65, R42 ;  /* 0x00000041322a7225 */ /* 0x000fc800078e002a */
[----:B------:R-:W-:Y:S01]  /*b900*/  VIADD R43, R43, UR6 ;  /* 0x000000062b2b7c36 */ /* 0x000fe20008000000 */
[----:B------:R-:W-:-:S04]  /*b910*/  IADD3 R40, P5, PT, R41, R42, RZ ;  /* 0x0000002a29287210 */ /* 0x000fc80007fbe0ff */
[----:B------:R-:W-:Y:S01]  /*b920*/  IADD3 R42, P6, PT, R46, R43, RZ ;  /* 0x0000002b2e2a7210 */ /* 0x000fe20007fde0ff */
[----:B------:R-:W-:Y:S01]  /*b930*/  IMAD.X R41, RZ, RZ, RZ, P5 ;  /* 0x000000ffff297224 */ /* 0x000fe200028e06ff */
[----:B------:R-:W-:Y:S02]  /*b940*/  ISETP.NE.AND P5, PT, R32, RZ, PT ;  /* 0x000000ff2000720c */ /* 0x000fe40003fa5270 */
[----:B------:R-:W-:Y:S02]  /*b950*/  IADD3.X R43, PT, PT, RZ, RZ, RZ, P6, !PT ;  /* 0x000000ffff2b7210 */ /* 0x000fe400037fe4ff */
[----:B------:R-:W-:Y:S01]  /*b960*/  IADD3 R67, P6, PT, R47, R67, RZ ;  /* 0x000000432f437210 */ /* 0x000fe20007fde0ff */
[----:B------:R-:W-:Y:S01]  /*b970*/  IMAD.WIDE.U32 R46, R69, UR14, R40 ;  /* 0x0000000e452e7c25 */ /* 0x000fe2000f8e0028 */
[----:B------:R-:W-:-:S03]  /*b980*/  IADD3.X R32, PT, PT, RZ, RZ, RZ, P5, P4 ;  /* 0x000000ffff207210 */ /* 0x000fc60002fe84ff */
[----:B------:R-:W-:Y:S01]  /*b990*/  IMAD.WIDE.U32 R42, R57, R65, R42 ;  /* 0x00000041392a7225 */ /* 0x000fe200078e002a */
[----:B------:R-:W-:-:S04]  /*b9a0*/  IADD3 R32, PT, PT, R9, R33, R32 ;  /* 0x0000002109207210 */ /* 0x000fc80007ffe020 */
[----:B------:R-:W-:Y:S02]  /*b9b0*/  IADD3 R40, PT, PT, R43, UR6, RZ ;  /* 0x000000062b287c10 */ /* 0x000fe4000fffe0ff */
[----:B------:R-:W-:Y:S01]  /*b9c0*/  IADD3 R42, P5, PT, R47, R42, RZ ;  /* 0x0000002a2f2a7210 */ /* 0x000fe20007fbe0ff */
[----:B------:R-:W-:Y:S01]  /*b9d0*/  IMAD.MOV.U32 R47, RZ, RZ, RZ ;  /* 0x000000ffff2f7224 */ /* 0x000fe200078e00ff */
[----:B------:R-:W-:-:S03]  /*b9e0*/  IADD3 R40, P4, PT, R40, R67, RZ ;  /* 0x0000004328287210 */ /* 0x000fc60007f9e0ff */
[----:B------:R-:W-:Y:S01]  /*b9f0*/  IMAD.X R43, RZ, RZ, RZ, P5 ;  /* 0x000000ffff2b7224 */ /* 0x000fe200028e06ff */
[----:B------:R-:W-:Y:S01]  /*ba00*/  IADD3.X R41, PT, PT, RZ, RZ, RZ, P4, !PT ;  /* 0x000000ffff297210 */ /* 0x000fe200027fe4ff */
[----:B------:R-:W-:-:S04]  /*ba10*/  IMAD.WIDE.U32 R46, R32, R14, R46 ;  /* 0x0000000e202e7225 */ /* 0x000fc800078e002e */
[----:B------:R-:W-:-:S04]  /*ba20*/  IMAD.WIDE.U32 R40, R48, R65, R40 ;  /* 0x0000004130287225 */ /* 0x000fc800078e0028 */
[----:B------:R-:W-:Y:S01]  /*ba30*/  IMAD.WIDE.U32 R42, R69, UR13, R42 ;  /* 0x0000000d452a7c25 */ /* 0x000fe2000f8e002a */
[----:B------:R-:W-:-:S03]  /*ba40*/  IADD3 R14, PT, PT, R41, UR6, RZ ;  /* 0x00000006290e7c10 */ /* 0x000fc6000fffe0ff */
[----:B------:R-:W-:Y:S01]  /*ba50*/  IMAD.X R65, RZ, RZ, RZ, P6 ;  /* 0x000000ffff417224 */ /* 0x000fe200030e06ff */
[----:B------:R-:W-:Y:S02]  /*ba60*/  IADD3 R40, P5, PT, R43, R40, RZ ;  /* 0x000000282b287210 */ /* 0x000fe40007fbe0ff */
[----:B------:R-:W-:Y:S01]  /*ba70*/  IADD3 R42, P6, PT, R42, R47, RZ ;  /* 0x0000002f2a2a7210 */ /* 0x000fe20007fde0ff */
[----:B------:R-:W-:Y:S01]  /*ba80*/  IMAD.MOV.U32 R47, RZ, RZ, RZ ;  /* 0x000000ffff2f7224 */ /* 0x000fe200078e00ff */
[----:B------:R-:W-:Y:S01]  /*ba90*/  IADD3 R14, P4, P3, R14, R65, R66 ;  /* 0x000000410e0e7210 */ /* 0x000fe20007b9e042 */
[----:B------:R-:W-:Y:S01]  /*baa0*/  IMAD.X R41, RZ, RZ, RZ, P5 ;  /* 0x000000ffff297224 */ /* 0x000fe200028e06ff */
[----:B------:R-:W-:Y:S01]  /*bab0*/  IADD3.X R43, PT, PT, RZ, RZ, RZ, P6, !PT ;  /* 0x000000ffff2b7210 */ /* 0x000fe200037fe4ff */
[----:B------:R-:W-:-:S04]  /*bac0*/  IMAD.WIDE.U32 R40, R69, UR12, R40 ;  /* 0x0000000c45287c25 */ /* 0x000fc8000f8e0028 */
[----:B------:R-:W-:Y:S01]  /*bad0*/  IMAD.WIDE.U32 R42, R32, R50, R42 ;  /* 0x00000032202a7225 */ /* 0x000fe200078e002a */
[----:B------:R-:W-:-:S04]  /*bae0*/  IADD3 R14, P5, PT, R41, R14, RZ ;  /* 0x0000000e290e7210 */ /* 0x000fc80007fbe0ff */
[----:B------:R-:W-:Y:S01]  /*baf0*/  IADD3 R40, P6, PT, R40, R43, RZ ;  /* 0x0000002b28287210 */ /* 0x000fe20007fde0ff */
[----:B------:R-:W-:-:S03]  /*bb00*/  IMAD R43, R46, UR16, RZ ;  /* 0x000000102e2b7c24 */ /* 0x000fc6000f8e02ff */
[----:B------:R-:W-:Y:S01]  /*bb10*/  IADD3.X R41, PT, PT, RZ, RZ, RZ, P6, !PT ;  /* 0x000000ffff297210 */ /* 0x000fe200037fe4ff */
[----:B------:R-:W-:-:S04]  /*bb20*/  IMAD.HI.U32 R47, R43, UR15, R46 ;  /* 0x0000000f2b2f7c27 */ /* 0x000fc8000f8e002e */
[----:B------:R-:W-:Y:S01]  /*bb30*/  IMAD.WIDE.U32 R66, R32, R57, R40 ;  /* 0x0000003920427225 */ /* 0x000fe200078e0028 */
[----:B------:R-:W-:Y:S02]  /*bb40*/  IADD3 R46, P6, PT, R42, R47, RZ ;  /* 0x0000002f2a2e7210 */ /* 0x000fe40007fde0ff */
[----:B------:R-:W-:-:S03]  /*bb50*/  IADD3.X R57, PT, PT, RZ, RZ, RZ, P5, !PT ;  /* 0x000000ffff397210 */ /* 0x000fc60002ffe4ff */
[----:B------:R-:W-:Y:S02]  /*bb60*/  IMAD.X R47, RZ, RZ, RZ, P6 ;  /* 0x000000ffff2f7224 */ /* 0x000fe400030e06ff */
[----:B------:R-:W-:Y:S01]  /*bb70*/  IMAD.WIDE.U32 R40, R43, UR14, R46 ;  /* 0x0000000e2b287c25 */ /* 0x000fe2000f8e002e */
[----:B------:R-:W-:Y:S02]  /*bb80*/  IADD3 R46, P6, PT, R67, R14, RZ ;  /* 0x0000000e432e7210 */ /* 0x000fe40007fde0ff */
[----:B------:R-:W-:Y:S02]  /*bb90*/  IADD3.X R14, PT, PT, RZ, RZ, RZ, P4, P3 ;  /* 0x000000ffff0e7210 */ /* 0x000fe400027e64ff */
[----:B------:R-:W-:Y:S02]  /*bba0*/  IADD3.X R47, PT, PT, RZ, RZ, RZ, P6, !PT ;  /* 0x000000ffff2f7210 */ /* 0x000fe400037fe4ff */
[----:B------:R-:W-:Y:S01]  /*bbb0*/  IADD3 R66, P6, PT, R66, R41, RZ ;  /* 0x0000002942427210 */ /* 0x000fe20007fde0ff */
[----:B------:R-:W-:-:S04]  /*bbc0*/  IMAD.WIDE.U32 R68, R32, R48, R46 ;  /* 0x0000003020447225 */ /* 0x000fc800078e002e */
[----:B------:R-:W-:Y:S01]  /*bbd0*/  IMAD.X R67, RZ, RZ, RZ, P6 ;  /* 0x000000ffff437224 */ /* 0x000fe200030e06ff */
[----:B------:R-:W-:Y:S01]  /*bbe0*/  IADD3 R57, PT, PT, R69, R57, R14 ;  /* 0x0000003945397210 */ /* 0x000fe20007ffe00e */
[----:B------:R-:W-:-:S05]  /*bbf0*/  IMAD.WIDE.U32 R46, R43, UR13, R66 ;  /* 0x0000000d2b2e7c25 */ /* 0x000fca000f8e0042 */
[----:B------:R-:W-:-:S05]  /*bc00*/  IADD3 R68, P3, PT, R68, R47, RZ ;  /* 0x0000002f44447210 */ /* 0x000fca0007f7e0ff */
[----:B------:R-:W-:Y:S02]  /*bc10*/  IMAD.X R69, RZ, RZ, RZ, P3 ;  /* 0x000000ffff457224 */ /* 0x000fe400018e06ff */
[----:B------:R-:W-:-:S05]  /*bc20*/  IMAD.WIDE.U32 R42, R43, UR12, R68 ;  /* 0x0000000c2b2a7c25 */ /* 0x000fca000f8e0044 */
[----:B------:R-:W-:Y:S01]  /*bc30*/  IADD3 R14, PT, PT, R43, R57, RZ ;  /* 0x000000392b0e7210 */ /* 0x000fe20007ffe0ff */
[----:B------:R-:W-:Y:S06]  /*bc40*/  @!P1 BRA `(.L_x_117) ;  /* 0x0000000000489947 */ /* 0x000fec0003800000 */
[C---:B------:R-:W-:Y:S01]  /*bc50*/  ISETP.GE.U32.AND P3, PT, R38.reuse, R36, PT ;  /* 0x000000242600720c */ /* 0x040fe20003f66070 */
[----:B------:R-:W-:Y:S02]  /*bc60*/  VIADD R32, R37, 0x1 ;  /* 0x0000000125207836 */ /* 0x000fe40000000000 */
[----:B------:R-:W-:-:S10]  /*bc70*/  IMAD.IADD R38, R38, 0x1, -R36 ;  /* 0x0000000126267824 */ /* 0x000fd400078e0a24 */
[C---:B------:R-:W-:Y:S02]  /*bc80*/  @P3 IADD3 R32, PT, PT, R37.reuse, RZ, RZ ;  /* 0x000000ff25203210 */ /* 0x040fe40007ffe0ff */
[C---:B------:R-:W-:Y:S02]  /*bc90*/  ISETP.EQ.AND P3, PT, R37.reuse, -0x1, !P3 ;  /* 0xffffffff2500780c */ /* 0x040fe40005f62270 */
[----:B------:R-:W-:Y:S01]  /*bca0*/  VIMNMX.U32 R48, PT, PT, R37, R32, !PT ;  /* 0x0000002025307248 */ /* 0x000fe20007fe0000 */
[----:B------:R-:W-:-:S03]  /*bcb0*/  VIADD R37, R10, 0x1 ;  /* 0x000000010a257836 */ /* 0x000fc60000000000 */
[----:B------:R-:W-:Y:S01]  /*bcc0*/  ISETP.GT.U32.OR P3, PT, R48, R39, P3 ;  /* 0x000000273000720c */ /* 0x000fe20001f64470 */
[----:B------:R-:W-:Y:S01]  /*bcd0*/  VIADD R48, R33, 0x1 ;  /* 0x0000000121307836 */ /* 0x000fe20000000000 */
[----:B------:R-:W-:-:S11]  /*bce0*/  IADD3 R39, PT, PT, R39, -R32, RZ ;  /* 0x8000002027277210 */ /* 0x000fd60007ffe0ff */
[C---:B------:R-:W-:Y:S02]  /*bcf0*/  @!P3 IADD3 R37, PT, PT, R10.reuse, RZ, RZ ;  /* 0x000000ff0a25b210 */ /* 0x040fe40007ffe0ff */
[C---:B------:R-:W-:Y:S02]  /*bd00*/  ISETP.EQ.AND P3, PT, R10.reuse, -0x1, P3 ;  /* 0xffffffff0a00780c */ /* 0x040fe40001f62270 */
[----:B------:R-:W-:-:S04]  /*bd10*/  VIMNMX.U32 R10, PT, PT, R10, R37, !PT ;  /* 0x000000250a0a7248 */ /* 0x000fc80007fe0000 */
[----:B------:R-:W-:Y:S01]  /*bd20*/  ISETP.GT.U32.OR P3, PT, R10, R51, P3 ;  /* 0x000000330a00720c */ /* 0x000fe20001f64470 */
[----:B------:R-:W-:-:S12]  /*bd30*/  IMAD.IADD R10, R51, 0x1, -R37 ;  /* 0x00000001330a7824 */ /* 0x000fd800078e0a25 */
[----:B------:R-:W-:-:S04]  /*bd40*/  @!P3 IADD3 R48, PT, PT, R33, RZ, RZ ;  /* 0x000000ff2130b210 */ /* 0x000fc80007ffe0ff */
[----:B------:R-:W-:Y:S01]  /*bd50*/  IADD3 R9, PT, PT, R9, -R48, RZ ;  /* 0x8000003009097210 */ /* 0x000fe20007ffe0ff */
[----:B------:R-:W-:Y:S06]  /*bd60*/  BRA `(.L_x_118) ;  /* 0x0000000000447947 */ /* 0x000fec0003800000 */
.L_x_117:
[C---:B------:R-:W-:Y:S01]  /*bd70*/  ISETP.GE.U32.AND P3, PT, R36.reuse, R38, PT ;  /* 0x000000262400720c */ /* 0x040fe20003f66070 */
[----:B------:R-:W-:Y:S02]  /*bd80*/  VIADD R32, R39, 0x1 ;  /* 0x0000000127207836 */ /* 0x000fe40000000000 */
[----:B------:R-:W-:Y:S02]  /*bd90*/  VIADD R50, R9, 0x1 ;  /* 0x0000000109327836 */ /* 0x000fe40000000000 */
[----:B------:R-:W-:-:S08]  /*bda0*/  IMAD.IADD R38, R36, 0x1, -R38 ;  /* 0x0000000124267824 */ /* 0x000fd000078e0a26 */
[C---:B------:R-:W-:Y:S02]  /*bdb0*/  @P3 IADD3 R32, PT, PT, R39.reuse, RZ, RZ ;  /* 0x000000ff27203210 */ /* 0x040fe40007ffe0ff */
[C---:B------:R-:W-:Y:S02]  /*bdc0*/  ISETP.EQ.AND P3, PT, R39.reuse, -0x1, !P3 ;  /* 0xffffffff2700780c */ /* 0x040fe40005f62270 */
[-C--:B------:R-:W-:Y:S02]  /*bdd0*/  VIMNMX.U32 R48, PT, PT, R39, R32.reuse, !PT ;  /* 0x0000002027307248 */ /* 0x080fe40007fe0000 */
[----:B------:R-:W-:Y:S02]  /*bde0*/  IADD3 R39, PT, PT, R37, -R32, RZ ;  /* 0x8000002025277210 */ /* 0x000fe40007ffe0ff */
[----:B------:R-:W-:Y:S01]  /*bdf0*/  ISETP.GT.U32.OR P3, PT, R48, R37, P3 ;  /* 0x000000253000720c */ /* 0x000fe20001f64470 */
[----:B------:R-:W-:-:S12]  /*be00*/  VIADD R48, R51, 0x1 ;  /* 0x0000000133307836 */ /* 0x000fd80000000000 */
[C---:B------:R-:W-:Y:S02]  /*be10*/  @!P3 IADD3 R48, PT, PT, R51.reuse, RZ, RZ ;  /* 0x000000ff3330b210 */ /* 0x040fe40007ffe0ff */
[C---:B------:R-:W-:Y:S02]  /*be20*/  ISETP.EQ.AND P3, PT, R51.reuse, -0x1, P3 ;  /* 0xffffffff3300780c */ /* 0x040fe40001f62270 */
[----:B------:R-:W-:-:S04]  /*be30*/  VIMNMX.U32 R51, PT, PT, R51, R48, !PT ;  /* 0x0000003033337248 */ /* 0x000fc80007fe0000 */
[----:B------:R-:W-:Y:S01]  /*be40*/  ISETP.GT.U32.OR P3, PT, R51, R10, P3 ;  /* 0x0000000a3300720c */ /* 0x000fe20001f64470 */
[----:B------:R-:W-:-:S12]  /*be50*/  IMAD.IADD R10, R10, 0x1, -R48 ;  /* 0x000000010a0a7824 */ /* 0x000fd800078e0a30 */
[----:B------:R-:W-:-:S04]  /*be60*/  @!P3 IADD3 R50, PT, PT, R9, RZ, RZ ;  /* 0x000000ff0932b210 */ /* 0x000fc80007ffe0ff */
[----:B------:R-:W-:-:S07]  /*be70*/  IADD3 R9, PT, PT, R33, -R50, RZ ;  /* 0x8000003221097210 */ /* 0x000fce0007ffe0ff */
.L_x_118:
[----:B------:R-:W-:Y:S05]  /*be80*/  BSYNC.RECONVERGENT B1 ;  /* 0x0000000000017941 */ /* 0x000fea0003800200 */
.L_x_116:
[----:B------:R-:W-:Y:S01]  /*be90*/  IMAD.IADD R65, R34, 0x1, R12 ;  /* 0x0000000122417824 */ /* 0x000fe200078e020c */
[----:B------:R-:W-:Y:S01]  /*bea0*/  UMOV UR6, URZ ;  /* 0x000000ff00067c82 */ /* 0x000fe20008000000 */
[----:B------:R-:W-:Y:S01]  /*beb0*/  IMAD.MOV.U32 R33, RZ, RZ, RZ ;  /* 0x000000ffff217224 */ /* 0x000fe200078e00ff */
[----:B------:R-:W-:Y:S01]  /*bec0*/  UMOV UR7, URZ ;  /* 0x000000ff00077c82 */ /* 0x000fe20008000000 */
[----:B------:R-:W-:Y:S01]  /*bed0*/  IMAD.WIDE.U32 R36, R65, R38, RZ ;  /* 0x0000002641247225 */ /* 0x000fe200078e00ff */
[----:B------:R-:W-:Y:S01]  /*bee0*/  PLOP3.LUT P0, PT, P0, P1, PT, 0x28, 0x82 ;  /* 0x000000000082781c */ /* 0x000fe20000702570 */
[----:B------:R-:W-:Y:S02]  /*bef0*/  BSSY.RECONVERGENT B1, `(.L_x_119) ;  /* 0x00000b0000017945 */ /* 0x000fe40003800200 */
[----:B------:R-:W-:Y:S01]  /*bf00*/  IMAD R51, R36, UR16, RZ ;  /* 0x0000001024337c24 */ /* 0x000fe2000f8e02ff */
[----:B------:R-:W-:Y:S02]  /*bf10*/  MOV R32, R36 ;  /* 0x0000002400207202 */ /* 0x000fe40000000f00 */
[----:B------:R-:W-:Y:S01]  /*bf20*/  MOV R36, R37 ;  /* 0x0000002500247202 */ /* 0x000fe20000000f00 */
[----:B------:R-:W-:-:S02]  /*bf30*/  IMAD.MOV.U32 R37, RZ, RZ, RZ ;  /* 0x000000ffff257224 */ /* 0x000fc400078e00ff */
[----:B------:R-:W-:-:S04]  /*bf40*/  IMAD.HI.U32 R33, R51, UR15, R32 ;  /* 0x0000000f33217c27 */ /* 0x000fc8000f8e0020 */
[----:B------:R-:W-:-:S03]  /*bf50*/  IMAD.WIDE.U32 R36, R65, R39, R36 ;  /* 0x0000002741247225 */ /* 0x000fc600078e0024 */
[----:B------:R-:W-:Y:S01]  /*bf60*/  IADD3 R32, P3, PT, R36, R33, RZ ;  /* 0x0000002124207210 */ /* 0x000fe20007f7e0ff */
[----:B------:R-:W-:Y:S02]  /*bf70*/  IMAD.MOV.U32 R36, RZ, RZ, R37 ;  /* 0x000000ffff247224 */ /* 0x000fe400078e0025 */
[----:B------:R-:W-:Y:S01]  /*bf80*/  HFMA2 R37, -RZ, RZ, 0, 0 ;  /* 0x00000000ff257431 */ /* 0x000fe200000001ff */
[----:B------:R-:W-:Y:S02]  /*bf90*/  IADD3.X R33, PT, PT, RZ, RZ, RZ, P3, !PT ;  /* 0x000000ffff217210 */ /* 0x000fe40001ffe4ff */
[----:B------:R-:W-:Y:S01]  /*bfa0*/  ISETP.GE.U32.AND P3, PT, R65, R34, PT ;  /* 0x000000224100720c */ /* 0x000fe20003f66070 */
[----:B------:R-:W-:-:S03]  /*bfb0*/  IMAD.WIDE.U32 R32, R51, UR14, R32 ;  /* 0x0000000e33207c25 */ /* 0x000fc6000f8e0020 */
[----:B------:R-:W-:Y:S01]  /*bfc0*/  SEL R12, RZ, 0x1, P3 ;  /* 0x00000001ff0c7807 */ /* 0x000fe20001800000 */
[----:B------:R-:W-:-:S03]  /*bfd0*/  IMAD.WIDE.U32 R36, R65, R10, R36 ;  /* 0x0000000a41247225 */ /* 0x000fc600078e0024 */
[----:B------:R-:W-:Y:S01]  /*bfe0*/  IADD3 R57, P6, P4, R13, R12, R35 ;  /* 0x0000000c0d397210 */ /* 0x000fe20007cde023 */
[----:B------:R-:W-:Y:S01]  /*bff0*/  IMAD.MOV.U32 R35, RZ, RZ, RZ ;  /* 0x000000ffff237224 */ /* 0x000fe200078e00ff */
[----:B------:R-:W-:Y:S01]  /*c000*/  IADD3 R12, P3, PT, R36, R33, RZ ;  /* 0x00000021240c7210 */ /* 0x000fe20007f7e0ff */
[----:B------:R-:W-:Y:S01]  /*c010*/  HFMA2 R33, -RZ, RZ, 0, 0 ;  /* 0x00000000ff217431 */ /* 0x000fe200000001ff */
[----:B------:R-:W-:-:S03]  /*c020*/  MOV R34, R37 ;  /* 0x0000002500227202 */ /* 0x000fc60000000f00 */
[----:B------:R-:W-:Y:S02]  /*c030*/  IMAD.X R13, RZ, RZ, RZ, P3 ;  /* 0x000000ffff0d7224 */ /* 0x000fe400018e06ff */
[----:B------:R-:W-:-:S04]  /*c040*/  IMAD.WIDE.U32 R34, R65, R9, R34 ;  /* 0x0000000941227225 */ /* 0x000fc800078e0022 */
[----:B------:R-:W-:-:S04]  /*c050*/  IMAD.WIDE.U32 R32, R38, R57, R32 ;  /* 0x0000003926207225 */ /* 0x000fc800078e0020 */
[----:B------:R-:W-:-:S04]  /*c060*/  IMAD.WIDE.U32 R12, R51, UR13, R12 ;  /* 0x0000000d330c7c25 */ /* 0x000fc8000f8e000c */
[----:B------:R-:W-:Y:S01]  /*c070*/  VIADD R33, R33, UR6 ;  /* 0x0000000621217c36 */ /* 0x000fe20008000000 */
[----:B------:R-:W-:-:S04]  /*c080*/  IADD3 R36, P3, PT, R34, R13, RZ ;  /* 0x0000000d22247210 */ /* 0x000fc80007f7e0ff */
[----:B------:R-:W-:Y:S01]  /*c090*/  IADD3 R12, P5, PT, R12, R33, RZ ;  /* 0x000000210c0c7210 */ /* 0x000fe20007fbe0ff */
[----:B------:R-:W-:Y:S01]  /*c0a0*/  IMAD.MOV.U32 R33, RZ, RZ, RZ ;  /* 0x000000ffff217224 */ /* 0x000fe200078e00ff */
[----:B------:R-:W-:-:S03]  /*c0b0*/  IADD3.X R37, PT, PT, RZ, RZ, RZ, P3, !PT ;  /* 0x000000ffff257210 */ /* 0x000fc60001ffe4ff */
[----:B------:R-:W-:Y:S02]  /*c0c0*/  IMAD.X R13, RZ, RZ, RZ, P5 ;  /* 0x000000ffff0d7224 */ /* 0x000fe400028e06ff */
[----:B------:R-:W-:-:S04]  /*c0d0*/  IMAD.WIDE.U32 R36, R51, UR12, R36 ;  /* 0x0000000c33247c25 */ /* 0x000fc8000f8e0024 */
[----:B------:R-:W-:Y:S01]  /*c0e0*/  IMAD.WIDE.U32 R12, R39, R57, R12 ;  /* 0x00000039270c7225 */ /* 0x000fe200078e000c */
[----:B------:R-:W-:-:S03]  /*c0f0*/  IADD3 R34, P5, PT, R35, R37, RZ ;  /* 0x0000002523227210 */ /* 0x000fc60007fbe0ff */
[----:B------:R-:W-:Y:S01]  /*c100*/  IMAD R35, R32, UR16, RZ ;  /* 0x0000001020237c24 */ /* 0x000fe2000f8e02ff */
[----:B------:R-:W-:-:S03]  /*c110*/  IADD3 R37, PT, PT, R13, UR6, RZ ;  /* 0x000000060d257c10 */ /* 0x000fc6000fffe0ff */
[----:B------:R-:W-:Y:S01]  /*c120*/  IMAD.HI.U32 R33, R35, UR15, R32 ;  /* 0x0000000f23217c27 */ /* 0x000fe2000f8e0020 */
[----:B------:R-:W-:-:S04]  /*c130*/  IADD3 R36, P3, PT, R36, R37, RZ ;  /* 0x0000002524247210 */ /* 0x000fc80007f7e0ff */
[----:B------:R-:W-:Y:S02]  /*c140*/  IADD3.X R37, PT, PT, RZ, RZ, RZ, P3, !PT ;  /* 0x000000ffff257210 */ /* 0x000fe40001ffe4ff */
[----:B------:R-:W-:Y:S01]  /*c150*/  IADD3 R12, P3, PT, R33, R12, RZ ;  /* 0x0000000c210c7210 */ /* 0x000fe20007f7e0ff */
[----:B------:R-:W-:-:S04]  /*c160*/  IMAD.WIDE.U32 R36, R10, R57, R36 ;  /* 0x000000390a247225 */ /* 0x000fc800078e0024 */
[----:B------:R-:W-:Y:S01]  /*c170*/  IMAD.X R13, RZ, RZ, RZ, P3 ;  /* 0x000000ffff0d7224 */ /* 0x000fe200018e06ff */
[----:B------:R-:W-:Y:S01]  /*c180*/  IADD3 R33, PT, PT, R37, UR6, RZ ;  /* 0x0000000625217c10 */ /* 0x000fe2000fffe0ff */
[----:B------:R-:W-:-:S03]  /*c190*/  IMAD.WIDE.U32 R12, R35, UR14, R12 ;  /* 0x0000000e230c7c25 */ /* 0x000fc6000f8e000c */
[----:B------:R-:W-:Y:S02]  /*c1a0*/  IADD3 R32, P3, PT, R33, R34, RZ ;  /* 0x0000002221207210 */ /* 0x000fe40007f7e0ff */
[----:B------:R-:W-:Y:S02]  /*c1b0*/  IADD3.X R34, PT, PT, RZ, RZ, RZ, P6, P4 ;  /* 0x000000ffff227210 */ /* 0x000fe400037e84ff */
[----:B------:R-:W-:Y:S01]  /*c1c0*/  IADD3 R36, P6, PT, R13, R36, RZ ;  /* 0x000000240d247210 */ /* 0x000fe20007fde0ff */
[----:B------:R-:W-:Y:S01]  /*c1d0*/  IMAD.X R33, RZ, RZ, RZ, P3 ;  /* 0x000000ffff217224 */ /* 0x000fe200018e06ff */
[----:B------:R-:W-:Y:S01]  /*c1e0*/  IADD3 R8, P3, P4, R49, R34, R8 ;  /* 0x0000002231087210 */ /* 0x000fe20007c7e008 */
[----:B------:R-:W-:Y:S01]  /*c1f0*/  IMAD.MOV.U32 R13, RZ, RZ, RZ ;  /* 0x000000ffff0d7224 */ /* 0x000fe200078e00ff */
[----:B------:R-:W-:Y:S01]  /*c200*/  IADD3.X R37, PT, PT, RZ, RZ, RZ, P6, !PT ;  /* 0x000000ffff257210 */ /* 0x000fe200037fe4ff */
[----:B------:R-:W-:Y:S01]  /*c210*/  IMAD.WIDE.U32 R32, R9, R57, R32 ;  /* 0x0000003909207225 */ /* 0x000fe200078e0020 */
[----:B------:R-:W-:-:S03]  /*c220*/  IADD3.X R34, PT, PT, RZ, RZ, RZ, P3, P4 ;  /* 0x000000ffff227210 */ /* 0x000fc60001fe84ff */
[----:B------:R-:W-:Y:S01]  /*c230*/  IMAD.WIDE.U32 R36, R35, UR13, R36 ;  /* 0x0000000d23247c25 */ /* 0x000fe2000f8e0024 */
[----:B------:R-:W-:Y:S02]  /*c240*/  IADD3 R33, PT, PT, R33, UR6, RZ ;  /* 0x0000000621217c10 */ /* 0x000fe4000fffe0ff */
[----:B------:R-:W-:Y:S01]  /*c250*/  IADD3 R11, PT, PT, R11, R15, R34 ;  /* 0x0000000f0b0b7210 */ /* 0x000fe20007ffe022 */
[----:B------:R-:W-:Y:S01]  /*c260*/  IMAD.WIDE.U32 R12, R38, R8, R12 ;  /* 0x00000008260c7225 */ /* 0x000fe200078e000c */
[----:B------:R-:W-:-:S03]  /*c270*/  IADD3 R48, P6, PT, R37, R32, RZ ;  /* 0x0000002025307210 */ /* 0x000fc60007fde0ff */
[----:B------:R-:W-:Y:S01]  /*c280*/  IMAD R51, R12, UR16, RZ ;  /* 0x000000100c337c24 */ /* 0x000fe2000f8e02ff */
[----:B------:R-:W-:Y:S01]  /*c290*/  IADD3 R37, PT, PT, R13, UR7, RZ ;  /* 0x000000070d257c10 */ /* 0x000fe2000fffe0ff */
[----:B------:R-:W-:Y:S02]  /*c2a0*/  IMAD.X R49, RZ, RZ, RZ, P6 ;  /* 0x000000ffff317224 */ /* 0x000fe400030e06ff */
[----:B------:R-:W-:Y:S01]  /*c2b0*/  IMAD.MOV.U32 R13, RZ, RZ, RZ ;  /* 0x000000ffff0d7224 */ /* 0x000fe200078e00ff */
[----:B------:R-:W-:Y:S01]  /*c2c0*/  IADD3 R36, P6, PT, R36, R37, RZ ;  /* 0x0000002524247210 */ /* 0x000fe20007fde0ff */
[----:B------:R-:W-:-:S03]  /*c2d0*/  IMAD.WIDE.U32 R48, R35, UR12, R48 ;  /* 0x0000000c23307c25 */ /* 0x000fc6000f8e0030 */
[----:B------:R-:W-:Y:S01]  /*c2e0*/  IADD3.X R37, PT, PT, RZ, RZ, RZ, P6, !PT ;  /* 0x000000ffff257210 */ /* 0x000fe200037fe4ff */
[----:B------:R-:W-:-:S04]  /*c2f0*/  IMAD.HI.U32 R13, R51, UR15, R12 ;  /* 0x0000000f330d7c27 */ /* 0x000fc8000f8e000c */
[----:B------:R-:W-:-:S04]  /*c300*/  IMAD.WIDE.U32 R36, R39, R8, R36 ;  /* 0x0000000827247225 */ /* 0x000fc800078e0024 */
[----:B------:R-:W-:Y:S01]  /*c310*/  IMAD.X R32, RZ, RZ, RZ, P5 ;  /* 0x000000ffff207224 */ /* 0x000fe200028e06ff */
[----:B------:R-:W-:Y:S02]  /*c320*/  IADD3 R35, PT, PT, R37, UR7, RZ ;  /* 0x0000000725237c10 */ /* 0x000fe4000fffe0ff */
[----:B------:R-:W-:Y:S02]  /*c330*/  IADD3 R36, P5, PT, R13, R36, RZ ;  /* 0x000000240d247210 */ /* 0x000fe40007fbe0ff */
[----:B------:R-:W-:Y:S02]  /*c340*/  IADD3 R12, P6, PT, R48, R35, RZ ;  /* 0x00000023300c7210 */ /* 0x000fe40007fde0ff */
[----:B------:R-:W-:-:S03]  /*c350*/  IADD3.X R37, PT, PT, RZ, RZ, RZ, P5, !PT ;  /* 0x000000ffff257210 */ /* 0x000fc60002ffe4ff */
[----:B------:R-:W-:Y:S01]  /*c360*/  IMAD.X R13, RZ, RZ, RZ, P6 ;  /* 0x000000ffff0d7224 */ /* 0x000fe200030e06ff */
[----:B------:R-:W-:Y:S01]  /*c370*/  IADD3 R33, P6, PT, R33, R32, RZ ;  /* 0x0000002021217210 */ /* 0x000fe20007fde0ff */
[----:B------:R-:W-:-:S03]  /*c380*/  IMAD.WIDE.U32 R36, R51, UR14, R36 ;  /* 0x0000000e33247c25 */ /* 0x000fc6000f8e0024 */
[----:B------:R-:W-:Y:S01]  /*c390*/  IADD3 R33, P5, PT, R49, R33, RZ ;  /* 0x0000002131217210 */ /* 0x000fe20007fbe0ff */
[----:B------:R-:W-:-:S04]  /*c3a0*/  IMAD.WIDE.U32 R12, R10, R8, R12 ;  /* 0x000000080a0c7225 */ /* 0x000fc800078e000c */
[----:B------:R-:W-:Y:S01]  /*c3b0*/  VIADD R32, R13, UR7 ;  /* 0x000000070d207c36 */ /* 0x000fe20008000000 */
[----:B------:R-:W-:Y:S01]  /*c3c0*/  IADD3 R12, P4, PT, R37, R12, RZ ;  /* 0x0000000c250c7210 */ /* 0x000fe20007f9e0ff */
[----:B------:R-:W-:-:S03]  /*c3d0*/  HFMA2 R37, -RZ, RZ, 0, 0 ;  /* 0x00000000ff257431 */ /* 0x000fc600000001ff */
[----:B------:R-:W-:Y:S02]  /*c3e0*/  IADD3 R32, P3, PT, R32, R33, RZ ;  /* 0x0000002120207210 */ /* 0x000fe40007f7e0ff */
        /* <DEDUP_REMOVED lines=9> */
[----:B------:R-:W-:Y:S01]  /*c480*/  IADD3 R8, PT, PT, R33, UR7, RZ ;  /* 0x0000000721087c10 */ /* 0x000fe2000fffe0ff */
[----:B------:R-:W-:Y:S01]  /*c490*/  IMAD.MOV.U32 R37, RZ, RZ, RZ ;  /* 0x000000ffff257224 */ /* 0x000fe200078e00ff */
[----:B------:R-:W-:Y:S01]  /*c4a0*/  IADD3.X R35, PT, PT, RZ, RZ, RZ, P3, !PT ;  /* 0x000000ffff237210 */ /* 0x000fe20001ffe4ff */
[----:B------:R-:W-:-:S04]  /*c4b0*/  IMAD.WIDE.U32 R12, R11, R39, R12 ;  /* 0x000000270b0c7225 */ /* 0x000fc800078e000c */
[----:B------:R-:W-:-:S04]  /*c4c0*/  IMAD.WIDE.U32 R34, R51, UR12, R34 ;  /* 0x0000000c33227c25 */ /* 0x000fc8000f8e0022 */
[----:B------:R-:W-:Y:S01]  /*c4d0*/  IMAD.HI.U32 R37, R49, UR15, R36 ;  /* 0x0000000f31257c27 */ /* 0x000fe2000f8e0024 */
[----:B------:R-:W-:Y:S02]  /*c4e0*/  IADD3 R32, P4, PT, R34, R13, RZ ;  /* 0x0000000d22207210 */ /* 0x000fe40007f9e0ff */
[----:B------:R-:W-:Y:S01]  /*c4f0*/  IADD3.X R13, PT, PT, RZ, RZ, RZ, P5, !PT ;  /* 0x000000ffff0d7210 */ /* 0x000fe20002ffe4ff */
[----:B------:R-:W-:Y:S01]  /*c500*/  IMAD.X R34, RZ, RZ, RZ, P6 ;  /* 0x000000ffff227224 */ /* 0x000fe200030e06ff */
[----:B------:R-:W-:Y:S01]  /*c510*/  IADD3 R12, P3, PT, R12, R37, RZ ;  /* 0x000000250c0c7210 */ /* 0x000fe20007f7e0ff */
[----:B------:R-:W-:-:S03]  /*c520*/  IMAD.X R33, RZ, RZ, RZ, P4 ;  /* 0x000000ffff217224 */ /* 0x000fc600020e06ff */
[----:B------:R-:W-:Y:S01]  /*c530*/  IADD3 R34, P4, P5, R8, R13, R34 ;  /* 0x0000000d08227210 */ /* 0x000fe20007d9e022 */
[----:B------:R-:W-:Y:S01]  /*c540*/  IMAD.WIDE.U32 R32, R11, R10, R32 ;  /* 0x0000000a0b207225 */ /* 0x000fe200078e0020 */
[----:B------:R-:W-:Y:S02]  /*c550*/  IADD3.X R13, PT, PT, RZ, RZ, RZ, P3, !PT ;  /* 0x000000ffff0d7210 */ /* 0x000fe40001ffe4ff */
[----:B------:R-:W-:Y:S01]  /*c560*/  IADD3 R35, P3, PT, R35, R34, RZ ;  /* 0x0000002223237210 */ /* 0x000fe20007f7e0ff */
[----:B------:R-:W-:-:S03]  /*c570*/  IMAD.WIDE.U32 R12, R49, UR14, R12 ;  /* 0x0000000e310c7c25 */ /* 0x000fc6000f8e000c */
[----:B------:R-:W-:-:S05]  /*c580*/  IADD3 R34, P6, PT, R33, R35, RZ ;  /* 0x0000002321227210 */ /* 0x000fca0007fde0ff */
[----:B------:R-:W-:Y:S01]  /*c590*/  IMAD.X R35, RZ, RZ, RZ, P6 ;  /* 0x000000ffff237224 */ /* 0x000fe200030e06ff */
[----:B------:R-:W-:Y:S01]  /*c5a0*/  IADD3 R32, P6, PT, R32, R13, RZ ;  /* 0x0000000d20207210 */ /* 0x000fe20007fde0ff */
[----:B------:R-:W-:-:S03]  /*c5b0*/  IMAD.WIDE.U32 R8, R11, R9, R34 ;  /* 0x000000090b087225 */ /* 0x000fc600078e0022 */
[----:B------:R-:W-:Y:S02]  /*c5c0*/  IADD3.X R33, PT, PT, RZ, RZ, RZ, P6, !PT ;  /* 0x000000ffff217210 */ /* 0x000fe400037fe4ff */
[----:B------:R-:W-:Y:S01]  /*c5d0*/  IADD3.X R11, PT, PT, RZ, RZ, RZ, P4, P5 ;  /* 0x000000ffff0b7210 */ /* 0x000fe200027ea4ff */
[----:B------:R-:W-:-:S05]  /*c5e0*/  IMAD.WIDE.U32 R34, R49, UR13, R32 ;  /* 0x0000000d31227c25 */ /* 0x000fca000f8e0020 */
[----:B------:R-:W-:Y:S02]  /*c5f0*/  IADD3 R32, P6, PT, R8, R35, RZ ;  /* 0x0000002308207210 */ /* 0x000fe40007fde0ff */
[----:B------:R-:W-:-:S03]  /*c600*/  IADD3.X R8, PT, PT, RZ, RZ, RZ, P3, !PT ;  /* 0x000000ffff087210 */ /* 0x000fc60001ffe4ff */
[----:B------:R-:W-:Y:S02]  /*c610*/  IMAD.X R33, RZ, RZ, RZ, P6 ;  /* 0x000000ffff217224 */ /* 0x000fe400030e06ff */
[----:B------:R-:W-:Y:S01]  /*c620*/  IMAD.WIDE.U32 R32, R49, UR12, R32 ;  /* 0x0000000c31207c25 */ /* 0x000fe2000f8e0020 */
[----:B------:R-:W-:-:S05]  /*c630*/  IADD3 R49, PT, PT, R9, R8, R11 ;  /* 0x0000000809317210 */ /* 0x000fca0007ffe00b */
[----:B------:R-:W-:Y:S01]  /*c640*/  IMAD.IADD R49, R33, 0x1, R49 ;  /* 0x0000000121317824 */ /* 0x000fe200078e0231 */
[----:B------:R-:W-:Y:S06]  /*c650*/  @P0 BRA `(.L_x_120) ;  /* 0x0000000000240947 */ /* 0x000fec0003800000 */
[----:B------:R-:W-:-:S04]  /*c660*/  IADD3 R50, PT, PT, R40, R12, RZ ;  /* 0x0000000c28327210 */ /* 0x000fc80007ffe0ff */
[----:B------:R-:W-:-:S04]  /*c670*/  ISETP.GE.U32.AND P1, PT, R50, R40, PT ;  /* 0x000000283200720c */ /* 0x000fc80003f26070 */
[----:B------:R-:W-:-:S04]  /*c680*/  SEL R51, RZ, 0x1, P1 ;  /* 0x00000001ff337807 */ /* 0x000fc80000800000 */
[----:B------:R-:W-:-:S04]  /*c690*/  IADD3 R51, P1, P3, R34, R46, R51 ;  /* 0x0000002e22337210 */ /* 0x000fc80007b3e033 */
[----:B------:R-:W-:-:S04]  /*c6a0*/  IADD3.X R57, PT, PT, RZ, RZ, RZ, P1, P3 ;  /* 0x000000ffff397210 */ /* 0x000fc80000fe64ff */
[----:B------:R-:W-:-:S04]  /*c6b0*/  IADD3 R57, P1, P3, R32, R57, R42 ;  /* 0x0000003920397210 */ /* 0x000fc80007b3e02a */
[----:B------:R-:W-:-:S04]  /*c6c0*/  IADD3.X R48, PT, PT, RZ, RZ, RZ, P1, P3 ;  /* 0x000000ffff307210 */ /* 0x000fc80000fe64ff */
[----:B------:R-:W-:Y:S01]  /*c6d0*/  IADD3 R48, PT, PT, R49, R14, R48 ;  /* 0x0000000e31307210 */ /* 0x000fe20007ffe030 */
[----:B------:R-:W-:Y:S06]  /*c6e0*/  BRA `(.L_x_121) ;  /* 0x0000000000c07947 */ /* 0x000fec0003800000 */
.L_x_120:
        /* <DEDUP_REMOVED lines=14> */
.L_x_123:
[----:B------:R-:W-:Y:S05]  /*c7d0*/  BSYNC.RELIABLE B2 ;  /* 0x0000000000027941 */ /* 0x000fea0003800100 */
.L_x_122:
[----:B------:R-:W-:Y:S01]  /*c7e0*/  ISETP.GE.U32.AND P1, PT, R12, R40, PT ;  /* 0x000000280c00720c */ /* 0x000fe20003f26070 */
[----:B------:R-:W-:Y:S02]  /*c7f0*/  VIADD R51, R46, 0x1 ;  /* 0x000000012e337836 */ /* 0x000fe40000000000 */
[----:B------:R-:W-:Y:S02]  /*c800*/  VIADD R57, R42, 0x1 ;  /* 0x000000012a397836 */ /* 0x000fe40000000000 */
[----:B------:R-:W-:-:S08]  /*c810*/  IMAD.IADD R50, R12, 0x1, -R40 ;  /* 0x000000010c327824 */ /* 0x000fd000078e0a28 */
[C---:B------:R-:W-:Y:S02]  /*c820*/  @P1 IADD3 R51, PT, PT, R46.reuse, RZ, RZ ;  /* 0x000000ff2e331210 */ /* 0x040fe40007ffe0ff */
[C---:B------:R-:W-:Y:S02]  /*c830*/  ISETP.EQ.AND P1, PT, R46.reuse, -0x1, !P1 ;  /* 0xffffffff2e00780c */ /* 0x040fe40004f22270 */
[-C--:B------:R-:W-:Y:S02]  /*c840*/  VIMNMX.U32 R9, PT, PT, R46, R51.reuse, !PT ;  /* 0x000000332e097248 */ /* 0x080fe40007fe0000 */
[----:B------:R-:W-:Y:S02]  /*c850*/  IADD3 R51, PT, PT, R34, -R51, RZ ;  /* 0x8000003322337210 */ /* 0x000fe40007ffe0ff */
[----:B------:R-:W-:-:S13]  /*c860*/  ISETP.GT.U32.OR P1, PT, R9, R34, P1 ;  /* 0x000000220900720c */ /* 0x000fda0000f24470 */
[C---:B------:R-:W-:Y:S02]  /*c870*/  @!P1 IADD3 R57, PT, PT, R42.reuse, RZ, RZ ;  /* 0x000000ff2a399210 */ /* 0x040fe40007ffe0ff */
[C---:B------:R-:W-:Y:S02]  /*c880*/  ISETP.EQ.AND P1, PT, R42.reuse, -0x1, P1 ;  /* 0xffffffff2a00780c */ /* 0x040fe40000f22270 */
[----:B------:R-:W-:Y:S01]  /*c890*/  VIMNMX.U32 R9, PT, PT, R42, R57, !PT ;  /* 0x000000392a097248 */ /* 0x000fe20007fe0000 */
[----:B------:R-:W-:-:S03]  /*c8a0*/  IMAD.IADD R57, R32, 0x1, -R57 ;  /* 0x0000000120397824 */ /* 0x000fc600078e0a39 */
[----:B------:R-:W-:-:S04]  /*c8b0*/  ISETP.GT.U32.OR P1, PT, R9, R32, P1 ;  /* 0x000000200900720c */ /* 0x000fc80000f24470 */
[----:B------:R-:W-:-:S04]  /*c8c0*/  SEL R48, RZ, 0x1, !P1 ;  /* 0x00000001ff307807 */ /* 0x000fc80004800000 */
[----:B------:R-:W-:Y:S01]  /*c8d0*/  IADD3 R48, PT, PT, R49, -R14, -R48 ;  /* 0x8000000e31307210 */ /* 0x000fe20007ffe830 */
[----:B------:R-:W-:Y:S06]  /*c8e0*/  BRA `(.L_x_121) ;  /* 0x0000000000407947 */ /* 0x000fec0003800000 */
.L_x_124:
[-C--:B------:R-:W-:Y:S02]  /*c8f0*/  ISETP.GE.U32.AND P1, PT, R40, R12.reuse, PT ;  /* 0x0000000c2800720c */ /* 0x080fe40003f26070 */
[----:B------:R-:W-:Y:S02]  /*c900*/  IADD3 R51, PT, PT, R34, 0x1, RZ ;  /* 0x0000000122337810 */ /* 0x000fe40007ffe0ff */
[----:B------:R-:W-:Y:S02]  /*c910*/  IADD3 R57, PT, PT, R32, 0x1, RZ ;  /* 0x0000000120397810 */ /* 0x000fe40007ffe0ff */
        /* <DEDUP_REMOVED lines=9> */
[----:B------:R-:W-:Y:S02]  /*c9b0*/  IADD3 R57, PT, PT, R42, -R57, RZ ;  /* 0x800000392a397210 */ /* 0x000fe40007ffe0ff */
[----:B------:R-:W-:-:S04]  /*c9c0*/  ISETP.GT.U32.OR P1, PT, R9, R42, P1 ;  /* 0x0000002a0900720c */ /* 0x000fc80000f24470 */
[----:B------:R-:W-:-:S04]  /*c9d0*/  SEL R48, RZ, 0x1, !P1 ;  /* 0x00000001ff307807 */ /* 0x000fc80004800000 */
[----:B------:R-:W-:-:S07]  /*c9e0*/  IADD3 R48, PT, PT, R14, -R49, -R48 ;  /* 0x800000310e307210 */ /* 0x000fce0007ffe830 */
.L_x_121:
[----:B------:R-:W-:Y:S05]  /*c9f0*/  BSYNC.RECONVERGENT B1 ;  /* 0x0000000000017941 */ /* 0x000fea0003800200 */
.L_x_119:
[----:B------:R-:W-:Y:S01]  /*ca00*/  IMAD.WIDE.U32 R36, R50, R50, RZ ;  /* 0x0000003232247225 */ /* 0x000fe200078e00ff */
[----:B------:R-:W-:Y:S01]  /*ca10*/  UMOV UR6, URZ ;  /* 0x000000ff00067c82 */ /* 0x000fe20008000000 */
[----:B------:R-:W-:Y:S01]  /*ca20*/  UMOV UR7, URZ ;  /* 0x000000ff00077c82 */ /* 0x000fe20008000000 */
[----:B------:R-:W-:Y:S01]  /*ca30*/  BSSY.RECONVERGENT B1, `(.L_x_125) ;  /* 0x0000124000017945 */ /* 0x000fe20003800200 */
[C---:B------:R-:W-:Y:S01]  /*ca40*/  IMAD R11, R36.reuse, UR16, RZ ;  /* 0x00000010240b7c24 */ /* 0x040fe2000f8e02ff */
[----:B------:R-:W-:Y:S01]  /*ca50*/  LOP3.LUT R8, R36, 0xfffffffd, RZ, 0xc0, !PT ;  /* 0xfffffffd24087812 */ /* 0x000fe200078ec0ff */
[----:B------:R-:W-:Y:S01]  /*ca60*/  IMAD.MOV.U32 R9, RZ, RZ, RZ ;  /* 0x000000ffff097224 */ /* 0x000fe200078e00ff */
[----:B------:R-:W-:Y:S01]  /*ca70*/  MOV R38, R37 ;  /* 0x0000002500267202 */ /* 0x000fe20000000f00 */
[----:B------:R-:W-:Y:S02]  /*ca80*/  IMAD.MOV.U32 R39, RZ, RZ, RZ ;  /* 0x000000ffff277224 */ /* 0x000fe400078e00ff */
[----:B------:R-:W-:-:S04]  /*ca90*/  IMAD.HI.U32 R9, R11, UR15, R8 ;  /* 0x0000000f0b097c27 */ /* 0x000fc8000f8e0008 */
[----:B------:R-:W-:-:S03]  /*caa0*/  IMAD.WIDE.U32 R38, R51, R50, R38 ;  /* 0x0000003233267225 */ /* 0x000fc600078e0026 */
[----:B------:R-:W-:Y:S01]  /*cab0*/  IADD3 R8, P1, PT, R38, R9, RZ ;  /* 0x0000000926087210 */ /* 0x000fe20007f3e0ff */
[----:B------:R-:W-:Y:S02]  /*cac0*/  IMAD.MOV.U32 R38, RZ, RZ, R39 ;  /* 0x000000ffff267224 */ /* 0x000fe400078e0027 */
[----:B------:R-:W-:Y:S01]  /*cad0*/  HFMA2 R39, -RZ, RZ, 0, 0 ;  /* 0x00000000ff277431 */ /* 0x000fe200000001ff */
[----:B------:R-:W-:-:S03]  /*cae0*/  IADD3.X R9, PT, PT, RZ, RZ, RZ, P1, !PT ;  /* 0x000000ffff097210 */ /* 0x000fc60000ffe4ff */
[----:B------:R-:W-:-:S04]  /*caf0*/  IMAD.WIDE.U32 R8, R11, UR14, R8 ;  /* 0x0000000e0b087c25 */ /* 0x000fc8000f8e0008 */
[----:B------:R-:W-:-:S03]  /*cb00*/  IMAD.WIDE.U32 R38, R57, R50, R38 ;  /* 0x0000003239267225 */ /* 0x000fc600078e0026 */
[----:B------:R-:W-:Y:S01]  /*cb10*/  IADD3 R66, P1, PT, R38, R9, RZ ;  /* 0x0000000926427210 */ /* 0x000fe20007f3e0ff */
[----:B------:R-:W-:Y:S01]  /*cb20*/  HFMA2 R9, -RZ, RZ, 0, 0 ;  /* 0x00000000ff097431 */ /* 0x000fe200000001ff */
[----:B------:R-:W-:Y:S01]  /*cb30*/  MOV R38, R39 ;  /* 0x0000002700267202 */ /* 0x000fe20000000f00 */
[----:B------:R-:W-:Y:S02]  /*cb40*/  IMAD.MOV.U32 R39, RZ, RZ, RZ ;  /* 0x000000ffff277224 */ /* 0x000fe400078e00ff */
[----:B------:R-:W-:Y:S02]  /*cb50*/  IMAD.X R67, RZ, RZ, RZ, P1 ;  /* 0x000000ffff437224 */ /* 0x000fe400008e06ff */
[----:B------:R-:W-:-:S04]  /*cb60*/  IMAD.WIDE.U32 R38, R50, R48, R38 ;  /* 0x0000003032267225 */ /* 0x000fc800078e0026 */
[----:B------:R-:W-:Y:S01]  /*cb70*/  IMAD.WIDE.U32 R66, R11, UR13, R66 ;  /* 0x0000000d0b427c25 */ /* 0x000fe2000f8e0042 */
[----:B------:R-:W-:-:S03]  /*cb80*/  IADD3 R39, PT, PT, R39, UR6, RZ ;  /* 0x0000000627277c10 */ /* 0x000fc6000fffe0ff */
[----:B------:R-:W-:Y:S01]  /*cb90*/  IMAD.WIDE.U32 R8, R51, R50, R8 ;  /* 0x0000003233087225 */ /* 0x000fe200078e0008 */
[----:B------:R-:W-:-:S03]  /*cba0*/  IADD3 R36, P1, PT, R67, R38, RZ ;  /* 0x0000002643247210 */ /* 0x000fc60007f3e0ff */
[----:B------:R-:W-:Y:S01]  /*cbb0*/  IMAD R65, R8, UR16, RZ ;  /* 0x0000001008417c24 */ /* 0x000fe2000f8e02ff */
[----:B------:R-:W-:Y:S02]  /*cbc0*/  IADD3.X R37, PT, PT, RZ, RZ, RZ, P1, !PT ;  /* 0x000000ffff257210 */ /* 0x000fe40000ffe4ff */
[----:B------:R-:W-:Y:S01]  /*cbd0*/  IADD3 R10, P3, PT, R66, R9, RZ ;  /* 0x00000009420a7210 */ /* 0x000fe20007f7e0ff */
[----:B------:R-:W-:Y:S02]  /*cbe0*/  IMAD.MOV.U32 R9, RZ, RZ, RZ ;  /* 0x000000ffff097224 */ /* 0x000fe400078e00ff */
[----:B------:R-:W-:-:S04]  /*cbf0*/  IMAD.WIDE.U32 R36, R11, UR12, R36 ;  /* 0x0000000c0b247c25 */ /* 0x000fc8000f8e0024 */
[----:B------:R-:W-:Y:S02]  /*cc00*/  IMAD.X R11, RZ, RZ, RZ, P3 ;  /* 0x000000ffff0b7224 */ /* 0x000fe400018e06ff */
[----:B------:R-:W-:-:S04]  /*cc10*/  IMAD.HI.U32 R9, R65, UR15, R8 ;  /* 0x0000000f41097c27 */ /* 0x000fc8000f8e0008 */
[----:B------:R-:W-:-:S03]  /*cc20*/  IMAD.WIDE.U32 R10, R51, R51, R10 ;  /* 0x00000033330a7225 */ /* 0x000fc600078e000a */
[----:B------:R-:W-:Y:S02]  /*cc30*/  IADD3 R8, P4, PT, R10, R9, RZ ;  /* 0x000000090a087210 */ /* 0x000fe40007f9e0ff */
[----:B------:R-:W-:Y:S02]  /*cc40*/  IADD3 R38, P3, PT, R36, R11, RZ ;  /* 0x0000000b24267210 */ /* 0x000fe40007f7e0ff */
[----:B------:R-:W-:Y:S02]  /*cc50*/  IADD3 R11, P1, PT, R37, R39, RZ ;  /* 0x00000027250b7210 */ /* 0x000fe40007f3e0ff */
[----:B------:R-:W-:Y:S01]  /*cc60*/  IADD3.X R9, PT, PT, RZ, RZ, RZ, P4, !PT ;  /* 0x000000ffff097210 */ /* 0x000fe200027fe4ff */
        /* <DEDUP_REMOVED lines=14> */
[----:B------:R-:W-:Y:S01]  /*cd50*/  HFMA2 R9, -RZ, RZ, 0, 0 ;  /* 0x00000000ff097431 */ /* 0x000fe200000001ff */
[----:B------:R-:W-:-:S03]  /*cd60*/  IADD3.X R37, PT, PT, RZ, RZ, RZ, P3, !PT ;  /* 0x000000ffff257210 */ /* 0x000fc60001ffe4ff */
[----:B------:R-:W-:Y:S01]  /*cd70*/  IMAD.WIDE.U32 R36, R65, UR12, R36 ;  /* 0x0000000c41247c25 */ /* 0x000fe2000f8e0024 */
[----:B------:R-:W-:-:S03]  /*cd80*/  IADD3.X R65, PT, PT, RZ, RZ, RZ, P1, !PT ;  /* 0x000000ffff417210 */ /* 0x000fc60000ffe4ff */
[----:B------:R-:W-:-:S04]  /*cd90*/  IMAD.HI.U32 R9, R39, UR15, R8 ;  /* 0x0000000f27097c27 */ /* 0x000fc8000f8e0008 */
[----:B------:R-:W-:Y:S02]  /*cda0*/  VIADD R8, R11, UR6 ;  /* 0x000000060b087c36 */ /* 0x000fe40008000000 */
[----:B------:R-:W-:-:S03]  /*cdb0*/  IMAD.X R11, RZ, RZ, RZ, P4 ;  /* 0x000000ffff0b7224 */ /* 0x000fc600020e06ff */
[----:B------:R-:W-:Y:S01]  /*cdc0*/  IADD3 R65, P4, PT, R8, R65, RZ ;  /* 0x0000004108417210 */ /* 0x000fe20007f9e0ff */
[----:B------:R-:W-:-:S03]  /*cdd0*/  IMAD.WIDE.U32 R10, R57, R51, R10 ;  /* 0x00000033390a7225 */ /* 0x000fc600078e000a */
[----:B------:R-:W-:Y:S02]  /*cde0*/  IADD3 R37, P5, PT, R37, R65, RZ ;  /* 0x0000004125257210 */ /* 0x000fe40007fbe0ff */
[----:B------:R-:W-:Y:S02]  /*cdf0*/  IADD3 R8, P3, PT, R10, R9, RZ ;  /* 0x000000090a087210 */ /* 0x000fe40007f7e0ff */
[----:B------:R-:W-:Y:S02]  /*ce00*/  IADD3 R10, P1, PT, R36, R11, RZ ;  /* 0x0000000b240a7210 */ /* 0x000fe40007f3e0ff */
[----:B------:R-:W-:-:S03]  /*ce10*/  IADD3.X R9, PT, PT, RZ, RZ, RZ, P3, !PT ;  /* 0x000000ffff097210 */ /* 0x000fc60001ffe4ff */
[----:B------:R-:W-:Y:S02]  /*ce20*/  IMAD.X R11, RZ, RZ, RZ, P1 ;  /* 0x000000ffff0b7224 */ /* 0x000fe400008e06ff */
[----:B------:R-:W-:-:S04]  /*ce30*/  IMAD.WIDE.U32 R8, R39, UR14, R8 ;  /* 0x0000000e27087c25 */ /* 0x000fc8000f8e0008 */
[----:B------:R-:W-:-:S05]  /*ce40*/  IMAD.WIDE.U32 R10, R57, R57, R10 ;  /* 0x00000039390a7225 */ /* 0x000fca00078e000a */
[----:B------:R-:W-:Y:S02]  /*ce50*/  IADD3 R36, P1, PT, R11, R37, RZ ;  /* 0x000000250b247210 */ /* 0x000fe40007f3e0ff */
[----:B------:R-:W-:Y:S01]  /*ce60*/  IADD3 R10, P3, PT, R10, R9, RZ ;  /* 0x000000090a0a7210 */ /* 0x000fe20007f7e0ff */
[----:B------:R-:W-:Y:S01]  /*ce70*/  IMAD.MOV.U32 R9, RZ, RZ, RZ ;  /* 0x000000ffff097224 */ /* 0x000fe200078e00ff */
[----:B------:R-:W-:Y:S01]  /*ce80*/  IADD3.X R37, PT, PT, RZ, RZ, RZ, P1, !PT ;  /* 0x000000ffff257210 */ /* 0x000fe20000ffe4ff */
[----:B------:R-:W-:-:S04]  /*ce90*/  IMAD.WIDE.U32 R8, R50, R48, R8 ;  /* 0x0000003032087225 */ /* 0x000fc800078e0008 */
[----:B------:R-:W-:Y:S02]  /*cea0*/  IMAD.X R11, RZ, RZ, RZ, P3 ;  /* 0x000000ffff0b7224 */ /* 0x000fe400018e06ff */
[----:B------:R-:W-:Y:S01]  /*ceb0*/  IMAD.WIDE.U32 R66, R57, R48, R36 ;  /* 0x0000003039427225 */ /* 0x000fe200078e0024 */
[----:B------:R-:W-:-:S03]  /*cec0*/  IADD3 R37, PT, PT, R9, UR6, RZ ;  /* 0x0000000609257c10 */ /* 0x000fc6000fffe0ff */
[----:B------:R-:W-:-:S04]  /*ced0*/  IMAD.WIDE.U32 R10, R39, UR13, R10 ;  /* 0x0000000d270a7c25 */ /* 0x000fc8000f8e000a */
[----:B------:R-:W-:Y:S01]  /*cee0*/  IMAD.X R9, RZ, RZ, RZ, P5 ;  /* 0x000000ffff097224 */ /* 0x000fe200028e06ff */
[----:B------:R-:W-:Y:S01]  /*cef0*/  IADD3 R36, P3, PT, R10, R37, RZ ;  /* 0x000000250a247210 */ /* 0x000fe20007f7e0ff */
[----:B------:R-:W-:Y:S01]  /*cf00*/  VIADD R10, R67, UR6 ;  /* 0x00000006430a7c36 */ /* 0x000fe20008000000 */
[----:B------:R-:W-:Y:S02]  /*cf10*/  IADD3 R50, P1, PT, R11, R66, RZ ;  /* 0x000000420b327210 */ /* 0x000fe40007f3e0ff */
[----:B------:R-:W-:Y:S01]  /*cf20*/  IADD3.X R11, PT, PT, RZ, RZ, RZ, P4, !PT ;  /* 0x000000ffff0b7210 */ /* 0x000fe200027fe4ff */
[----:B------:R-:W-:-:S03]  /*cf30*/  IMAD.X R37, RZ, RZ, RZ, P3 ;  /* 0x000000ffff257224 */ /* 0x000fc600018e06ff */
[----:B------:R-:W-:Y:S01]  /*cf40*/  IADD3 R10, P5, P4, R10, R9, R11 ;  /* 0x000000090a0a7210 */ /* 0x000fe20007cbe00b */
[----:B------:R-:W-:Y:S01]  /*cf50*/  IMAD.WIDE.U32 R36, R51, R48, R36 ;  /* 0x0000003033247225 */ /* 0x000fe200078e0024 */
[----:B------:R-:W-:Y:S02]  /*cf60*/  MOV R9, RZ ;  /* 0x000000ff00097202 */ /* 0x000fe40000000f00 */
[----:B------:R-:W-:Y:S01]  /*cf70*/  IADD3.X R51, PT, PT, RZ, RZ, RZ, P1, !PT ;  /* 0x000000ffff337210 */ /* 0x000fe20000ffe4ff */
[----:B------:R-:W-:Y:S02]  /*cf80*/  IMAD R11, R8, UR16, RZ ;  /* 0x00000010080b7c24 */ /* 0x000fe4000f8e02ff */
[----:B------:R-:W-:Y:S02]  /*cf90*/  VIADD R37, R37, UR6 ;  /* 0x0000000625257c36 */ /* 0x000fe40008000000 */
[----:B------:R-:W-:-:S04]  /*cfa0*/  IMAD.HI.U32 R9, R11, UR15, R8 ;  /* 0x0000000f0b097c27 */ /* 0x000fc8000f8e0008 */
[----:B------:R-:W-:Y:S01]  /*cfb0*/  IMAD.WIDE.U32 R50, R39, UR12, R50 ;  /* 0x0000000c27327c25 */ /* 0x000fe2000f8e0032 */
[----:B------:R-:W-:Y:S02]  /*cfc0*/  IADD3 R8, P3, PT, R9, R36, RZ ;  /* 0x0000002409087210 */ /* 0x000fe40007f7e0ff */
[----:B------:R-:W-:-:S03]  /*cfd0*/  IADD3 R36, P1, PT, R50, R37, RZ ;  /* 0x0000002532247210 */ /* 0x000fc60007f3e0ff */
[----:B------:R-:W-:Y:S01]  /*cfe0*/  IMAD.X R9, RZ, RZ, RZ, P3 ;  /* 0x000000ffff097224 */ /* 0x000fe200018e06ff */
[----:B------:R-:W-:Y:S01]  /*cff0*/  IADD3.X R37, PT, PT, RZ, RZ, RZ, P1, !PT ;  /* 0x000000ffff257210 */ /* 0x000fe20000ffe4ff */
[----:B------:R-:W-:Y:S01]  /*d000*/  IMAD.WIDE.U32 R8, R11, UR14, R8 ;  /* 0x0000000e0b087c25 */ /* 0x000fe2000f8e0008 */
[----:B------:R-:W-:-:S03]  /*d010*/  IADD3 R51, P1, PT, R51, R10, RZ ;  /* 0x0000000a33337210 */ /* 0x000fc60007f3e0ff */
[----:B------:R-:W-:-:S04]  /*d020*/  IMAD.WIDE.U32 R36, R57, R48, R36 ;  /* 0x0000003039247225 */ /* 0x000fc800078e0024 */
[----:B------:R-:W-:Y:S01]  /*d030*/  IMAD.WIDE.U32 R38, R8, R28, RZ ;  /* 0x0000001c08267225 */ /* 0x000fe200078e00ff */
[----:B------:R-:W-:Y:S02]  /*d040*/  IADD3 R50, PT, PT, R37, UR6, RZ ;  /* 0x0000000625327c10 */ /* 0x000fe4000fffe0ff */
[----:B------:R-:W-:Y:S01]  /*d050*/  IADD3 R66, P6, PT, R9, R36, RZ ;  /* 0x0000002409427210 */ /* 0x000fe20007fde0ff */
[----:B------:R-:W-:Y:S01]  /*d060*/  VIADD R36, R39, UR7 ;  /* 0x0000000727247c36 */ /* 0x000fe20008000000 */
[----:B------:R-:W-:Y:S01]  /*d070*/  IADD3 R50, P3, PT, R50, R51, RZ ;  /* 0x0000003332327210 */ /* 0x000fe20007f7e0ff */
[----:B------:R-:W-:Y:S01]  /*d080*/  HFMA2 R39, -RZ, RZ, 0, 0 ;  /* 0x00000000ff277431 */ /* 0x000fe200000001ff */
[----:B------:R-:W-:Y:S01]  /*d090*/  IADD3.X R67, PT, PT, RZ, RZ, RZ, P6, !PT ;  /* 0x000000ffff437210 */ /* 0x000fe200037fe4ff */
[----:B------:R-:W-:Y:S01]  /*d0a0*/  IMAD R57, R38, UR16, RZ ;  /* 0x0000001026397c24 */ /* 0x000fe2000f8e02ff */
[----:B------:R-:W-:Y:S01]  /*d0b0*/  MOV R37, RZ ;  /* 0x000000ff00257202 */ /* 0x000fe20000000f00 */
[----:B------:R-:W-:-:S02]  /*d0c0*/  IMAD.X R51, RZ, RZ, RZ, P3 ;  /* 0x000000ffff337224 */ /* 0x000fc400018e06ff */
[----:B------:R-:W-:-:S04]  /*d0d0*/  IMAD.WIDE.U32 R66, R11, UR13, R66 ;  /* 0x0000000d0b427c25 */ /* 0x000fc8000f8e0042 */
[----:B------:R-:W-:-:S04]  /*d0e0*/  IMAD.WIDE.U32 R50, R48, R48, R50 ;  /* 0x0000003030327225 */ /* 0x000fc800078e0032 */
[----:B------:R-:W-:Y:S01]  /*d0f0*/  IMAD.HI.U32 R39, R57, UR15, R38 ;  /* 0x0000000f39277c27 */ /* 0x000fe2000f8e0026 */
[----:B------:R-:W-:Y:S02]  /*d100*/  IADD3 R50, P3, PT, R67, R50, RZ ;  /* 0x0000003243327210 */ /* 0x000fe40007f7e0ff */
[----:B------:R-:W-:Y:S01]  /*d110*/  IADD3.X R38, PT, PT, RZ, RZ, RZ, P5, P4 ;  /* 0x000000ffff267210 */ /* 0x000fe20002fe84ff */
[----:B------:R-:W-:Y:S02]  /*d120*/  VIADD R9, R51, UR6 ;  /* 0x0000000633097c36 */ /* 0x000fe40008000000 */
[----:B------:R-:W-:Y:S02]  /*d130*/  IMAD.X R10, RZ, RZ, RZ, P1 ;  /* 0x000000ffff0a7224 */ /* 0x000fe400008e06ff */
[----:B------:R-:W-:-:S03]  /*d140*/  IMAD.WIDE.U32 R36, R8, R29, R36 ;  /* 0x0000001d08247225 */ /* 0x000fc600078e0024 */
[----:B------:R-:W-:Y:S01]  /*d150*/  IADD3 R9, PT, PT, R9, R10, R38 ;  /* 0x0000000a09097210 */ /* 0x000fe20007ffe026 */
[----:B------:R-:W-:Y:S01]  /*d160*/  IMAD.X R51, RZ, RZ, RZ, P3 ;  /* 0x000000ffff337224 */ /* 0x000fe200018e06ff */
[----:B------:R-:W-:Y:S02]  /*d170*/  IADD3 R38, P1, PT, R39, R36, RZ ;  /* 0x0000002427267210 */ /* 0x000fe40007f3e0ff */
[----:B------:R-:W-:Y:S01]  /*d180*/  IADD3 R10, PT, PT, R37, UR7, RZ ;  /* 0x00000007250a7c10 */ /* 0x000fe2000fffe0ff */
[----:B------:R-:W-:Y:S01]  /*d190*/  IMAD.WIDE.U32 R50, R11, UR12, R50 ;  /* 0x0000000c0b327c25 */ /* 0x000fe2000f8e0032 */
[----:B------:R-:W-:-:S03]  /*d1a0*/  IADD3.X R39, PT, PT, RZ, RZ, RZ, P1, !PT ;  /* 0x000000ffff277210 */ /* 0x000fc60000ffe4ff */
[----:B------:R-:W-:Y:S02]  /*d1b0*/  IMAD.MOV.U32 R11, RZ, RZ, RZ ;  /* 0x000000ffff0b7224 */ /* 0x000fe400078e00ff */
[----:B------:R-:W-:-:S04]  /*d1c0*/  IMAD.WIDE.U32 R38, R57, UR14, R38 ;  /* 0x0000000e39267c25 */ /* 0x000fc8000f8e0026 */
[----:B------:R-:W-:-:S04]  /*d1d0*/  IMAD.WIDE.U32 R10, R8, R30, R10 ;  /* 0x0000001e080a7225 */ /* 0x000fc800078e000a */
[----:B------:R-:W-:Y:S01]  /*d1e0*/  IMAD.MOV.U32 R37, RZ, RZ, RZ ;  /* 0x000000ffff257224 */ /* 0x000fe200078e00ff */
[----:B------:R-:W-:Y:S01]  /*d1f0*/  IADD3 R10, P1, PT, R39, R10, RZ ;  /* 0x0000000a270a7210 */ /* 0x000fe20007f3e0ff */
[----:B------:R-:W-:Y:S01]  /*d200*/  IMAD.MOV.U32 R39, RZ, RZ, RZ ;  /* 0x000000ffff277224 */ /* 0x000fe200078e00ff */
[----:B------:R-:W-:Y:S02]  /*d210*/  IADD3 R36, PT, PT, R11, UR7, RZ ;  /* 0x000000070b247c10 */ /* 0x000fe4000fffe0ff */
[----:B------:R-:W-:Y:S01]  /*d220*/  IADD3.X R11, PT, PT, RZ, RZ, RZ, P1, !PT ;  /* 0x000000ffff0b7210 */ /* 0x000fe20000ffe4ff */
[----:B------:R-:W-:-:S04]  /*d230*/  IMAD.WIDE.U32 R38, R66, R28, R38 ;  /* 0x0000001c42267225 */ /* 0x000fc800078e0026 */
[----:B------:R-:W-:Y:S01]  /*d240*/  IMAD.WIDE.U32 R36, R8, R31, R36 ;  /* 0x0000001f08247225 */ /* 0x000fe200078e0024 */
[----:B------:R-:W-:-:S03]  /*d250*/  IADD3 R69, PT, PT, R39, UR6, RZ ;  /* 0x0000000627457c10 */ /* 0x000fc6000fffe0ff */
[----:B------:R-:W-:-:S04]  /*d260*/  IMAD.WIDE.U32 R10, R57, UR13, R10 ;  /* 0x0000000d390a7c25 */ /* 0x000fc8000f8e000a */
[----:B------:R-:W-:Y:S01]  /*d270*/  IMAD R8, R38, UR16, RZ ;  /* 0x0000001026087c24 */ /* 0x000fe2000f8e02ff */
[----:B------:R-:W-:Y:S01]  /*d280*/  IADD3 R36, P1, PT, R11, R36, RZ ;  /* 0x000000240b247210 */ /* 0x000fe20007f3e0ff */
[----:B------:R-:W-:-:S03]  /*d290*/  VIADD R11, R37, UR7 ;  /* 0x00000007250b7c36 */ /* 0x000fc60008000000 */
[----:B------:R-:W-:Y:S02]  /*d2a0*/  IADD3.X R37, PT, PT, RZ, RZ, RZ, P1, !PT ;  /* 0x000000ffff257210 */ /* 0x000fe40000ffe4ff */
[----:B------:R-:W-:Y:S01]  /*d2b0*/  IADD3 R68, P1, PT, R10, R69, RZ ;  /* 0x000000450a447210 */ /* 0x000fe20007f3e0ff */
[----:B------:R-:W-:-:S04]  /*d2c0*/  IMAD.WIDE.U32 R36, R57, UR12, R36 ;  /* 0x0000000c39247c25 */ /* 0x000fc8000f8e0024 */
[----:B------:R-:W-:Y:S01]  /*d2d0*/  IMAD.X R69, RZ, RZ, RZ, P1 ;  /* 0x000000ffff457224 */ /* 0x000fe200008e06ff */
[----:B------:R-:W-:Y:S01]  /*d2e0*/  IADD3 R37, P1, PT, R37, R11, RZ ;  /* 0x0000000b25257210 */ /* 0x000fe20007f3e0ff */
[----:B------:R-:W-:-:S05]  /*d2f0*/  IMAD.WIDE.U32 R68, R66, R29, R68 ;  /* 0x0000001d42447225 */ /* 0x000fca00078e0044 */
[----:B------:R-:W-:-:S04]  /*d300*/  IADD3 R39, PT, PT, R69, UR6, RZ ;  /* 0x0000000645277c10 */ /* 0x000fc8000fffe0ff */
[----:B------:R-:W-:Y:S01]  /*d310*/  IADD3 R10, P3, PT, R36, R39, RZ ;  /* 0x00000027240a7210 */ /* 0x000fe20007f7e0ff */
[----:B------:R-:W-:-:S04]  /*d320*/  HFMA2 R39, -RZ, RZ, 0, 0 ;  /* 0x00000000ff277431 */ /* 0x000fc800000001ff */
[----:B------:R-:W-:Y:S02]  /*d330*/  IMAD.X R11, RZ, RZ, RZ, P3 ;  /* 0x000000ffff0b7224 */ /* 0x000fe400018e06ff */
[----:B------:R-:W-:-:S04]  /*d340*/  IMAD.WIDE.U32 R10, R66, R30, R10 ;  /* 0x0000001e420a7225 */ /* 0x000fc800078e000a */
[----:B------:R-:W-:Y:S01]  /*d350*/  IMAD.HI.U32 R39, R8, UR15, R38 ;  /* 0x0000000f08277c27 */ /* 0x000fe2000f8e0026 */
[----:B------:R-:W-:-:S03]  /*d360*/  IADD3 R36, PT, PT, R11, UR6, RZ ;  /* 0x000000060b247c10 */ /* 0x000fc6000fffe0ff */
[----:B------:R-:W-:Y:S01]  /*d370*/  IMAD.MOV.U32 R11, RZ, RZ, RZ ;  /* 0x000000ffff0b7224 */ /* 0x000fe200078e00ff */
[----:B------:R-:W-:-:S05]  /*d380*/  IADD3 R36, P3, PT, R36, R37, RZ ;  /* 0x0000002524247210 */ /* 0x000fca0007f7e0ff */
[----:B------:R-:W-:Y:S01]  /*d390*/  IMAD.X R37, RZ, RZ, RZ, P3 ;  /* 0x000000ffff257224 */ /* 0x000fe200018e06ff */
[----:B------:R-:W-:Y:S01]  /*d3a0*/  IADD3 R38, P3, PT, R39, R68, RZ ;  /* 0x0000004427267210 */ /* 0x000fe20007f7e0ff */
[----:B------:R-:W-:-:S04]  /*d3b0*/  IMAD.WIDE.U32 R66, R66, R31, R36 ;  /* 0x0000001f42427225 */ /* 0x000fc800078e0024 */
[----:B------:R-:W-:Y:S02]  /*d3c0*/  IMAD.X R39, RZ, RZ, RZ, P3 ;  /* 0x000000ffff277224 */ /* 0x000fe400018e06ff */
[----:B------:R-:W-:Y:S02]  /*d3d0*/  VIADD R65, R67, UR6 ;  /* 0x0000000643417c36 */ /* 0x000fe40008000000 */
[----:B------:R-:W-:-:S05]  /*d3e0*/  IMAD.WIDE.U32 R38, R8, UR14, R38 ;  /* 0x0000000e08267c25 */ /* 0x000fca000f8e0026 */
[----:B------:R-:W-:Y:S02]  /*d3f0*/  IADD3 R36, P3, PT, R39, R10, RZ ;  /* 0x0000000a27247210 */ /* 0x000fe40007f7e0ff */
[----:B------:R-:W-:Y:S02]  /*d400*/  MOV R10, R38 ;  /* 0x00000026000a7202 */ /* 0x000fe40000000f00 */
[----:B------:R-:W-:-:S03]  /*d410*/  IADD3.X R37, PT, PT, RZ, RZ, RZ, P3, !PT ;  /* 0x000000ffff257210 */ /* 0x000fc60001ffe4ff */
[----:B------:R-:W-:-:S04]  /*d420*/  IMAD.WIDE.U32 R10, R50, R28, R10 ;  /* 0x0000001c320a7225 */ /* 0x000fc800078e000a */
[----:B------:R-:W-:-:S04]  /*d430*/  IMAD.WIDE.U32 R36, R8, UR13, R36 ;  /* 0x0000000d08247c25 */ /* 0x000fc8000f8e0024 */
[----:B------:R-:W-:Y:S01]  /*d440*/  VIADD R11, R11, UR7 ;  /* 0x000000070b0b7c36 */ /* 0x000fe20008000000 */
[----:B------:R-:W-:Y:S01]  /*d450*/  IADD3 R38, P3, PT, R37, R66, RZ ;  /* 0x0000004225267210 */ /* 0x000fe20007f7e0ff */
[----:B------:R-:W-:-:S03]  /*d460*/  IMAD R57, R10, UR16, RZ ;  /* 0x000000100a397c24 */ /* 0x000fc6000f8e02ff */
[----:B------:R-:W-:Y:S01]  /*d470*/  IADD3 R36, P4, PT, R36, R11, RZ ;  /* 0x0000000b24247210 */ /* 0x000fe20007f9e0ff */
[----:B------:R-:W-:Y:S01]  /*d480*/  HFMA2 R11, -RZ, RZ, 0, 0 ;  /* 0x00000000ff0b7431 */ /* 0x000fe200000001ff */
[----:B------:R-:W-:-:S03]  /*d490*/  IADD3.X R39, PT, PT, RZ, RZ, RZ, P3, !PT ;  /* 0x000000ffff277210 */ /* 0x000fc60001ffe4ff */
[----:B------:R-:W-:Y:S02]  /*d4a0*/  IMAD.X R37, RZ, RZ, RZ, P4 ;  /* 0x000000ffff257224 */ /* 0x000fe400020e06ff */
[----:B------:R-:W-:Y:S01]  /*d4b0*/  IMAD.WIDE.U32 R38, R8, UR12, R38 ;  /* 0x0000000c08267c25 */ /* 0x000fe2000f8e0026 */
[----:B------:R-:W-:-:S03]  /*d4c0*/  IADD3.X R8, PT, PT, RZ, RZ, RZ, P1, !PT ;  /* 0x000000ffff087210 */ /* 0x000fc60000ffe4ff */
[----:B------:R-:W-:Y:S01]  /*d4d0*/  IMAD.WIDE.U32 R36, R50, R29, R36 ;  /* 0x0000001d32247225 */ /* 0x000fe200078e0024 */
[----:B------:R-:W-:-:S03]  /*d4e0*/  IADD3 R65, P4, PT, R65, R8, RZ ;  /* 0x0000000841417210 */ /* 0x000fc60007f9e0ff */
[----:B------:R-:W-:Y:S01]  /*d4f0*/  VIADD R37, R37, UR7 ;  /* 0x0000000725257c36 */ /* 0x000fe20008000000 */
[----:B------:R-:W-:Y:S01]  /*d500*/  IADD3 R65, P5, PT, R39, R65, RZ ;  /* 0x0000004127417210 */ /* 0x000fe20007fbe0ff */
[----:B------:R-:W-:-:S03]  /*d510*/  IMAD.HI.U32 R11, R57, UR15, R10 ;  /* 0x0000000f390b7c27 */ /* 0x000fc6000f8e000a */
[----:B------:R-:W-:Y:S02]  /*d520*/  IADD3 R10, P1, PT, R38, R37, RZ ;  /* 0x00000025260a7210 */ /* 0x000fe40007f3e0ff */
[----:B------:R-:W-:Y:S02]  /*d530*/  IADD3 R36, P3, PT, R11, R36, RZ ;  /* 0x000000240b247210 */ /* 0x000fe40007f7e0ff */
[----:B------:R-:W-:-:S03]  /*d540*/  IADD3.X R11, PT, PT, RZ, RZ, RZ, P1, !PT ;  /* 0x000000ffff0b7210 */ /* 0x000fc60000ffe4ff */
[----:B------:R-:W-:Y:S02]  /*d550*/  IMAD.X R37, RZ, RZ, RZ, P3 ;  /* 0x000000ffff257224 */ /* 0x000fe400018e06ff */
[----:B------:R-:W-:-:S04]  /*d560*/  IMAD.WIDE.U32 R38, R50, R30, R10 ;  /* 0x0000001e32267225 */ /* 0x000fc800078e000a */
[----:B------:R-:W-:Y:S01]  /*d570*/  IMAD.WIDE.U32 R36, R57, UR14, R36 ;  /* 0x0000000e39247c25 */ /* 0x000fe2000f8e0024 */
[----:B------:R-:W-:-:S04]  /*d580*/  IADD3 R10, PT, PT, R39, UR7, RZ ;  /* 0x00000007270a7c10 */ /* 0x000fc8000fffe0ff */
[----:B------:R-:W-:Y:S02]  /*d590*/  IADD3 R10, P1, PT, R10, R65, RZ ;  /* 0x000000410a0a7210 */ /* 0x000fe40007f3e0ff */
[----:B------:R-:W-:Y:S02]  /*d5a0*/  IADD3 R8, P3, PT, R37, R38, RZ ;  /* 0x0000002625087210 */ /* 0x000fe40007f7e0ff */
[----:B------:R-:W-:Y:S01]  /*d5b0*/  IADD3 R38, PT, PT, R51, R9, RZ ;  /* 0x0000000933267210 */ /* 0x000fe20007ffe0ff */
[----:B------:R-:W-:Y:S01]  /*d5c0*/  IMAD.X R11, RZ, RZ, RZ, P1 ;  /* 0x000000ffff0b7224 */ /* 0x000fe200008e06ff */
[----:B------:R-:W-:Y:S01]  /*d5d0*/  MOV R37, RZ ;  /* 0x000000ff00257202 */ /* 0x000fe20000000f00 */
[----:B------:R-:W-:Y:S02]  /*d5e0*/  IMAD.X R9, RZ, RZ, RZ, P3 ;  /* 0x000000ffff097224 */ /* 0x000fe400018e06ff */
[----:B------:R-:W-:-:S04]  /*d5f0*/  IMAD.WIDE.U32 R10, R50, R31, R10 ;  /* 0x0000001f320a7225 */ /* 0x000fc800078e000a */
[----:B------:R-:W-:Y:S01]  /*d600*/  IMAD.WIDE.U32 R36, R28, R38, R36 ;  /* 0x000000261c247225 */ /* 0x000fe200078e0024 */
[----:B------:R-:W-:-:S03]  /*d610*/  IADD3 R48, PT, PT, R11, UR7, RZ ;  /* 0x000000070b307c10 */ /* 0x000fc6000fffe0ff */
[----:B------:R-:W-:-:S04]  /*d620*/  IMAD.WIDE.U32 R8, R57, UR13, R8 ;  /* 0x0000000d39087c25 */ /* 0x000fc8000f8e0008 */
[----:B------:R-:W-:Y:S01]  /*d630*/  VIADD R37, R37, UR6 ;  /* 0x0000000625257c36 */ /* 0x000fe20008000000 */
[----:B------:R-:W-:Y:S01]  /*d640*/  IADD3 R10, P3, PT, R9, R10, RZ ;  /* 0x0000000a090a7210 */ /* 0x000fe20007f7e0ff */
[----:B------:R-:W-:Y:S01]  /*d650*/  IMAD.X R11, RZ, RZ, RZ, P4 ;  /* 0x000000ffff0b7224 */ /* 0x000fe200020e06ff */
[----:B------:R-:W-:Y:S01]  /*d660*/  IADD3.X R9, PT, PT, RZ, RZ, RZ, P5, !PT ;  /* 0x000000ffff097210 */ /* 0x000fe20002ffe4ff */
[----:B------:R-:W-:Y:S01]  /*d670*/  IMAD R39, R36, UR16, RZ ;  /* 0x0000001024277c24 */ /* 0x000fe2000f8e02ff */
[----:B------:R-:W-:Y:S01]  /*d680*/  IADD3 R8, P1, PT, R8, R37, RZ ;  /* 0x0000002508087210 */ /* 0x000fe20007f3e0ff */
[----:B------:R-:W-:Y:S01]  /*d690*/  HFMA2 R37, -RZ, RZ, 0, 0 ;  /* 0x00000000ff257431 */ /* 0x000fe200000001ff */
[----:B------:R-:W-:Y:S01]  /*d6a0*/  IADD3 R48, P4, P5, R48, R9, R11 ;  /* 0x0000000930307210 */ /* 0x000fe20007d9e00b */
[----:B------:R-:W-:Y:S02]  /*d6b0*/  IMAD.X R11, RZ, RZ, RZ, P3 ;  /* 0x000000ffff0b7224 */ /* 0x000fe400018e06ff */
[----:B------:R-:W-:-:S02]  /*d6c0*/  IMAD.X R9, RZ, RZ, RZ, P1 ;  /* 0x000000ffff097224 */ /* 0x000fc400008e06ff */
[----:B------:R-:W-:-:S04]  /*d6d0*/  IMAD.WIDE.U32 R8, R29, R38, R8 ;  /* 0x000000261d087225 */ /* 0x000fc800078e0008 */
[----:B------:R-:W-:-:S04]  /*d6e0*/  IMAD.HI.U32 R51, R39, UR15, R36 ;  /* 0x0000000f27337c27 */ /* 0x000fc8000f8e0024 */
[----:B------:R-:W-:Y:S01]  /*d6f0*/  IMAD.WIDE.U32 R36, R57, UR12, R10 ;  /* 0x0000000c39247c25 */ /* 0x000fe2000f8e000a */
[----:B------:R-:W-:-:S04]  /*d700*/  IADD3 R11, PT, PT, R9, UR6, RZ ;  /* 0x00000006090b7c10 */ /* 0x000fc8000fffe0ff */
[----:B------:R-:W-:Y:S02]  /*d710*/  IADD3 R10, P1, PT, R36, R11, RZ ;  /* 0x0000000b240a7210 */ /* 0x000fe40007f3e0ff */
[----:B------:R-:W-:-:S03]  /*d720*/  IADD3 R36, P3, PT, R51, R8, RZ ;  /* 0x0000000833247210 */ /* 0x000fc60007f7e0ff */
[----:B------:R-:W-:Y:S01]  /*d730*/  IMAD.X R11, RZ, RZ, RZ, P1 ;  /* 0x000000ffff0b7224 */ /* 0x000fe200008e06ff */
[----:B------:R-:W-:Y:S02]  /*d740*/  IADD3 R9, P1, PT, R37, R48, RZ ;  /* 0x0000003025097210 */ /* 0x000fe40007f3e0ff */
[----:B------:R-:W-:Y:S01]  /*d750*/  IADD3.X R37, PT, PT, RZ, RZ, RZ, P3, !PT ;  /* 0x000000ffff257210 */ /* 0x000fe20001ffe4ff */
[----:B------:R-:W-:-:S04]  /*d760*/  IMAD.WIDE.U32 R10, R30, R38, R10 ;  /* 0x000000261e0a7225 */ /* 0x000fc800078e000a */
[----:B------:R-:W-:-:S04]  /*d770*/  IMAD.WIDE.U32 R36, R39, UR14, R36 ;  /* 0x0000000e27247c25 */ /* 0x000fc8000f8e0024 */
[----:B------:R-:W-:Y:S01]  /*d780*/  VIADD R8, R11, UR6 ;  /* 0x000000060b087c36 */ /* 0x000fe20008000000 */
[----:B------:R-:W-:-:S04]  /*d790*/  IADD3 R50, P6, PT, R37, R10, RZ ;  /* 0x0000000a25327210 */ /* 0x000fc80007fde0ff */
[----:B------:R-:W-:Y:S02]  /*d7a0*/  IADD3 R8, P3, PT, R8, R9, RZ ;  /* 0x0000000908087210 */ /* 0x000fe40007f7e0ff */
[----:B------:R-:W-:-:S03]  /*d7b0*/  IADD3.X R51, PT, PT, RZ, RZ, RZ, P6, !PT ;  /* 0x000000ffff337210 */ /* 0x000fc600037fe4ff */
[----:B------:R-:W-:Y:S02]  /*d7c0*/  IMAD.X R9, RZ, RZ, RZ, P3 ;  /* 0x000000ffff097224 */ /* 0x000fe400018e06ff */
[----:B------:R-:W-:-:S04]  /*d7d0*/  IMAD.WIDE.U32 R50, R39, UR13, R50 ;  /* 0x0000000d27327c25 */ /* 0x000fc8000f8e0032 */
[----:B------:R-:W-:Y:S01]  /*d7e0*/  IMAD.WIDE.U32 R10, R31, R38, R8 ;  /* 0x000000261f0a7225 */ /* 0x000fe200078e0008 */
[----:B------:R-:W-:Y:S02]  /*d7f0*/  MOV R37, R50 ;  /* 0x0000003200257202 */ /* 0x000fe40000000f00 */
[----:B------:R-:W-:Y:S01]  /*d800*/  IADD3 R8, P3, PT, R51, R10, RZ ;  /* 0x0000000a33087210 */ /* 0x000fe20007f7e0ff */
[----:B------:R-:W-:-:S03]  /*d810*/  VIADD R10, R11, UR6 ;  /* 0x000000060b0a7c36 */ /* 0x000fc60008000000 */
[----:B------:R-:W-:-:S03]  /*d820*/  IADD3.X R9, PT, PT, RZ, RZ, RZ, P3, !PT ;  /* 0x000000ffff097210 */ /* 0x000fc60001ffe4ff */
[----:B------:R-:W-:Y:S01]  /*d830*/  IMAD.WIDE.U32 R38, R39, UR12, R8 ;  /* 0x0000000c27267c25 */ /* 0x000fe2000f8e0008 */
[----:B------:R-:W-:Y:S02]  /*d840*/  IADD3.X R8, PT, PT, RZ, RZ, RZ, P4, P5 ;  /* 0x000000ffff087210 */ /* 0x000fe400027ea4ff */
[----:B------:R-:W-:-:S04]  /*d850*/  IADD3.X R9, PT, PT, RZ, RZ, RZ, P1, !PT ;  /* 0x000000ffff097210 */ /* 0x000fc80000ffe4ff */
[----:B------:R-:W-:Y:S02]  /*d860*/  IADD3 R9, PT, PT, R10, R9, R8 ;  /* 0x000000090a097210 */ /* 0x000fe40007ffe008 */
[----:B------:R-:W-:Y:S02]  /*d870*/  MOV R8, R36 ;  /* 0x0000002400087202 */ /* 0x000fe40000000f00 */
[----:B------:R-:W-:Y:S01]  /*d880*/  MOV R10, R38 ;  /* 0x00000026000a7202 */ /* 0x000fe20000000f00 */
[----:B------:R-:W-:Y:S02]  /*d890*/  IMAD.IADD R39, R39, 0x1, R9 ;  /* 0x0000000127277824 */ /* 0x000fe400078e0209 */
[----:B------:R-:W-:Y:S02]  /*d8a0*/  IMAD.MOV.U32 R9, RZ, RZ, R50 ;  /* 0x000000ffff097224 */ /* 0x000fe400078e0032 */
[----:B------:R-:W-:-:S05]  /*d8b0*/  IMAD.MOV.U32 R11, RZ, RZ, R39 ;  /* 0x000000ffff0b7224 */ /* 0x000fca00078e0027 */
[----:B------:R0:W-:Y:S01]  /*d8c0*/  STL.128 [R54], R8 ;  /* 0x0000000836007387 */ /* 0x0001e20000100c00 */
[----:B------:R-:W-:Y:S05]  /*d8d0*/  @!P0 BRA `(.L_x_126) ;  /* 0x0000000000248947 */ /* 0x000fea0003800000 */
[----:B------:R-:W-:-:S05]  /*d8e0*/  IMAD.IADD R43, R40, 0x1, R12 ;  /* 0x00000001282b7824 */ /* 0x000fca00078e020c */
[----:B------:R-:W-:-:S04]  /*d8f0*/  ISETP.GE.U32.AND P0, PT, R43, R40, PT ;  /* 0x000000282b00720c */ /* 0x000fc80003f06070 */
[----:B------:R-:W-:-:S04]  /*d900*/  SEL R35, RZ, 0x1, P0 ;  /* 0x00000001ff237807 */ /* 0x000fc80000000000 */
[----:B------:R-:W-:-:S04]  /*d910*/  IADD3 R35, P0, P1, R34, R46, R35 ;  /* 0x0000002e22237210 */ /* 0x000fc8000791e023 */
[----:B0-----:R-:W-:-:S04]  /*d920*/  IADD3.X R9, PT, PT, RZ, RZ, RZ, P0, P1 ;  /* 0x000000ffff097210 */ /* 0x001fc800007e24ff */
[----:B------:R-:W-:-:S04]  /*d930*/  IADD3 R42, P0, P1, R32, R9, R42 ;  /* 0x00000009202a7210 */ /* 0x000fc8000791e02a */
[----:B------:R-:W-:-:S04]  /*d940*/  IADD3.X R8, PT, PT, RZ, RZ, RZ, P0, P1 ;  /* 0x000000ffff087210 */ /* 0x000fc800007e24ff */
[----:B------:R-:W-:Y:S01]  /*d950*/  IADD3 R49, PT, PT, R49, R14, R8 ;  /* 0x0000000e31317210 */ /* 0x000fe20007ffe008 */
[----:B------:R-:W-:Y:S06]  /*d960*/  BRA `(.L_x_127) ;  /* 0x0000000000c07947 */ /* 0x000fec0003800000 */
.L_x_126:
        /* <DEDUP_REMOVED lines=14> */
.L_x_129:
[----:B------:R-:W-:Y:S05]  /*da50*/  BSYNC.RELIABLE B2 ;  /* 0x0000000000027941 */ /* 0x000fea0003800100 */
.L_x_128:
[----:B------:R-:W-:Y:S02]  /*da60*/  ISETP.GE.U32.AND P0, PT, R12, R40, PT ;  /* 0x000000280c00720c */ /* 0x000fe40003f06070 */
[----:B------:R-:W-:Y:S02]  /*da70*/  IADD3 R35, PT, PT, R46, 0x1, RZ ;  /* 0x000000012e237810 */ /* 0x000fe40007ffe0ff */
[----:B0-----:R-:W-:-:S09]  /*da80*/  IADD3 R9, PT, PT, R42, 0x1, RZ ;  /* 0x000000012a097810 */ /* 0x001fd20007ffe0ff */
        /* <DEDUP_REMOVED lines=9> */
[----:B------:R-:W-:Y:S02]  /*db20*/  ISETP.GT.U32.OR P0, PT, R43, R32, P0 ;  /* 0x000000202b00720c */ /* 0x000fe40000704470 */
[----:B------:R-:W-:Y:S02]  /*db30*/  IADD3 R43, PT, PT, -R40, R12, RZ ;  /* 0x0000000c282b7210 */ /* 0x000fe40007ffe1ff */
[----:B------:R-:W-:-:S04]  /*db40*/  SEL R8, RZ, 0x1, !P0 ;  /* 0x00000001ff087807 */ /* 0x000fc80004000000 */
[----:B------:R-:W-:Y:S01]  /*db50*/  IADD3 R49, PT, PT, R49, -R14, -R8 ;  /* 0x8000000e31317210 */ /* 0x000fe20007ffe808 */
[----:B------:R-:W-:Y:S06]  /*db60*/  BRA `(.L_x_127) ;  /* 0x0000000000407947 */ /* 0x000fec0003800000 */
.L_x_130:
[----:B------:R-:W-:Y:S01]  /*db70*/  ISETP.GE.U32.AND P0, PT, R40, R12, PT ;  /* 0x0000000c2800720c */ /* 0x000fe20003f06070 */
[----:B------:R-:W-:Y:S02]  /*db80*/  VIADD R35, R34, 0x1 ;  /* 0x0000000122237836 */ /* 0x000fe40000000000 */
[----:B------:R-:W-:-:S10]  /*db90*/  IMAD.IADD R43, R40, 0x1, -R12 ;  /* 0x00000001282b7824 */ /* 0x000fd400078e0a0c */
[C---:B------:R-:W-:Y:S02]  /*dba0*/  @P0 IADD3 R35, PT, PT, R34.reuse, RZ, RZ ;  /* 0x000000ff22230210 */ /* 0x040fe40007ffe0ff */
[C---:B------:R-:W-:Y:S02]  /*dbb0*/  ISETP.EQ.AND P0, PT, R34.reuse, -0x1, !P0 ;  /* 0xffffffff2200780c */ /* 0x040fe40004702270 */
[-C--:B0-----:R-:W-:Y:S02]  /*dbc0*/  VIMNMX.U32 R9, PT, PT, R34, R35.reuse, !PT ;  /* 0x0000002322097248 */ /* 0x081fe40007fe0000 */
[----:B------:R-:W-:Y:S02]  /*dbd0*/  IADD3 R35, PT, PT, R46, -R35, RZ ;  /* 0x800000232e237210 */ /* 0x000fe40007ffe0ff */
[----:B------:R-:W-:Y:S01]  /*dbe0*/  ISETP.GT.U32.OR P0, PT, R9, R46, P0 ;  /* 0x0000002e0900720c */ /* 0x000fe20000704470 */
[----:B------:R-:W-:-:S12]  /*dbf0*/  VIADD R9, R32, 0x1 ;  /* 0x0000000120097836 */ /* 0x000fd80000000000 */
[C---:B------:R-:W-:Y:S02]  /*dc00*/  @!P0 IADD3 R9, PT, PT, R32.reuse, RZ, RZ ;  /* 0x000000ff20098210 */ /* 0x040fe40007ffe0ff */
[C---:B------:R-:W-:Y:S02]  /*dc10*/  ISETP.EQ.AND P0, PT, R32.reuse, -0x1, P0 ;  /* 0xffffffff2000780c */ /* 0x040fe40000702270 */
[----:B------:R-:W-:-:S04]  /*dc20*/  VIMNMX.U32 R33, PT, PT, R32, R9, !PT ;  /* 0x0000000920217248 */ /* 0x000fc80007fe0000 */
[----:B------:R-:W-:Y:S01]  /*dc30*/  ISETP.GT.U32.OR P0, PT, R33, R42, P0 ;  /* 0x0000002a2100720c */ /* 0x000fe20000704470 */
[----:B------:R-:W-:-:S03]  /*dc40*/  IMAD.IADD R42, R42, 0x1, -R9 ;  /* 0x000000012a2a7824 */ /* 0x000fc600078e0a09 */
[----:B------:R-:W-:-:S04]  /*dc50*/  SEL R8, RZ, 0x1, !P0 ;  /* 0x00000001ff087807 */ /* 0x000fc80004000000 */
[----:B------:R-:W-:-:S07]  /*dc60*/  IADD3 R49, PT, PT, R14, -R49, -R8 ;  /* 0x800000310e317210 */ /* 0x000fce0007ffe808 */
.L_x_127:
[----:B------:R-:W-:Y:S05]  /*dc70*/  BSYNC.RECONVERGENT B1 ;  /* 0x0000000000017941 */ /* 0x000fea0003800200 */
.L_x_125:
[----:B------:R-:W-:-:S04]  /*dc80*/  IMAD.WIDE.U32 R10, R43, R43, RZ ;  /* 0x0000002b2b0a7225 */ /* 0x000fc800078e00ff */
[----:B------:R-:W-:Y:S01]  /*dc90*/  HFMA2 R9, -RZ, RZ, 0, 0 ;  /* 0x00000000ff097431 */ /* 0x000fe200000001ff */
[----:B------:R-:W-:Y:S01]  /*dca0*/  UMOV UR6, URZ ;  /* 0x000000ff00067c82 */ /* 0x000fe20008000000 */
[----:B------:R-:W-:Y:S01]  /*dcb0*/  UMOV UR7, URZ ;  /* 0x000000ff00077c82 */ /* 0x000fe20008000000 */
[C---:B------:R-:W-:Y:S01]  /*dcc0*/  IMAD R41, R10.reuse, UR16, RZ ;  /* 0x000000100a297c24 */ /* 0x040fe2000f8e02ff */
[----:B------:R-:W-:Y:S01]  /*dcd0*/  LOP3.LUT R8, R10, 0xfffffffd, RZ, 0xc0, !PT ;  /* 0xfffffffd0a087812 */ /* 0x000fe200078ec0ff */
[----:B------:R-:W-:Y:S01]  /*dce0*/  IMAD.MOV.U32 R13, RZ, RZ, RZ ;  /* 0x000000ffff0d7224 */ /* 0x000fe200078e00ff */
[----:B------:R-:W-:Y:S01]  /*dcf0*/  MOV R10, R11 ;  /* 0x0000000b000a7202 */ /* 0x000fe20000000f00 */
[----:B------:R-:W-:Y:S01]  /*dd00*/  IMAD.MOV.U32 R11, RZ, RZ, RZ ;  /* 0x000000ffff0b7224 */ /* 0x000fe200078e00ff */
[----:B------:R-:W-:Y:S01]  /*dd10*/  UMOV UR8, URZ ;  /* 0x000000ff00087c82 */ /* 0x000fe20008000000 */
[----:B------:R-:W-:-:S04]  /*dd20*/  IMAD.HI.U32 R9, R41, UR15, R8 ;  /* 0x0000000f29097c27 */ /* 0x000fc8000f8e0008 */
[----:B------:R-:W-:-:S03]  /*dd30*/  IMAD.WIDE.U32 R10, R35, R43, R10 ;  /* 0x0000002b230a7225 */ /* 0x000fc600078e000a */
[----:B------:R-:W-:Y:S02]  /*dd40*/  IADD3 R8, P0, PT, R10, R9, RZ ;  /* 0x000000090a087210 */ /* 0x000fe40007f1e0ff */
[----:B------:R-:W-:-:S03]  /*dd50*/  MOV R12, R11 ;  /* 0x0000000b000c7202 */ /* 0x000fc60000000f00 */
[----:B------:R-:W-:Y:S02]  /*dd60*/  IMAD.X R9, RZ, RZ, RZ, P0 ;  /* 0x000000ffff097224 */ /* 0x000fe400000e06ff */
[----:B------:R-:W-:-:S04]  /*dd70*/  IMAD.WIDE.U32 R12, R42, R43, R12 ;  /* 0x0000002b2a0c7225 */ /* 0x000fc800078e000c */
[----:B------:R-:W-:-:S05]  /*dd80*/  IMAD.WIDE.U32 R8, R41, UR14, R8 ;  /* 0x0000000e29087c25 */ /* 0x000fca000f8e0008 */
[----:B------:R-:W-:Y:S01]  /*dd90*/  IADD3 R10, P0, PT, R12, R9, RZ ;  /* 0x000000090c0a7210 */ /* 0x000fe20007f1e0ff */
[----:B------:R-:W-:Y:S02]  /*dda0*/  IMAD.MOV.U32 R12, RZ, RZ, R13 ;  /* 0x000000ffff0c7224 */ /* 0x000fe400078e000d */
[----:B------:R-:W-:Y:S02]  /*ddb0*/  HFMA2 R13, -RZ, RZ, 0, 0 ;  /* 0x00000000ff0d7431 */ /* 0x000fe400000001ff */
[----:B------:R-:W-:Y:S01]  /*ddc0*/  IMAD.MOV.U32 R9, RZ, RZ, RZ ;  /* 0x000000ffff097224 */ /* 0x000fe200078e00ff */
[----:B------:R-:W-:Y:S01]  /*ddd0*/  IADD3.X R11, PT, PT, RZ, RZ, RZ, P0, !PT ;  /* 0x000000ffff0b7210 */ /* 0x000fe200007fe4ff */
[----:B------:R-:W-:-:S04]  /*dde0*/  IMAD.WIDE.U32 R8, R35, R43, R8 ;  /* 0x0000002b23087225 */ /* 0x000fc800078e0008 */
[----:B------:R-:W-:-:S04]  /*ddf0*/  IMAD.WIDE.U32 R10, R41, UR13, R10 ;  /* 0x0000000d290a7c25 */ /* 0x000fc8000f8e000a */
[----:B------:R-:W-:Y:S01]  /*de00*/  IMAD.WIDE.U32 R12, R43, R49, R12 ;  /* 0x000000312b0c7225 */ /* 0x000fe200078e000c */
[----:B------:R-:W-:Y:S02]  /*de10*/  IADD3 R10, P1, PT, R10, R9, RZ ;  /* 0x000000090a0a7210 */ /* 0x000fe40007f3e0ff */
[----:B------:R-:W-:Y:S01]  /*de20*/  MOV R9, RZ ;  /* 0x000000ff00097202 */ /* 0x000fe20000000f00 */
[----:B------:R-:W-:Y:S01]  /*de30*/  IMAD R47, R8, UR16, RZ ;  /* 0x00000010082f7c24 */ /* 0x000fe2000f8e02ff */
[----:B------:R-:W-:Y:S01]  /*de40*/  IADD3 R32, P0, PT, R11, R12, RZ ;  /* 0x0000000c0b207210 */ /* 0x000fe20007f1e0ff */
[----:B------:R-:W-:Y:S02]  /*de50*/  IMAD.X R11, RZ, RZ, RZ, P1 ;  /* 0x000000ffff0b7224 */ /* 0x000fe400008e06ff */
[----:B------:R-:W-:Y:S01]  /*de60*/  IMAD.HI.U32 R9, R47, UR15, R8 ;  /* 0x0000000f2f097c27 */ /* 0x000fe2000f8e0008 */
[----:B------:R-:W-:-:S03]  /*de70*/  IADD3.X R33, PT, PT, RZ, RZ, RZ, P0, !PT ;  /* 0x000000ffff217210 */ /* 0x000fc600007fe4ff */
[----:B------:R-:W-:-:S04]  /*de80*/  IMAD.WIDE.U32 R10, R35, R35, R10 ;  /* 0x00000023230a7225 */ /* 0x000fc800078e000a */
[----:B------:R-:W-:Y:S01]  /*de90*/  IMAD.WIDE.U32 R32, R41, UR12, R32 ;  /* 0x0000000c29207c25 */ /* 0x000fe2000f8e0020 */
[----:B------:R-:W-:-:S03]  /*dea0*/  IADD3 R10, P1, PT, R10, R9, RZ ;  /* 0x000000090a0a7210 */ /* 0x000fc60007f3e0ff */
[----:B------:R-:W-:Y:S01]  /*deb0*/  VIADD R13, R13, UR6 ;  /* 0x000000060d0d7c36 */ /* 0x000fe20008000000 */
[----:B------:R-:W-:Y:S01]  /*dec0*/  IADD3 R8, P0, PT, R32, R11, RZ ;  /* 0x0000000b20087210 */ /* 0x000fe20007f1e0ff */
[----:B------:R-:W-:-:S03]  /*ded0*/  IMAD.X R11, RZ, RZ, RZ, P1 ;  /* 0x000000ffff0b7224 */ /* 0x000fc600008e06ff */
[----:B------:R-:W-:Y:S02]  /*dee0*/  IADD3.X R9, PT, PT, RZ, RZ, RZ, P0, !PT ;  /* 0x000000ffff097210 */ /* 0x000fe400007fe4ff */
[----:B------:R-:W-:Y:S01]  /*def0*/  IADD3 R33, P0, PT, R33, R13, RZ ;  /* 0x0000000d21217210 */ /* 0x000fe20007f1e0ff */
[----:B------:R-:W-:-:S04]  /*df00*/  IMAD.WIDE.U32 R12, R42, R35, R8 ;  /* 0x000000232a0c7225 */ /* 0x000fc800078e0008 */
[----:B------:R-:W-:Y:S01]  /*df10*/  IMAD.WIDE.U32 R8, R47, UR14, R10 ;  /* 0x0000000e2f087c25 */ /* 0x000fe2000f8e000a */
[----:B------:R-:W-:-:S04]  /*df20*/  IADD3 R10, P1, PT, R13, R33, RZ ;  /* 0x000000210d0a7210 */ /* 0x000fc80007f3e0ff */
[----:B------:R-:W-:Y:S01]  /*df30*/  IADD3 R12, P3, PT, R12, R9, RZ ;  /* 0x000000090c0c7210 */ /* 0x000fe20007f7e0ff */
[----:B------:R-:W-:Y:S01]  /*df40*/  HFMA2 R9, -RZ, RZ, 0, 0 ;  /* 0x00000000ff097431 */ /* 0x000fe200000001ff */
        /* <DEDUP_REMOVED lines=11> */
[----:B------:R-:W-:Y:S01]  /*e000*/  IMAD.WIDE.U32 R32, R47, UR12, R32 ;  /* 0x0000000c2f207c25 */ /* 0x000fe2000f8e0020 */
[----:B------:R-:W-:-:S03]  /*e010*/  IADD3.X R47, PT, PT, RZ, RZ, RZ, P0, !PT ;  /* 0x000000ffff2f7210 */ /* 0x000fc600007fe4ff */
[----:B------:R-:W-:-:S04]  /*e020*/  IMAD.WIDE.U32 R12, R42, R35, R12 ;  /* 0x000000232a0c7225 */ /* 0x000fc800078e000c */
[----:B------:R-:W-:Y:S01]  /*e030*/  IMAD.HI.U32 R9, R41, UR15, R8 ;  /* 0x0000000f29097c27 */ /* 0x000fe2000f8e0008 */
[----:B------:R-:W-:-:S03]  /*e040*/  IADD3 R8, P1, PT, R32, R13, RZ ;  /* 0x0000000d20087210 */ /* 0x000fc60007f3e0ff */
[----:B------:R-:W-:Y:S01]  /*e050*/  VIADD R32, R11, UR6 ;  /* 0x000000060b207c36 */ /* 0x000fe20008000000 */
[----:B------:R-:W-:Y:S02]  /*e060*/  IADD3 R12, P3, PT, R12, R9, RZ ;  /* 0x000000090c0c7210 */ /* 0x000fe40007f7e0ff */
[----:B------:R-:W-:Y:S02]  /*e070*/  IADD3.X R9, PT, PT, RZ, RZ, RZ, P1, !PT ;  /* 0x000000ffff097210 */ /* 0x000fe40000ffe4ff */
[----:B------:R-:W-:Y:S01]  /*e080*/  IADD3 R32, P0, PT, R32, R47, RZ ;  /* 0x0000002f20207210 */ /* 0x000fe20007f1e0ff */
[----:B------:R-:W-:Y:S02]  /*e090*/  IMAD.X R13, RZ, RZ, RZ, P3 ;  /* 0x000000ffff0d7224 */ /* 0x000fe400018e06ff */
        /* <DEDUP_REMOVED lines=8> */
[----:B------:R-:W-:Y:S02]  /*e120*/  IADD3 R13, PT, PT, R13, UR6, RZ ;  /* 0x000000060d0d7c10 */ /* 0x000fe4000fffe0ff */
[----:B------:R-:W-:Y:S01]  /*e130*/  IADD3 R8, P3, PT, R9, R8, RZ ;  /* 0x0000000809087210 */ /* 0x000fe20007f7e0ff */
[----:B------:R-:W-:Y:S01]  /*e140*/  IMAD R14, R12, UR16, RZ ;  /* 0x000000100c0e7c24 */ /* 0x000fe2000f8e02ff */
[----:B------:R-:W-:Y:S01]  /*e150*/  IADD3 R32, P4, PT, R10, R13, RZ ;  /* 0x0000000d0a207210 */ /* 0x000fe20007f9e0ff */
[----:B------:R-:W-:Y:S01]  /*e160*/  IMAD.MOV.U32 R13, RZ, RZ, RZ ;  /* 0x000000ffff0d7224 */ /* 0x000fe200078e00ff */
[----:B------:R-:W-:-:S03]  /*e170*/  IADD3.X R9, PT, PT, RZ, RZ, RZ, P3, !PT ;  /* 0x000000ffff097210 */ /* 0x000fc60001ffe4ff */
[----:B------:R-:W-:Y:S02]  /*e180*/  IMAD.X R33, RZ, RZ, RZ, P4 ;  /* 0x000000ffff217224 */ /* 0x000fe400020e06ff */
[----:B------:R-:W-:-:S04]  /*e190*/  IMAD.HI.U32 R43, R14, UR15, R12 ;  /* 0x0000000f0e2b7c27 */ /* 0x000fc8000f8e000c */
[----:B------:R-:W-:-:S04]  /*e1a0*/  IMAD.WIDE.U32 R12, R35, R49, R32 ;  /* 0x00000031230c7225 */ /* 0x000fc800078e0020 */
[----:B------:R-:W-:Y:S02]  /*e1b0*/  HFMA2 R33, -RZ, RZ, 0, 0 ;  /* 0x00000000ff217431 */ /* 0x000fe400000001ff */
[----:B------:R-:W-:Y:S01]  /*e1c0*/  IMAD.WIDE.U32 R8, R42, R49, R8 ;  /* 0x000000312a087225 */ /* 0x000fe200078e0008 */
[----:B------:R-:W-:Y:S02]  /*e1d0*/  IADD3 R10, P4, PT, R43, R12, RZ ;  /* 0x0000000c2b0a7210 */ /* 0x000fe40007f9e0ff */
[----:B------:R-:W-:Y:S02]  /*e1e0*/  IADD3 R34, P3, PT, R11, R8, RZ ;  /* 0x000000080b227210 */ /* 0x000fe40007f7e0ff */
[----:B------:R-:W-:-:S03]  /*e1f0*/  IADD3.X R11, PT, PT, RZ, RZ, RZ, P4, !PT ;  /* 0x000000ffff0b7210 */ /* 0x000fc600027fe4ff */
[----:B------:R-:W-:Y:S02]  /*e200*/  IMAD.X R35, RZ, RZ, RZ, P3 ;  /* 0x000000ffff237224 */ /* 0x000fe400018e06ff */
[----:B------:R-:W-:-:S04]  /*e210*/  IMAD.WIDE.U32 R10, R14, UR14, R10 ;  /* 0x0000000e0e0a7c25 */ /* 0x000fc8000f8e000a */
[----:B------:R-:W-:Y:S01]  /*e220*/  IMAD.WIDE.U32 R34, R41, UR12, R34 ;  /* 0x0000000c29227c25 */ /* 0x000fe2000f8e0022 */
[----:B------:R-:W-:-:S03]  /*e230*/  IADD3 R41, PT, PT, R13, UR6, RZ ;  /* 0x000000060d297c10 */ /* 0x000fc6000fffe0ff */
[----:B------:R-:W-:Y:S01]  /*e240*/  IMAD.WIDE.U32 R12, R10, R4, RZ ;  /* 0x000000040a0c7225 */ /* 0x000fe200078e00ff */
[----:B------:R-:W-:-:S03]  /*e250*/  IADD3 R40, P3, PT, R34, R41, RZ ;  /* 0x0000002922287210 */ /* 0x000fc60007f7e0ff */
[----:B------:R-:W-:Y:S01]  /*e260*/  VIADD R32, R13, UR7 ;  /* 0x000000070d207c36 */ /* 0x000fe20008000000 */
[----:B------:R-:W-:Y:S01]  /*e270*/  IADD3.X R41, PT, PT, RZ, RZ, RZ, P3, !PT ;  /* 0x000000ffff297210 */ /* 0x000fe20001ffe4ff */
[----:B------:R-:W-:Y:S02]  /*e280*/  IMAD R43, R12, UR16, RZ ;  /* 0x000000100c2b7c24 */ /* 0x000fe4000f8e02ff */
[----:B------:R-:W-:Y:S02]  /*e290*/  IMAD.MOV.U32 R13, RZ, RZ, RZ ;  /* 0x000000ffff0d7224 */ /* 0x000fe400078e00ff */
[----:B------:R-:W-:-:S04]  /*e2a0*/  IMAD.WIDE.U32 R32, R10, R5, R32 ;  /* 0x000000050a207225 */ /* 0x000fc800078e0020 */
[----:B------:R-:W-:-:S04]  /*e2b0*/  IMAD.HI.U32 R47, R43, UR15, R12 ;  /* 0x0000000f2b2f7c27 */ /* 0x000fc8000f8e000c */
[----:B------:R-:W-:Y:S01]  /*e2c0*/  IMAD.WIDE.U32 R12, R42, R49, R40 ;  /* 0x000000312a0c7225 */ /* 0x000fe200078e0028 */
[----:B------:R-:W-:Y:S02]  /*e2d0*/  IADD3 R8, P4, PT, R47, R32, RZ ;  /* 0x000000202f087210 */ /* 0x000fe40007f9e0ff */
[----:B------:R-:W-:Y:S01]  /*e2e0*/  IADD3 R32, PT, PT, R33, UR7, RZ ;  /* 0x0000000721207c10 */ /* 0x000fe2000fffe0ff */
[----:B------:R-:W-:Y:S01]  /*e2f0*/  VIADD R34, R9, UR6 ;  /* 0x0000000609227c36 */ /* 0x000fe20008000000 */
[----:B------:R-:W-:Y:S01]  /*e300*/  IADD3 R40, P3, PT, R11, R12, RZ ;  /* 0x0000000c0b287210 */ /* 0x000fe20007f7e0ff */
[----:B------:R-:W-:Y:S01]  /*e310*/  IMAD.X R9, RZ, RZ, RZ, P4 ;  /* 0x000000ffff097224 */ /* 0x000fe200020e06ff */
[----:B------:R-:W-:Y:S01]  /*e320*/  IADD3.X R12, PT, PT, RZ, RZ, RZ, P0, !PT ;  /* 0x000000ffff0c7210 */ /* 0x000fe200007fe4ff */
[----:B------:R-:W-:Y:S01]  /*e330*/  IMAD.MOV.U32 R33, RZ, RZ, RZ ;  /* 0x000000ffff217224 */ /* 0x000fe200078e00ff */
[----:B------:R-:W-:Y:S01]  /*e340*/  IADD3.X R41, PT, PT, RZ, RZ, RZ, P3, !PT ;  /* 0x000000ffff297210 */ /* 0x000fe20001ffe4ff */
[----:B------:R-:W-:-:S02]  /*e350*/  IMAD.X R11, RZ, RZ, RZ, P1 ;  /* 0x000000ffff0b7224 */ /* 0x000fc400008e06ff */
[----:B------:R-:W-:-:S03]  /*e360*/  IMAD.WIDE.U32 R32, R10, R6, R32 ;  /* 0x000000060a207225 */ /* 0x000fc600078e0020 */
[----:B------:R-:W-:Y:S01]  /*e370*/  IADD3 R34, P3, P0, R34, R11, R12 ;  /* 0x0000000b22227210 */ /* 0x000fe2000787e00c */
[----:B------:R-:W-:-:S03]  /*e380*/  IMAD.WIDE.U32 R8, R43, UR14, R8 ;  /* 0x0000000e2b087c25 */ /* 0x000fc6000f8e0008 */
[----:B------:R-:W-:Y:S01]  /*e390*/  IADD3 R34, P1, PT, R35, R34, RZ ;  /* 0x0000002223227210 */ /* 0x000fe20007f3e0ff */
[----:B------:R-:W-:Y:S01]  /*e3a0*/  IMAD.WIDE.U32 R40, R14, UR13, R40 ;  /* 0x0000000d0e287c25 */ /* 0x000fe2000f8e0028 */
[----:B------:R-:W-:Y:S02]  /*e3b0*/  IADD3 R12, P4, PT, R9, R32, RZ ;  /* 0x00000020090c7210 */ /* 0x000fe40007f9e0ff */
[----:B------:R-:W-:Y:S01]  /*e3c0*/  MOV R9, RZ ;  /* 0x000000ff00097202 */ /* 0x000fe20000000f00 */
[----:B------:R-:W-:Y:S01]  /*e3d0*/  VIADD R32, R33, UR7 ;  /* 0x0000000721207c36 */ /* 0x000fe20008000000 */
[----:B------:R-:W-:Y:S01]  /*e3e0*/  IADD3 R35, PT, PT, R13, UR6, RZ ;  /* 0x000000060d237c10 */ /* 0x000fe2000fffe0ff */
[----:B------:R-:W-:Y:S02]  /*e3f0*/  IMAD.X R13, RZ, RZ, RZ, P4 ;  /* 0x000000ffff0d7224 */ /* 0x000fe400020e06ff */
[----:B------:R-:W-:Y:S01]  /*e400*/  IMAD.WIDE.U32 R8, R40, R4, R8 ;  /* 0x0000000428087225 */ /* 0x000fe200078e0008 */
[----:B------:R-:W-:-:S03]  /*e410*/  IADD3 R34, P4, PT, R35, R34, RZ ;  /* 0x0000002223227210 */ /* 0x000fc60007f9e0ff */
[----:B------:R-:W-:Y:S01]  /*e420*/  IMAD.WIDE.U32 R12, R43, UR13, R12 ;  /* 0x0000000d2b0c7c25 */ /* 0x000fe2000f8e000c */
[----:B------:R-:W-:-:S03]  /*e430*/  IADD3 R11, PT, PT, R9, UR8, RZ ;  /* 0x00000008090b7c10 */ /* 0x000fc6000fffe0ff */
[----:B------:R-:W-:Y:S02]  /*e440*/  IMAD.MOV.U32 R33, RZ, RZ, RZ ;  /* 0x000000ffff217224 */ /* 0x000fe400078e00ff */
[----:B------:R-:W-:Y:S02]  /*e450*/  IMAD R47, R8, UR16, RZ ;  /* 0x00000010082f7c24 */ /* 0x000fe4000f8e02ff */
[----:B------:R-:W-:Y:S01]  /*e460*/  IMAD.WIDE.U32 R32, R10, R7, R32 ;  /* 0x000000070a207225 */ /* 0x000fe200078e0020 */
[----:B------:R-:W-:-:S03]  /*e470*/  IADD3 R10, P6, PT, R12, R11, RZ ;  /* 0x0000000b0c0a7210 */ /* 0x000fc60007fde0ff */
[----:B------:R-:W-:Y:S01]  /*e480*/  IMAD.MOV.U32 R9, RZ, RZ, RZ ;  /* 0x000000ffff097224 */ /* 0x000fe200078e00ff */
[----:B------:R-:W-:Y:S01]  /*e490*/  IADD3 R12, P5, PT, R13, R32, RZ ;  /* 0x000000200d0c7210 */ /* 0x000fe20007fbe0ff */
[----:B------:R-:W-:Y:S01]  /*e4a0*/  IMAD.X R35, RZ, RZ, RZ, P4 ;  /* 0x000000ffff237224 */ /* 0x000fe200020e06ff */
[----:B------:R-:W-:Y:S01]  /*e4b0*/  IADD3.X R11, PT, PT, RZ, RZ, RZ, P6, !PT ;  /* 0x000000ffff0b7210 */ /* 0x000fe200037fe4ff */
[----:B------:R-:W-:Y:S01]  /*e4c0*/  IMAD.HI.U32 R9, R47, UR15, R8 ;  /* 0x0000000f2f097c27 */ /* 0x000fe2000f8e0008 */
[----:B------:R-:W-:-:S03]  /*e4d0*/  IADD3.X R13, PT, PT, RZ, RZ, RZ, P5, !PT ;  /* 0x000000ffff0d7210 */ /* 0x000fc60002ffe4ff */
[----:B------:R-:W-:-:S04]  /*e4e0*/  IMAD.WIDE.U32 R10, R40, R5, R10 ;  /* 0x00000005280a7225 */ /* 0x000fc800078e000a */
[----:B------:R-:W-:Y:S01]  /*e4f0*/  IMAD.WIDE.U32 R12, R43, UR12, R12 ;  /* 0x0000000c2b0c7c25 */ /* 0x000fe2000f8e000c */
[----:B------:R-:W-:Y:S02]  /*e500*/  IADD3 R11, PT, PT, R11, UR8, RZ ;  /* 0x000000080b0b7c10 */ /* 0x000fe4000fffe0ff */
[----:B------:R-:W-:Y:S01]  /*e510*/  IADD3 R10, P6, PT, R9, R10, RZ ;  /* 0x0000000a090a7210 */ /* 0x000fe20007fde0ff */
[----:B------:R-:W-:Y:S01]  /*e520*/  IMAD.WIDE.U32 R34, R49, R49, R34 ;  /* 0x0000003131227225 */ /* 0x000fe200078e0022 */
[----:B------:R-:W-:-:S03]  /*e530*/  IADD3 R8, P5, PT, R12, R11, RZ ;  /* 0x0000000b0c087210 */ /* 0x000fc60007fbe0ff */
[----:B------:R-:W-:Y:S01]  /*e540*/  IMAD.X R11, RZ, RZ, RZ, P6 ;  /* 0x000000ffff0b7224 */ /* 0x000fe200030e06ff */
[----:B------:R-:W-:Y:S01]  /*e550*/  IADD3.X R9, PT, PT, RZ, RZ, RZ, P5, !PT ;  /* 0x000000ffff097210 */ /* 0x000fe20002ffe4ff */
[----:B------:R-:W-:Y:S01]  /*e560*/  VIADD R12, R33, UR7 ;  /* 0x00000007210c7c36 */ /* 0x000fe20008000000 */
[----:B------:R-:W-:Y:S01]  /*e570*/  IADD3 R32, P4, PT, R41, R34, RZ ;  /* 0x0000002229207210 */ /* 0x000fe20007f9e0ff */
[----:B------:R-:W-:Y:S01]  /*e580*/  IMAD.WIDE.U32 R10, R47, UR14, R10 ;  /* 0x0000000e2f0a7c25 */ /* 0x000fe2000f8e000a */
[----:B------:R-:W-:Y:S02]  /*e590*/  IADD3 R35, PT, PT, R35, UR6, RZ ;  /* 0x0000000623237c10 */ /* 0x000fe4000fffe0ff */
[----:B------:R-:W-:Y:S01]  /*e5a0*/  IADD3.X R33, PT, PT, RZ, RZ, RZ, P4, !PT ;  /* 0x000000ffff217210 */ /* 0x000fe200027fe4ff */
[----:B------:R-:W-:Y:S01]  /*e5b0*/  IMAD.WIDE.U32 R8, R40, R6, R8 ;  /* 0x0000000628087225 */ /* 0x000fe200078e0008 */
[----:B------:R-:W-:-:S03]  /*e5c0*/  IADD3 R13, P4, PT, R13, R12, RZ ;  /* 0x0000000c0d0d7210 */ /* 0x000fc60007f9e0ff */
[----:B------:R-:W-:Y:S01]  /*e5d0*/  VIADD R12, R9, UR8 ;  /* 0x00000008090c7c36 */ /* 0x000fe20008000000 */
[----:B------:R-:W-:Y:S01]  /*e5e0*/  IADD3 R8, P6, PT, R11, R8, RZ ;  /* 0x000000080b087210 */ /* 0x000fe20007fde0ff */
[----:B------:R-:W-:Y:S01]  /*e5f0*/  IMAD.WIDE.U32 R32, R14, UR12, R32 ;  /* 0x0000000c0e207c25 */ /* 0x000fe2000f8e0020 */
[----:B------:R-:W-:Y:S02]  /*e600*/  IADD3.X R14, PT, PT, RZ, RZ, RZ, P3, P0 ;  /* 0x000000ffff0e7210 */ /* 0x000fe40001fe04ff */
[----:B------:R-:W-:Y:S01]  /*e610*/  IADD3 R12, P5, PT, R12, R13, RZ ;  /* 0x0000000d0c0c7210 */ /* 0x000fe20007fbe0ff */
[----:B------:R-:W-:Y:S01]  /*e620*/  IMAD.MOV.U32 R11, RZ, RZ, RZ ;  /* 0x000000ffff0b7224 */ /* 0x000fe200078e00ff */
[----:B------:R-:W-:Y:S02]  /*e630*/  IADD3.X R9, PT, PT, RZ, RZ, RZ, P6, !PT ;  /* 0x000000ffff097210 */ /* 0x000fe400037fe4ff */
[----:B------:R-:W-:Y:S01]  /*e640*/  IADD3.X R13, PT, PT, RZ, RZ, RZ, P5, !PT ;  /* 0x000000ffff0d7210 */ /* 0x000fe20002ffe4ff */
[----:B------:R-:W-:-:S04]  /*e650*/  IMAD.WIDE.U32 R10, R32, R4, R10 ;  /* 0x00000004200a7225 */ /* 0x000fc800078e000a */
[----:B------:R-:W-:-:S04]  /*e660*/  IMAD.WIDE.U32 R8, R47, UR13, R8 ;  /* 0x0000000d2f087c25 */ /* 0x000fc8000f8e0008 */
[----:B------:R-:W-:Y:S02]  /*e670*/  VIADD R11, R11, UR7 ;  /* 0x000000070b0b7c36 */ /* 0x000fe40008000000 */
[----:B------:R-:W-:-:S03]  /*e680*/  IMAD.WIDE.U32 R12, R40, R7, R12 ;  /* 0x00000007280c7225 */ /* 0x000fc600078e000c */
[----:B------:R-:W-:Y:S01]  /*e690*/  IADD3 R8, P6, PT, R8, R11, RZ ;  /* 0x0000000b08087210 */ /* 0x000fe20007fde0ff */
[----:B------:R-:W-:Y:S01]  /*e6a0*/  HFMA2 R11, -RZ, RZ, 0, 0 ;  /* 0x00000000ff0b7431 */ /* 0x000fe200000001ff */
[----:B------:R-:W-:Y:S01]  /*e6b0*/  IADD3 R40, P5, PT, R9, R12, RZ ;  /* 0x0000000c09287210 */ /* 0x000fe20007fbe0ff */
[----:B------:R-:W-:Y:S01]  /*e6c0*/  IMAD R43, R10, UR16, RZ ;  /* 0x000000100a2b7c24 */ /* 0x000fe2000f8e02ff */
[----:B------:R-:W-:Y:S01]  /*e6d0*/  IADD3.X R9, PT, PT, RZ, RZ, RZ, P6, !PT ;  /* 0x000000ffff097210 */ /* 0x000fe200037fe4ff */
[----:B------:R-:W-:Y:S01]  /*e6e0*/  IMAD.X R12, RZ, RZ, RZ, P4 ;  /* 0x000000ffff0c7224 */ /* 0x000fe200020e06ff */
[----:B------:R-:W-:Y:S01]  /*e6f0*/  IADD3 R13, PT, PT, R13, UR8, RZ ;  /* 0x000000080d0d7c10 */ /* 0x000fe2000fffe0ff */
[----:B------:R-:W-:Y:S02]  /*e700*/  IMAD.X R41, RZ, RZ, RZ, P5 ;  /* 0x000000ffff297224 */ /* 0x000fe400028e06ff */
[----:B------:R-:W-:Y:S01]  /*e710*/  IMAD.WIDE.U32 R8, R32, R5, R8 ;  /* 0x0000000520087225 */ /* 0x000fe200078e0008 */
[----:B------:R-:W-:-:S03]  /*e720*/  IADD3 R13, P4, PT, R13, R12, RZ ;  /* 0x0000000c0d0d7210 */ /* 0x000fc60007f9e0ff */
[----:B------:R-:W-:-:S04]  /*e730*/  IMAD.WIDE.U32 R40, R47, UR12, R40 ;  /* 0x0000000c2f287c25 */ /* 0x000fc8000f8e0028 */
[----:B------:R-:W-:Y:S01]  /*e740*/  VIADD R9, R9, UR7 ;  /* 0x0000000709097c36 */ /* 0x000fe20008000000 */
[----:B------:R-:W-:Y:S01]  /*e750*/  IADD3 R13, P0, PT, R41, R13, RZ ;  /* 0x0000000d290d7210 */ /* 0x000fe20007f1e0ff */
[----:B------:R-:W-:-:S03]  /*e760*/  IMAD.HI.U32 R11, R43, UR15, R10 ;  /* 0x0000000f2b0b7c27 */ /* 0x000fc6000f8e000a */
[----:B------:R-:W-:Y:S01]  /*e770*/  IADD3 R10, P5, PT, R40, R9, RZ ;  /* 0x00000009280a7210 */ /* 0x000fe20007fbe0ff */
[----:B------:R-:W-:Y:S01]  /*e780*/  IMAD.X R12, RZ, RZ, RZ, P1 ;  /* 0x000000ffff0c7224 */ /* 0x000fe200008e06ff */
[----:B------:R-:W-:Y:S02]  /*e790*/  IADD3 R8, P6, PT, R11, R8, RZ ;  /* 0x000000080b087210 */ /* 0x000fe40007fde0ff */
[----:B------:R-:W-:Y:S02]  /*e7a0*/  IADD3.X R11, PT, PT, RZ, RZ, RZ, P5, !PT ;  /* 0x000000ffff0b7210 */ /* 0x000fe40002ffe4ff */
[----:B------:R-:W-:Y:S01]  /*e7b0*/  IADD3 R35, PT, PT, R35, R12, R14 ;  /* 0x0000000c23237210 */ /* 0x000fe20007ffe00e */
[----:B------:R-:W-:Y:S02]  /*e7c0*/  IMAD.X R9, RZ, RZ, RZ, P6 ;  /* 0x000000ffff097224 */ /* 0x000fe400030e06ff */
[----:B------:R-:W-:-:S04]  /*e7d0*/  IMAD.WIDE.U32 R10, R32, R6, R10 ;  /* 0x00000006200a7225 */ /* 0x000fc800078e000a */
[----:B------:R-:W-:Y:S01]  /*e7e0*/  IMAD.WIDE.U32 R8, R43, UR14, R8 ;  /* 0x0000000e2b087c25 */ /* 0x000fe2000f8e0008 */
[----:B------:R-:W-:-:S03]  /*e7f0*/  IADD3 R12, PT, PT, R11, UR7, RZ ;  /* 0x000000070b0c7c10 */ /* 0x000fc6000fffe0ff */
[----:B------:R-:W-:Y:S01]  /*e800*/  IMAD.IADD R14, R33, 0x1, R35 ;  /* 0x00000001210e7824 */ /* 0x000fe200078e0223 */
[----:B------:R-:W-:Y:S01]  /*e810*/  IADD3 R10, P3, PT, R9, R10, RZ ;  /* 0x0000000a090a7210 */ /* 0x000fe20007f7e0ff */
[----:B------:R-:W-:Y:S01]  /*e820*/  IMAD.MOV.U32 R9, RZ, RZ, RZ ;  /* 0x000000ffff097224 */ /* 0x000fe200078e00ff */
[----:B------:R-:W-:Y:S02]  /*e830*/  IADD3 R12, P1, PT, R12, R13, RZ ;  /* 0x0000000d0c0c7210 */ /* 0x000fe40007f3e0ff */
[----:B------:R-:W-:Y:S01]  /*e840*/  IADD3.X R11, PT, PT, RZ, RZ, RZ, P3, !PT ;  /* 0x000000ffff0b7210 */ /* 0x000fe20001ffe4ff */
[----:B------:R-:W-:Y:S01]  /*e850*/  IMAD.WIDE.U32 R8, R4, R14, R8 ;  /* 0x0000000e04087225 */ /* 0x000fe200078e0008 */
[----:B------:R-:W-:-:S03]  /*e860*/  IADD3.X R13, PT, PT, RZ, RZ, RZ, P1, !PT ;  /* 0x000000ffff0d7210 */ /* 0x000fc60000ffe4ff */
[----:B------:R-:W-:-:S04]  /*e870*/  IMAD.WIDE.U32 R10, R43, UR13, R10 ;  /* 0x0000000d2b0a7c25 */ /* 0x000fc8000f8e000a */
[----:B------:R-:W-:Y:S02]  /*e880*/  VIADD R9, R9, UR6 ;  /* 0x0000000609097c36 */ /* 0x000fe40008000000 */
[----:B------:R-:W-:-:S03]  /*e890*/  IMAD.WIDE.U32 R12, R32, R7, R12 ;  /* 0x00000007200c7225 */ /* 0x000fc600078e000c */
[----:B------:R-:W-:Y:S01]  /*e8a0*/  IADD3 R10, P3, PT, R10, R9, RZ ;  /* 0x000000090a0a7210 */ /* 0x000fe20007f7e0ff */
[----:B------:R-:W-:Y:S01]  /*e8b0*/  IMAD R35, R8, UR16, RZ ;  /* 0x0000001008237c24 */ /* 0x000fe2000f8e02ff */
[----:B------:R-:W-:Y:S02]  /*e8c0*/  IADD3 R32, P1, PT, R11, R12, RZ ;  /* 0x0000000c0b207210 */ /* 0x000fe40007f3e0ff */
[----:B------:R-:W-:Y:S02]  /*e8d0*/  IADD3.X R11, PT, PT, RZ, RZ, RZ, P3, !PT ;  /* 0x000000ffff0b7210 */ /* 0x000fe40001ffe4ff */
[----:B------:R-:W-:Y:S01]  /*e8e0*/  MOV R9, RZ ;  /* 0x000000ff00097202 */ /* 0x000fe20000000f00 */
[----:B------:R-:W-:Y:S01]  /*e8f0*/  IMAD.X R33, RZ, RZ, RZ, P1 ;  /* 0x000000ffff217224 */ /* 0x000fe200008e06ff */
[----:B------:R-:W-:Y:S01]  /*e900*/  IADD3 R34, PT, PT, R13, UR7, RZ ;  /* 0x000000070d227c10 */ /* 0x000fe2000fffe0ff */
[----:B------:R-:W-:-:S04]  /*e910*/  IMAD.WIDE.U32 R10, R5, R14, R10 ;  /* 0x0000000e050a7225 */ /* 0x000fc800078e000a */
[----:B------:R-:W-:-:S04]  /*e920*/  IMAD.HI.U32 R41, R35, UR15, R8 ;  /* 0x0000000f23297c27 */ /* 0x000fc8000f8e0008 */
[----:B------:R-:W-:Y:S01]  /*e930*/  IMAD.WIDE.U32 R8, R43, UR12, R32 ;  /* 0x0000000c2b087c25 */ /* 0x000fe2000f8e0020 */
[----:B------:R-:W-:-:S03]  /*e940*/  IADD3 R32, P3, PT, R41, R10, RZ ;  /* 0x0000000a29207210 */ /* 0x000fc60007f7e0ff */
[----:B------:R-:W-:Y:S01]  /*e950*/  VIADD R11, R11, UR6 ;  /* 0x000000060b0b7c36 */ /* 0x000fe20008000000 */
[----:B------:R-:W-:-:S04]  /*e960*/  IADD3.X R33, PT, PT, RZ, RZ, RZ, P3, !PT ;  /* 0x000000ffff217210 */ /* 0x000fc80001ffe4ff */
[----:B------:R-:W-:Y:S01]  /*e970*/  IADD3 R12, P1, PT, R8, R11, RZ ;  /* 0x0000000b080c7210 */ /* 0x000fe20007f3e0ff */
[----:B------:R-:W-:Y:S01]  /*e980*/  IMAD.X R8, RZ, RZ, RZ, P4 ;  /* 0x000000ffff087224 */ /* 0x000fe200020e06ff */
[----:B------:R-:W-:Y:S01]  /*e990*/  IADD3.X R11, PT, PT, RZ, RZ, RZ, P0, !PT ;  /* 0x000000ffff0b7210 */ /* 0x000fe200007fe4ff */
[----:B------:R-:W-:-:S04]  /*e9a0*/  IMAD.WIDE.U32 R32, R35, UR14, R32 ;  /* 0x0000000e23207c25 */ /* 0x000fc8000f8e0020 */
[----:B------:R-:W-:Y:S01]  /*e9b0*/  IMAD.X R13, RZ, RZ, RZ, P1 ;  /* 0x000000ffff0d7224 */ /* 0x000fe200008e06ff */
        /* <DEDUP_REMOVED lines=12> */
[----:B------:R-:W-:Y:S01]  /*ea80*/  VIADD R10, R11, UR6 ;  /* 0x000000060b0a7c36 */ /* 0x000fe20008000000 */
[----:B------:R-:W-:Y:S02]  /*ea90*/  IADD3.X R13, PT, PT, RZ, RZ, RZ, P0, P1 ;  /* 0x000000ffff0d7210 */ /* 0x000fe400007e24ff */
[----:B------:R-:W-:Y:S02]  /*eaa0*/  IADD3.X R9, PT, PT, RZ, RZ, RZ, P4, !PT ;  /* 0x000000ffff097210 */ /* 0x000fe400027fe4ff */
[----:B------:R-:W-:Y:S01]  /*eab0*/  IADD3.X R11, PT, PT, RZ, RZ, RZ, P3, !PT ;  /* 0x000000ffff0b7210 */ /* 0x000fe20001ffe4ff */
[----:B------:R-:W-:-:S03]  /*eac0*/  IMAD.WIDE.U32 R34, R35, UR12, R8 ;  /* 0x0000000c23227c25 */ /* 0x000fc6000f8e0008 */
[----:B------:R-:W-:Y:S02]  /*ead0*/  IADD3 R9, PT, PT, R10, R11, R13 ;  /* 0x0000000b0a097210 */ /* 0x000fe40007ffe00d */
[----:B------:R-:W-:Y:S02]  /*eae0*/  MOV R8, R32 ;  /* 0x0000002000087202 */ /* 0x000fe40000000f00 */
[----:B------:R-:W-:Y:S01]  /*eaf0*/  MOV R10, R34 ;  /* 0x00000022000a7202 */ /* 0x000fe20000000f00 */
[----:B------:R-:W-:Y:S02]  /*eb00*/  IMAD.IADD R35, R35, 0x1, R9 ;  /* 0x0000000123237824 */ /* 0x000fe400078e0209 */
[----:B------:R-:W-:Y:S02]  /*eb10*/  IMAD.MOV.U32 R9, RZ, RZ, R12 ;  /* 0x000000ffff097224 */ /* 0x000fe400078e000c */
[----:B------:R-:W-:-:S05]  /*eb20*/  IMAD.MOV.U32 R11, RZ, RZ, R35 ;  /* 0x000000ffff0b7224 */ /* 0x000fca00078e0023 */
[----:B------:R2:W-:Y:S02]  /*eb30*/  STL.128 [R53], R8 ;  /* 0x0000000835007387 */ /* 0x0005e40000100c00 */
.L_x_106:
[----:B------:R-:W-:Y:S05]  /*eb40*/  BSYNC.RECONVERGENT B0 ;  /* 0x0000000000007941 */ /* 0x000fea0003800200 */
.L_x_103:
[----:B------:R-:W-:Y:S05]  /*eb50*/  WARPSYNC.ALL ;  /* 0x0000000000007948 */ /* 0x000fea0003800000 */
[----:B------:R-:W-:Y:S05]  /*eb60*/  @P2 BRA `(.L_x_131) ;  /* 0x0000002c00b82947 */ /* 0x000fea0003800000 */
[----:B------:R-:W3:Y:S04]  /*eb70*/  LDL.64 R12, [R55] ;  /* 0x00000000370c7983 */ /* 0x000ee80000100a00 */
[----:B--2---:R-:W3:Y:S04]  /*eb80*/  LDL.128 R8, [R56] ;  /* 0x0000000038087983 */ /* 0x004ee80000100c00 */
[----:B------:R-:W2:Y:S01]  /*eb90*/  LDL R57, [R55+0x8] ;  /* 0x0000080037397983 */ /* 0x000ea20000100800 */
[----:B0-----:R-:W-:Y:S02]  /*eba0*/  IMAD.MOV.U32 R41, RZ, RZ, RZ ;  /* 0x000000ffff297224 */ /* 0x001fe400078e00ff */
[----:B------:R-:W-:Y:S01]  /*ebb0*/  HFMA2 R47, -RZ, RZ, 0, 0 ;  /* 0x00000000ff2f7431 */ /* 0x000fe200000001ff */
[----:B------:R-:W-:Y:S01]  /*ebc0*/  UMOV UR6, URZ ;  /* 0x000000ff00067c82 */ /* 0x000fe20008000000 */
[----:B------:R-:W-:Y:S01]  /*ebd0*/  UMOV UR7, URZ ;  /* 0x000000ff00077c82 */ /* 0x000fe20008000000 */
[----:B------:R-:W-:Y:S04]  /*ebe0*/  BSSY.RECONVERGENT B0, `(.L_x_132) ;  /* 0x00000ad000007945 */ /* 0x000fe80003800200 */
[----:B------:R-:W-:Y:S01]  /*ebf0*/  BSSY.RELIABLE B1, `(.L_x_133) ;  /* 0x0000088000017945 */ /* 0x000fe20003800100 */
[----:B---3--:R-:W-:-:S04]  /*ec00*/  IMAD.IADD R51, R12, 0x1, R8 ;  /* 0x000000010c337824 */ /* 0x008fc800078e0208 */
[C---:B------:R-:W-:Y:S01]  /*ec10*/  IMAD.WIDE.U32 R42, R51.reuse, R51, RZ ;  /* 0x00000033332a7225 */ /* 0x040fe200078e00ff */
[----:B------:R-:W-:-:S03]  /*ec20*/  ISETP.GE.U32.AND P0, PT, R51, R12, PT ;  /* 0x0000000c3300720c */ /* 0x000fc60003f06070 */
[----:B------:R-:W-:Y:S01]  /*ec30*/  IMAD R65, R42, UR16, RZ ;  /* 0x000000102a417c24 */ /* 0x000fe2000f8e02ff */
[----:B------:R-:W-:Y:S02]  /*ec40*/  SEL R14, RZ, 0x1, P0 ;  /* 0x00000001ff0e7807 */ /* 0x000fe40000000000 */
[----:B------:R-:W-:Y:S02]  /*ec50*/  MOV R40, R42 ;  /* 0x0000002a00287202 */ /* 0x000fe40000000f00 */
[----:B------:R-:W-:Y:S02]  /*ec60*/  IADD3 R49, P0, P1, R9, R14, R13 ;  /* 0x0000000e09317210 */ /* 0x000fe4000791e00d */
[----:B------:R-:W-:Y:S01]  /*ec70*/  MOV R42, R43 ;  /* 0x0000002b002a7202 */ /* 0x000fe20000000f00 */
[----:B------:R-:W-:Y:S01]  /*ec80*/  IMAD.MOV.U32 R43, RZ, RZ, RZ ;  /* 0x000000ffff2b7224 */ /* 0x000fe200078e00ff */
[----:B------:R-:W-:Y:S01]  /*ec90*/  IADD3.X R48, PT, PT, RZ, RZ, RZ, P0, P1 ;  /* 0x000000ffff307210 */ /* 0x000fe200007e24ff */
[----:B------:R-:W-:-:S03]  /*eca0*/  IMAD.HI.U32 R41, R65, UR15, R40 ;  /* 0x0000000f41297c27 */ /* 0x000fc6000f8e0028 */
[----:B--2---:R-:W-:Y:S01]  /*ecb0*/  IADD3 R48, P0, P1, R10, R48, R57 ;  /* 0x000000300a307210 */ /* 0x004fe2000791e039 */
[----:B------:R-:W-:-:S03]  /*ecc0*/  IMAD.WIDE.U32 R42, R51, R49, R42 ;  /* 0x00000031332a7225 */ /* 0x000fc600078e002a */
[----:B------:R-:W-:Y:S02]  /*ecd0*/  IADD3.X R14, PT, PT, RZ, RZ, RZ, P0, P1 ;  /* 0x000000ffff0e7210 */ /* 0x000fe400007e24ff */
[----:B------:R-:W-:Y:S02]  /*ece0*/  IADD3 R40, P2, PT, R41, R42, RZ ;  /* 0x0000002a29287210 */ /* 0x000fe40007f5e0ff */
[----:B------:R-:W-:Y:S02]  /*ecf0*/  IADD3 R46, PT, PT, R43, UR6, RZ ;  /* 0x000000062b2e7c10 */ /* 0x000fe4000fffe0ff */
[----:B------:R-:W-:Y:S01]  /*ed00*/  IADD3 R14, PT, PT, R11, R15, R14 ;  /* 0x0000000f0b0e7210 */ /* 0x000fe20007ffe00e */
[----:B------:R-:W-:Y:S02]  /*ed10*/  IMAD.X R41, RZ, RZ, RZ, P2 ;  /* 0x000000ffff297224 */ /* 0x000fe400010e06ff */
[----:B------:R-:W-:-:S04]  /*ed20*/  IMAD.WIDE.U32 R46, R51, R48, R46 ;  /* 0x00000030332e7225 */ /* 0x000fc800078e002e */
[----:B------:R-:W-:-:S05]  /*ed30*/  IMAD.WIDE.U32 R40, R65, UR14, R40 ;  /* 0x0000000e41287c25 */ /* 0x000fca000f8e0028 */
[----:B------:R-:W-:Y:S01]  /*ed40*/  IADD3 R44, P2, PT, R41, R46, RZ ;  /* 0x0000002e292c7210 */ /* 0x000fe20007f5e0ff */
[----:B------:R-:W-:Y:S02]  /*ed50*/  IMAD.MOV.U32 R41, RZ, RZ, RZ ;  /* 0x000000ffff297224 */ /* 0x000fe400078e00ff */
[----:B------:R-:W-:Y:S02]  /*ed60*/  VIADD R46, R47, UR7 ;  /* 0x000000072f2e7c36 */ /* 0x000fe40008000000 */
[----:B------:R-:W-:Y:S01]  /*ed70*/  HFMA2 R47, -RZ, RZ, 0, 0 ;  /* 0x00000000ff2f7431 */ /* 0x000fe200000001ff */
[----:B------:R-:W-:Y:S01]  /*ed80*/  IADD3.X R45, PT, PT, RZ, RZ, RZ, P2, !PT ;  /* 0x000000ffff2d7210 */ /* 0x000fe200017fe4ff */
[----:B------:R-:W-:-:S04]  /*ed90*/  IMAD.WIDE.U32 R40, R51, R49, R40 ;  /* 0x0000003133287225 */ /* 0x000fc800078e0028 */
[----:B------:R-:W-:-:S04]  /*eda0*/  IMAD.WIDE.U32 R44, R65, UR13, R44 ;  /* 0x0000000d412c7c25 */ /* 0x000fc8000f8e002c */
[----:B------:R-:W-:Y:S02]  /*edb0*/  VIADD R43, R41, UR6 ;  /* 0x00000006292b7c36 */ /* 0x000fe40008000000 */
[----:B------:R-:W-:-:S03]  /*edc0*/  IMAD.WIDE.U32 R46, R51, R14, R46 ;  /* 0x0000000e332e7225 */ /* 0x000fc600078e002e */
[----:B------:R-:W-:Y:S01]  /*edd0*/  IADD3 R42, P1, PT, R44, R43, RZ ;  /* 0x0000002b2c2a7210 */ /* 0x000fe20007f3e0ff */
[----:B------:R-:W-:Y:S01]  /*ede0*/  IMAD R55, R40, UR16, RZ ;  /* 0x0000001028377c24 */ /* 0x000fe2000f8e02ff */
[----:B------:R-:W-:Y:S01]  /*edf0*/  IADD3 R44, P0, PT, R46, R45, RZ ;  /* 0x0000002d2e2c7210 */ /* 0x000fe20007f1e0ff */
[----:B------:R-:W-:Y:S01]  /*ee00*/  IMAD.MOV.U32 R41, RZ, RZ, RZ ;  /* 0x000000ffff297224 */ /* 0x000fe200078e00ff */
[----:B------:R-:W-:Y:S02]  /*ee10*/  IADD3.X R43, PT, PT, RZ, RZ, RZ, P1, !PT ;  /* 0x000000ffff2b7210 */ /* 0x000fe40000ffe4ff */
[----:B------:R-:W-:Y:S01]  /*ee20*/  IADD3.X R45, PT, PT, RZ, RZ, RZ, P0, !PT ;  /* 0x000000ffff2d7210 */ /* 0x000fe200007fe4ff */
[----:B------:R-:W-:-:S04]  /*ee30*/  IMAD.HI.U32 R41, R55, UR15, R40 ;  /* 0x0000000f37297c27 */ /* 0x000fc8000f8e0028 */
[----:B------:R-:W-:-:S04]  /*ee40*/  IMAD.WIDE.U32 R42, R49, R49, R42 ;  /* 0x00000031312a7225 */ /* 0x000fc800078e002a */
[----:B------:R-:W-:Y:S01]  /*ee50*/  IMAD.WIDE.U32 R44, R65, UR12, R44 ;  /* 0x0000000c412c7c25 */ /* 0x000fe2000f8e002c */
[----:B------:R-:W-:-:S03]  /*ee60*/  IADD3 R42, P1, PT, R41, R42, RZ ;  /* 0x0000002a292a7210 */ /* 0x000fc60007f3e0ff */
[----:B------:R-:W-:-:S05]  /*ee70*/  VIADD R43, R43, UR6 ;  /* 0x000000062b2b7c36 */ /* 0x000fca0008000000 */
[----:B------:R-:W-:Y:S01]  /*ee80*/  IADD3 R40, P0, PT, R44, R43, RZ ;  /* 0x0000002b2c287210 */ /* 0x000fe20007f1e0ff */
[----:B------:R-:W-:-:S03]  /*ee90*/  IMAD.X R43, RZ, RZ, RZ, P1 ;  /* 0x000000ffff2b7224 */ /* 0x000fc600008e06ff */
[----:B------:R-:W-:Y:S01]  /*eea0*/  IADD3.X R41, PT, PT, RZ, RZ, RZ, P0, !PT ;  /* 0x000000ffff297210 */ /* 0x000fe200007fe4ff */
[----:B------:R-:W-:Y:S01]  /*eeb0*/  IMAD.WIDE.U32 R42, R55, UR14, R42 ;  /* 0x0000000e372a7c25 */ /* 0x000fe2000f8e002a */
[----:B------:R-:W-:-:S03]  /*eec0*/  IADD3 R47, P0, PT, R47, R45, RZ ;  /* 0x0000002d2f2f7210 */ /* 0x000fc60007f1e0ff */
[----:B------:R-:W-:-:S05]  /*eed0*/  IMAD.WIDE.U32 R40, R48, R49, R40 ;  /* 0x0000003130287225 */ /* 0x000fca00078e0028 */
[----:B------:R-:W-:Y:S02]  /*eee0*/  IADD3 R46, PT, PT, R41, UR6, RZ ;  /* 0x00000006292e7c10 */ /* 0x000fe4000fffe0ff */
[----:B------:R-:W-:Y:S01]  /*eef0*/  IADD3 R44, P2, PT, R43, R40, RZ ;  /* 0x000000282b2c7210 */ /* 0x000fe20007f5e0ff */
[----:B------:R-:W-:Y:S01]  /*ef00*/  IMAD.MOV.U32 R40, RZ, RZ, R42 ;  /* 0x000000ffff287224 */ /* 0x000fe200078e002a */
[----:B------:R-:W-:Y:S02]  /*ef10*/  MOV R41, RZ ;  /* 0x000000ff00297202 */ /* 0x000fe40000000f00 */
        /* <DEDUP_REMOVED lines=13> */
[----:B------:R-:W-:Y:S01]  /*eff0*/  IMAD.HI.U32 R41, R65, UR15, R40 ;  /* 0x0000000f41297c27 */ /* 0x000fe2000f8e0028 */
[----:B------:R-:W-:-:S03]  /*f000*/  IADD3 R46, PT, PT, R47, UR6, RZ ;  /* 0x000000062f2e7c10 */ /* 0x000fc6000fffe0ff */
[----:B------:R-:W-:-:S04]  /*f010*/  IMAD.WIDE.U32 R42, R48, R49, R42 ;  /* 0x00000031302a7225 */ /* 0x000fc800078e002a */
[----:B------:R-:W-:Y:S01]  /*f020*/  IMAD.WIDE.U32 R44, R55, UR12, R44 ;  /* 0x0000000c372c7c25 */ /* 0x000fe2000f8e002c */
[----:B------:R-:W-:-:S03]  /*f030*/  IADD3 R40, P2, PT, R41, R42, RZ ;  /* 0x0000002a29287210 */ /* 0x000fc60007f5e0ff */
[----:B------:R-:W-:Y:S01]  /*f040*/  VIADD R43, R43, UR6 ;  /* 0x000000062b2b7c36 */ /* 0x000fe20008000000 */
[----:B------:R-:W-:Y:S01]  /*f050*/  IADD3.X R41, PT, PT, RZ, RZ, RZ, P2, !PT ;  /* 0x000000ffff297210 */ /* 0x000fe200017fe4ff */
[----:B------:R-:W-:-:S03]  /*f060*/  IMAD.X R47, RZ, RZ, RZ, P0 ;  /* 0x000000ffff2f7224 */ /* 0x000fc600000e06ff */
[----:B------:R-:W-:Y:S01]  /*f070*/  IADD3 R42, P1, PT, R44, R43, RZ ;  /* 0x0000002b2c2a7210 */ /* 0x000fe20007f3e0ff */
[----:B------:R-:W-:Y:S01]  /*f080*/  IMAD.WIDE.U32 R40, R65, UR14, R40 ;  /* 0x0000000e41287c25 */ /* 0x000fe2000f8e0028 */
[----:B------:R-:W-:-:S03]  /*f090*/  IADD3 R44, P0, PT, R46, R47, RZ ;  /* 0x0000002f2e2c7210 */ /* 0x000fc60007f1e0ff */
[----:B------:R-:W-:Y:S01]  /*f0a0*/  IMAD.X R43, RZ, RZ, RZ, P1 ;  /* 0x000000ffff2b7224 */ /* 0x000fe200008e06ff */
[----:B------:R-:W-:Y:S01]  /*f0b0*/  IADD3 R45, P1, PT, R45, R44, RZ ;  /* 0x0000002c2d2d7210 */ /* 0x000fe20007f3e0ff */
[----:B------:R-:W-:Y:S01]  /*f0c0*/  IMAD.MOV.U32 R47, RZ, RZ, RZ ;  /* 0x000000ffff2f7224 */ /* 0x000fe200078e00ff */
[----:B------:R-:W-:Y:S01]  /*f0d0*/  MOV R46, R40 ;  /* 0x00000028002e7202 */ /* 0x000fe20000000f00 */
[----:B------:R-:W-:-:S04]  /*f0e0*/  IMAD.WIDE.U32 R42, R48, R48, R42 ;  /* 0x00000030302a7225 */ /* 0x000fc800078e002a */
[----:B------:R-:W-:Y:S01]  /*f0f0*/  IMAD.WIDE.U32 R46, R51, R14, R46 ;  /* 0x0000000e332e7225 */ /* 0x000fe200078e002e */
[----:B------:R-:W-:Y:S02]  /*f100*/  IADD3 R42, P2, PT, R41, R42, RZ ;  /* 0x0000002a292a7210 */ /* 0x000fe40007f5e0ff */
[----:B------:R-:W-:Y:S01]  /*f110*/  IADD3 R44, PT, PT, R43, UR7, RZ ;  /* 0x000000072b2c7c10 */ /* 0x000fe2000fffe0ff */
[----:B------:R-:W-:Y:S02]  /*f120*/  IMAD R51, R46, UR16, RZ ;  /* 0x000000102e337c24 */ /* 0x000fe4000f8e02ff */
[----:B------:R-:W-:Y:S01]  /*f130*/  IMAD.X R43, RZ, RZ, RZ, P2 ;  /* 0x000000ffff2b7224 */ /* 0x000fe200010e06ff */
[----:B------:R-:W-:Y:S01]  /*f140*/  IADD3 R44, P2, PT, R44, R45, RZ ;  /* 0x0000002d2c2c7210 */ /* 0x000fe20007f5e0ff */
[----:B------:R-:W-:-:S03]  /*f150*/  IMAD.WIDE.U32 R42, R65, UR13, R42 ;  /* 0x0000000d412a7c25 */ /* 0x000fc6000f8e002a */
[----:B------:R-:W-:Y:S02]  /*f160*/  IADD3.X R45, PT, PT, RZ, RZ, RZ, P2, !PT ;  /* 0x000000ffff2d7210 */ /* 0x000fe400017fe4ff */
[----:B------:R-:W-:Y:S01]  /*f170*/  IADD3 R40, P2, PT, R42, R47, RZ ;  /* 0x0000002f2a287210 */ /* 0x000fe20007f5e0ff */
[----:B------:R-:W-:-:S04]  /*f180*/  IMAD.WIDE.U32 R44, R14, R48, R44 ;  /* 0x000000300e2c7225 */ /* 0x000fc800078e002c */
[----:B------:R-:W-:Y:S01]  /*f190*/  IMAD.X R41, RZ, RZ, RZ, P2 ;  /* 0x000000ffff297224 */ /* 0x000fe200010e06ff */
[----:B------:R-:W-:Y:S01]  /*f1a0*/  IADD3 R42, P2, PT, R43, R44, RZ ;  /* 0x0000002c2b2a7210 */ /* 0x000fe20007f5e0ff */
[----:B------:R-:W-:Y:S02]  /*f1b0*/  IMAD.MOV.U32 R47, RZ, RZ, RZ ;  /* 0x000000ffff2f7224 */ /* 0x000fe400078e00ff */
[----:B------:R-:W-:Y:S01]  /*f1c0*/  IMAD.WIDE.U32 R40, R14, R49, R40 ;  /* 0x000000310e287225 */ /* 0x000fe200078e0028 */
[----:B------:R-:W-:-:S03]  /*f1d0*/  IADD3.X R43, PT, PT, RZ, RZ, RZ, P2, !PT ;  /* 0x000000ffff2b7210 */ /* 0x000fc600017fe4ff */
[----:B------:R-:W-:Y:S01]  /*f1e0*/  IMAD.HI.U32 R47, R51, UR15, R46 ;  /* 0x0000000f332f7c27 */ /* 0x000fe2000f8e002e */
[----:B------:R-:W-:-:S03]  /*f1f0*/  IADD3 R41, PT, PT, R41, UR6, RZ ;  /* 0x0000000629297c10 */ /* 0x000fc6000fffe0ff */
[----:B------:R-:W-:Y:S01]  /*f200*/  IMAD.WIDE.U32 R42, R65, UR12, R42 ;  /* 0x0000000c412a7c25 */ /* 0x000fe2000f8e002a */
[----:B------:R-:W-:Y:S02]  /*f210*/  IADD3 R68, P3, PT, R47, R40, RZ ;  /* 0x000000282f447210 */ /* 0x000fe40007f7e0ff */
[----:B------:R-:W-:Y:S01]  /*f220*/  IADD3.X R40, PT, PT, RZ, RZ, RZ, P0, !PT ;  /* 0x000000ffff287210 */ /* 0x000fe200007fe4ff */
[----:B------:R-:W-:Y:S01]  /*f230*/  VIADD R46, R45, UR7 ;  /* 0x000000072d2e7c36 */ /* 0x000fe20008000000 */
[----:B------:R-:W-:Y:S01]  /*f240*/  IADD3 R44, P2, PT, R42, R41, RZ ;  /* 0x000000292a2c7210 */ /* 0x000fe20007f5e0ff */
[----:B------:R-:W-:Y:S02]  /*f250*/  IMAD.X R41, RZ, RZ, RZ, P1 ;  /* 0x000000ffff297224 */ /* 0x000fe400008e06ff */
[----:B------:R-:W-:Y:S01]  /*f260*/  IMAD.X R69, RZ, RZ, RZ, P3 ;  /* 0x000000ffff457224 */ /* 0x000fe200018e06ff */
[----:B------:R-:W-:Y:S02]  /*f270*/  IADD3.X R45, PT, PT, RZ, RZ, RZ, P2, !PT ;  /* 0x000000ffff2d7210 */ /* 0x000fe400017fe4ff */
[----:B------:R-:W-:Y:S01]  /*f280*/  IADD3 R41, P0, P1, R46, R41, R40 ;  /* 0x000000292e297210 */ /* 0x000fe2000791e028 */
[----:B------:R-:W-:-:S03]  /*f290*/  IMAD.WIDE.U32 R68, R51, UR14, R68 ;  /* 0x0000000e33447c25 */ /* 0x000fc6000f8e0044 */
[----:B------:R-:W-:Y:S01]  /*f2a0*/  IADD3 R41, P2, PT, R43, R41, RZ ;  /* 0x000000292b297210 */ /* 0x000fe20007f5e0ff */
[----:B------:R-:W-:Y:S01]  /*f2b0*/  IMAD.WIDE.U32 R44, R14, R48, R44 ;  /* 0x000000300e2c7225 */ /* 0x000fe200078e002c */
[----:B------:R-:W-:Y:S02]  /*f2c0*/  IADD3.X R43, PT, PT, RZ, RZ, RZ, P0, P1 ;  /* 0x000000ffff2b7210 */ /* 0x000fe400007e24ff */
[----:B------:R-:W-:Y:S02]  /*f2d0*/  ISETP.GE.U32.AND P0, PT, R15, R11, PT ;  /* 0x0000000b0f00720c */ /* 0x000fe40003f06070 */
[----:B------:R-:W-:Y:S02]  /*f2e0*/  IADD3 R40, PT, PT, R45, UR7, RZ ;  /* 0x000000072d287c10 */ /* 0x000fe4000fffe0ff */
[----:B------:R-:W-:Y:S02]  /*f2f0*/  IADD3 R48, P4, PT, R69, R44, RZ ;  /* 0x0000002c45307210 */ /* 0x000fe40007f9e0ff */
[----:B------:R-:W-:-:S03]  /*f300*/  IADD3 R40, P3, PT, R40, R41, RZ ;  /* 0x0000002928287210 */ /* 0x000fc60007f7e0ff */
[----:B------:R-:W-:Y:S01]  /*f310*/  IMAD.X R49, RZ, RZ, RZ, P4 ;  /* 0x000000ffff317224 */ /* 0x000fe200020e06ff */
[----:B------:R-:W-:Y:S01]  /*f320*/  IADD3.X R41, PT, PT, RZ, RZ, RZ, P3, !PT ;  /* 0x000000ffff297210 */ /* 0x000fe20001ffe4ff */
[----:B------:R-:W-:-:S04]  /*f330*/  IMAD.WIDE.U32 R48, R51, UR13, R48 ;  /* 0x0000000d33307c25 */ /* 0x000fc8000f8e0030 */
[----:B------:R-:W-:-:S03]  /*f340*/  IMAD.WIDE.U32 R40, R14, R14, R40 ;  /* 0x0000000e0e287225 */ /* 0x000fc600078e0028 */
[----:B------:R-:W-:Y:S02]  /*f350*/  IADD3 R44, P3, PT, R40, R49, RZ ;  /* 0x00000031282c7210 */ /* 0x000fe40007f7e0ff */
[----:B------:R-:W-:-:S03]  /*f360*/  IADD3.X R40, PT, PT, RZ, RZ, RZ, P2, !PT ;  /* 0x000000ffff287210 */ /* 0x000fc600017fe4ff */
[----:B------:R-:W-:Y:S02]  /*f370*/  IMAD.X R45, RZ, RZ, RZ, P3 ;  /* 0x000000ffff2d7224 */ /* 0x000fe400018e06ff */
[----:B------:R-:W-:Y:S01]  /*f380*/  IMAD.WIDE.U32 R44, R51, UR12, R44 ;  /* 0x0000000c332c7c25 */ /* 0x000fe2000f8e002c */
[----:B------:R-:W-:-:S05]  /*f390*/  IADD3 R51, PT, PT, R41, R40, R43 ;  /* 0x0000002829337210 */ /* 0x000fca0007ffe02b */
[----:B------:R-:W-:Y:S01]  /*f3a0*/  IMAD.IADD R51, R45, 0x1, R51 ;  /* 0x000000012d337824 */ /* 0x000fe200078e0233 */
[----:B------:R-:W-:Y:S06]  /*f3b0*/  @!P0 BRA `(.L_x_134) ;  /* 0x00000000002c8947 */ /* 0x000fec0003800000 */
        /* <DEDUP_REMOVED lines=11> */
.L_x_134:
[----:B------:R-:W-:Y:S05]  /*f470*/  BSYNC.RELIABLE B1 ;  /* 0x0000000000017941 */ /* 0x000fea0003800100 */
.L_x_133:
[----:B------:R-:W-:Y:S02]  /*f480*/  ISETP.GE.U32.AND P0, PT, R8, R12, PT ;  /* 0x0000000c0800720c */ /* 0x000fe40003f06070 */
[----:B------:R-:W-:Y:S02]  /*f490*/  IADD3 R14, PT, PT, R13, 0x1, RZ ;  /* 0x000000010d0e7810 */ /* 0x000fe40007ffe0ff */
[----:B------:R-:W-:-:S09]  /*f4a0*/  IADD3 R42, PT, PT, R15, 0x1, RZ ;  /* 0x000000010f2a7810 */ /* 0x000fd20007ffe0ff */
[----:B------:R-:W-:Y:S01]  /*f4b0*/  @P0 IMAD.MOV R14, RZ, RZ, R13 ;  /* 0x000000ffff0e0224 */ /* 0x000fe200078e020d */
[----:B------:R-:W-:-:S03]  /*f4c0*/  ISETP.EQ.AND P0, PT, R13, -0x1, !P0 ;  /* 0xffffffff0d00780c */ /* 0x000fc60004702270 */
[----:B------:R-:W-:Y:S01]  /*f4d0*/  IMAD.IADD R41, R9, 0x1, -R14 ;  /* 0x0000000109297824 */ /* 0x000fe200078e0a0e */
[----:B------:R-:W-:Y:S02]  /*f4e0*/  VIMNMX.U32 R40, PT, PT, R13, R14, !PT ;  /* 0x0000000e0d287248 */ /* 0x000fe40007fe0000 */
[----:B------:R-:W-:Y:S02]  /*f4f0*/  IADD3 R13, PT, PT, R57, 0x1, RZ ;  /* 0x00000001390d7810 */ /* 0x000fe40007ffe0ff */
[----:B------:R-:W-:Y:S02]  /*f500*/  ISETP.GT.U32.OR P0, PT, R40, R9, P0 ;  /* 0x000000092800720c */ /* 0x000fe40000704470 */
[----:B------:R-:W-:-:S11]  /*f510*/  IADD3 R40, PT, PT, -R12, R8, RZ ;  /* 0x000000080c287210 */ /* 0x000fd60007ffe1ff */
[----:B------:R-:W-:Y:S01]  /*f520*/  @!P0 IMAD.MOV R13, RZ, RZ, R57 ;  /* 0x000000ffff0d8224 */ /* 0x000fe200078e0239 */
[----:B------:R-:W-:-:S04]  /*f530*/  ISETP.EQ.AND P0, PT, R57, -0x1, P0 ;  /* 0xffffffff3900780c */ /* 0x000fc80000702270 */
[----:B------:R-:W-:-:S04]  /*f540*/  VIMNMX.U32 R57, PT, PT, R57, R13, !PT ;  /* 0x0000000d39397248 */ /* 0x000fc80007fe0000 */
[----:B------:R-:W-:Y:S02]  /*f550*/  ISETP.GT.U32.OR P0, PT, R57, R10, P0 ;  /* 0x0000000a3900720c */ /* 0x000fe40000704470 */
[----:B------:R-:W-:-:S11]  /*f560*/  IADD3 R57, PT, PT, R10, -R13, RZ ;  /* 0x8000000d0a397210 */ /* 0x000fd60007ffe0ff */
[----:B------:R-:W-:-:S04]  /*f570*/  @!P0 IMAD.MOV R42, RZ, RZ, R15 ;  /* 0x000000ffff2a8224 */ /* 0x000fc800078e020f */
[----:B------:R-:W-:Y:S01]  /*f580*/  IMAD.IADD R42, R11, 0x1, -R42 ;  /* 0x000000010b2a7824 */ /* 0x000fe200078e0a2a */
[----:B------:R-:W-:Y:S06]  /*f590*/  BRA `(.L_x_136) ;  /* 0x0000000000447947 */ /* 0x000fec0003800000 */
.L_x_135:
        /* <DEDUP_REMOVED lines=9> */
[----:B------:R-:W-:-:S11]  /*f630*/  IADD3 R40, PT, PT, R12, -R8, RZ ;  /* 0x800000080c287210 */ /* 0x000fd60007ffe0ff */
[----:B------:R-:W-:Y:S01]  /*f640*/  @!P0 IMAD.MOV R9, RZ, RZ, R10 ;  /* 0x000000ffff098224 */ /* 0x000fe200078e020a */
[----:B------:R-:W-:-:S04]  /*f650*/  ISETP.EQ.AND P0, PT, R10, -0x1, P0 ;  /* 0xffffffff0a00780c */ /* 0x000fc80000702270 */
[----:B------:R-:W-:-:S04]  /*f660*/  VIMNMX.U32 R10, PT, PT, R10, R9, !PT ;  /* 0x000000090a0a7248 */ /* 0x000fc80007fe0000 */
[----:B------:R-:W-:Y:S02]  /*f670*/  ISETP.GT.U32.OR P0, PT, R10, R57, P0 ;  /* 0x000000390a00720c */ /* 0x000fe40000704470 */
[----:B------:R-:W-:-:S11]  /*f680*/  IADD3 R57, PT, PT, R57, -R9, RZ ;  /* 0x8000000939397210 */ /* 0x000fd60007ffe0ff */
[----:B------:R-:W-:-:S04]  /*f690*/  @!P0 IMAD.MOV R42, RZ, RZ, R11 ;  /* 0x000000ffff2a8224 */ /* 0x000fc800078e020b */
[----:B------:R-:W-:-:S07]  /*f6a0*/  IMAD.IADD R42, R15, 0x1, -R42 ;  /* 0x000000010f2a7824 */ /* 0x000fce00078e0a2a */
.L_x_136:
[----:B------:R-:W-:Y:S05]  /*f6b0*/  BSYNC.RECONVERGENT B0 ;  /* 0x0000000000007941 */ /* 0x000fea0003800200 */
.L_x_132:
[----:B------:R-:W-:Y:S05]  /*f6c0*/  WARPSYNC.ALL ;  /* 0x0000000000007948 */ /* 0x000fea0003800000 */
[----:B------:R-:W-:-:S04]  /*f6d0*/  IMAD.WIDE.U32 R8, R40, R40, RZ ;  /* 0x0000002828087225 */ /* 0x000fc800078e00ff */
[----:B------:R-:W-:Y:S01]  /*f6e0*/  HFMA2 R11, -RZ, RZ, 0, 0 ;  /* 0x00000000ff0b7431 */ /* 0x000fe200000001ff */
[----:B------:R-:W-:Y:S04]  /*f6f0*/  BSSY.RECONVERGENT B0, `(.L_x_137) ;  /* 0x00000aa000007945 */ /* 0x000fe80003800200 */
[----:B------:R-:W-:Y:S01]  /*f700*/  BSSY.RELIABLE B1, `(.L_x_138) ;  /* 0x0000086000017945 */ /* 0x000fe20003800100 */
[C---:B------:R-:W-:Y:S01]  /*f710*/  IMAD R47, R8.reuse, UR16, RZ ;  /* 0x00000010082f7c24 */ /* 0x040fe2000f8e02ff */
[----:B------:R-:W-:Y:S01]  /*f720*/  LOP3.LUT R10, R8, 0xfffffffd, RZ, 0xc0, !PT ;  /* 0xfffffffd080a7812 */ /* 0x000fe200078ec0ff */
[----:B------:R-:W-:Y:S01]  /*f730*/  IMAD.MOV.U32 R15, RZ, RZ, RZ ;  /* 0x000000ffff0f7224 */ /* 0x000fe200078e00ff */
[----:B------:R-:W-:Y:S01]  /*f740*/  MOV R8, R9 ;  /* 0x0000000900087202 */ /* 0x000fe20000000f00 */
[----:B------:R-:W-:-:S02]  /*f750*/  IMAD.MOV.U32 R9, RZ, RZ, RZ ;  /* 0x000000ffff097224 */ /* 0x000fc400078e00ff */
        /* <DEDUP_REMOVED lines=18> */
[----:B------:R-:W-:Y:S02]  /*f880*/  IADD3 R12, P0, PT, R14, R9, RZ ;  /* 0x000000090e0c7210 */ /* 0x000fe40007f1e0ff */
[----:B------:R-:W-:Y:S01]  /*f890*/  IADD3.X R9, PT, PT, RZ, RZ, RZ, P1, !PT ;  /* 0x000000ffff097210 */ /* 0x000fe20000ffe4ff */
[----:B------:R-:W-:-:S04]  /*f8a0*/  IMAD.HI.U32 R11, R43, UR15, R10 ;  /* 0x0000000f2b0b7c27 */ /* 0x000fc8000f8e000a */
[----:B------:R-:W-:Y:S02]  /*f8b0*/  IMAD.X R13, RZ, RZ, RZ, P0 ;  /* 0x000000ffff0d7224 */ /* 0x000fe400000e06ff */
[----:B------:R-:W-:-:S04]  /*f8c0*/  IMAD.WIDE.U32 R8, R41, R41, R8 ;  /* 0x0000002929087225 */ /* 0x000fc800078e0008 */
[----:B------:R-:W-:Y:S01]  /*f8d0*/  IMAD.WIDE.U32 R12, R47, UR12, R12 ;  /* 0x0000000c2f0c7c25 */ /* 0x000fe2000f8e000c */
[----:B------:R-:W-:Y:S02]  /*f8e0*/  IADD3 R8, P1, PT, R8, R11, RZ ;  /* 0x0000000b08087210 */ /* 0x000fe40007f3e0ff */
[----:B------:R-:W-:Y:S02]  /*f8f0*/  IADD3 R10, P0, PT, R12, R9, RZ ;  /* 0x000000090c0a7210 */ /* 0x000fe40007f1e0ff */
[----:B------:R-:W-:-:S03]  /*f900*/  IADD3.X R9, PT, PT, RZ, RZ, RZ, P1, !PT ;  /* 0x000000ffff097210 */ /* 0x000fc60000ffe4ff */
[----:B------:R-:W-:Y:S01]  /*f910*/  IMAD.X R11, RZ, RZ, RZ, P0 ;  /* 0x000000ffff0b7224 */ /* 0x000fe200000e06ff */
[----:B------:R-:W-:Y:S01]  /*f920*/  IADD3 R15, P0, PT, R15, R13, RZ ;  /* 0x0000000d0f0f7210 */ /* 0x000fe20007f1e0ff */
[----:B------:R-:W-:-:S04]  /*f930*/  IMAD.WIDE.U32 R8, R43, UR14, R8 ;  /* 0x0000000e2b087c25 */ /* 0x000fc8000f8e0008 */
[----:B------:R-:W-:-:S05]  /*f940*/  IMAD.WIDE.U32 R10, R57, R41, R10 ;  /* 0x00000029390a7225 */ /* 0x000fca00078e000a */
[----:B------:R-:W-:Y:S02]  /*f950*/  IADD3 R14, P1, PT, R11, R15, RZ ;  /* 0x0000000f0b0e7210 */ /* 0x000fe40007f3e0ff */
[----:B------:R-:W-:Y:S01]  /*f960*/  IADD3 R10, P2, PT, R10, R9, RZ ;  /* 0x000000090a0a7210 */ /* 0x000fe20007f5e0ff */
[----:B------:R-:W-:Y:S02]  /*f970*/  IMAD.MOV.U32 R9, RZ, RZ, RZ ;  /* 0x000000ffff097224 */ /* 0x000fe400078e00ff */
[----:B------:R-:W-:Y:S01]  /*f980*/  IMAD.X R15, RZ, RZ, RZ, P1 ;  /* 0x000000ffff0f7224 */ /* 0x000fe200008e06ff */
[----:B------:R-:W-:Y:S01]  /*f990*/  IADD3.X R11, PT, PT, RZ, RZ, RZ, P2, !PT ;  /* 0x000000ffff0b7210 */ /* 0x000fe200017fe4ff */
[----:B------:R-:W-:-:S04]  /*f9a0*/  IMAD.WIDE.U32 R8, R57, R40, R8 ;  /* 0x0000002839087225 */ /* 0x000fc800078e0008 */
[----:B------:R-:W-:-:S04]  /*f9b0*/  IMAD.WIDE.U32 R14, R42, R41, R14 ;  /* 0x000000292a0e7225 */ /* 0x000fc800078e000e */
[----:B------:R-:W-:-:S04]  /*f9c0*/  IMAD.WIDE.U32 R10, R43, UR13, R10 ;  /* 0x0000000d2b0a7c25 */ /* 0x000fc8000f8e000a */
[----:B------:R-:W-:Y:S01]  /*f9d0*/  IMAD R47, R8, UR16, RZ ;  /* 0x00000010082f7c24 */ /* 0x000fe2000f8e02ff */
[----:B------:R-:W-:Y:S02]  /*f9e0*/  IADD3 R12, P1, PT, R14, R11, RZ ;  /* 0x0000000b0e0c7210 */ /* 0x000fe40007f3e0ff */
[----:B------:R-:W-:Y:S01]  /*f9f0*/  IADD3 R10, P2, PT, R10, R9, RZ ;  /* 0x000000090a0a7210 */ /* 0x000fe20007f5e0ff */
[----:B------:R-:W-:Y:S02]  /*fa00*/  HFMA2 R9, -RZ, RZ, 0, 0 ;  /* 0x00000000ff097431 */ /* 0x000fe400000001ff */
[----:B------:R-:W-:Y:S01]  /*fa10*/  IMAD.X R13, RZ, RZ, RZ, P1 ;  /* 0x000000ffff0d7224 */ /* 0x000fe200008e06ff */
[----:B------:R-:W-:Y:S01]  /*fa20*/  IADD3.X R11, PT, PT, RZ, RZ, RZ, P2, !PT ;  /* 0x000000ffff0b7210 */ /* 0x000fe200017fe4ff */
[----:B------:R-:W-:-:S04]  /*fa30*/  IMAD.WIDE.U32 R12, R43, UR12, R12 ;  /* 0x0000000c2b0c7c25 */ /* 0x000fc8000f8e000c */
[----:B------:R-:W-:-:S04]  /*fa40*/  IMAD.WIDE.U32 R10, R57, R41, R10 ;  /* 0x00000029390a7225 */ /* 0x000fc800078e000a */
[----:B------:R-:W-:Y:S01]  /*fa50*/  IMAD.HI.U32 R9, R47, UR15, R8 ;  /* 0x0000000f2f097c27 */ /* 0x000fe2000f8e0008 */
[----:B------:R-:W-:-:S03]  /*fa60*/  IADD3 R8, P1, PT, R12, R11, RZ ;  /* 0x0000000b0c087210 */ /* 0x000fc60007f3e0ff */
[----:B------:R-:W-:Y:S01]  /*fa70*/  IMAD.X R11, RZ, RZ, RZ, P0 ;  /* 0x000000ffff0b7224 */ /* 0x000fe200000e06ff */
[----:B------:R-:W-:Y:S02]  /*fa80*/  IADD3 R14, P2, PT, R10, R9, RZ ;  /* 0x000000090a0e7210 */ /* 0x000fe40007f5e0ff */
[----:B------:R-:W-:Y:S02]  /*fa90*/  IADD3.X R9, PT, PT, RZ, RZ, RZ, P1, !PT ;  /* 0x000000ffff097210 */ /* 0x000fe40000ffe4ff */
[----:B------:R-:W-:Y:S01]  /*faa0*/  IADD3 R11, P0, PT, R15, R11, RZ ;  /* 0x0000000b0f0b7210 */ /* 0x000fe20007f1e0ff */
[----:B------:R-:W-:Y:S02]  /*fab0*/  IMAD.X R15, RZ, RZ, RZ, P2 ;  /* 0x000000ffff0f7224 */ /* 0x000fe400010e06ff */
[----:B------:R-:W-:Y:S01]  /*fac0*/  IMAD.WIDE.U32 R8, R57, R57, R8 ;  /* 0x0000003939087225 */ /* 0x000fe200078e0008 */
[----:B------:R-:W-:-:S03]  /*fad0*/  IADD3 R11, P1, PT, R13, R11, RZ ;  /* 0x0000000b0d0b7210 */ /* 0x000fc60007f3e0ff */
[----:B------:R-:W-:Y:S01]  /*fae0*/  IMAD.WIDE.U32 R14, R47, UR14, R14 ;  /* 0x0000000e2f0e7c25 */ /* 0x000fe2000f8e000e */
[----:B------:R-:W-:-:S04]  /*faf0*/  IADD3 R10, P2, PT, R9, R11, RZ ;  /* 0x0000000b090a7210 */ /* 0x000fc80007f5e0ff */
[----:B------:R-:W-:Y:S02]  /*fb00*/  IADD3 R8, P3, PT, R8, R15, RZ ;  /* 0x0000000f08087210 */ /* 0x000fe40007f7e0ff */
[----:B------:R-:W-:Y:S02]  /*fb10*/  MOV R15, RZ ;  /* 0x000000ff000f7202 */ /* 0x000fe40000000f00 */
[----:B------:R-:W-:Y:S01]  /*fb20*/  IADD3.X R11, PT, PT, RZ, RZ, RZ, P2, !PT ;  /* 0x000000ffff0b7210 */ /* 0x000fe200017fe4ff */
        /* <DEDUP_REMOVED lines=8> */
[----:B------:R-:W-:Y:S01]  /*fbb0*/  IADD3.X R9, PT, PT, RZ, RZ, RZ, P3, !PT ;  /* 0x000000ffff097210 */ /* 0x000fe20001ffe4ff */
[----:B------:R-:W-:Y:S02]  /*fbc0*/  IMAD.X R10, RZ, RZ, RZ, P1 ;  /* 0x000000ffff0a7224 */ /* 0x000fe400008e06ff */
[----:B------:R-:W-:Y:S02]  /*fbd0*/  IMAD.X R13, RZ, RZ, RZ, P2 ;  /* 0x000000ffff0d7224 */ /* 0x000fe400010e06ff */
[----:B------:R-:W-:-:S04]  /*fbe0*/  IMAD.HI.U32 R15, R55, UR15, R14 ;  /* 0x0000000f370f7c27 */ /* 0x000fc8000f8e000e */
[----:B------:R-:W-:Y:S01]  /*fbf0*/  IMAD.WIDE.U32 R8, R42, R41, R8 ;  /* 0x000000292a087225 */ /* 0x000fe200078e0008 */
[----:B------:R-:W-:-:S03]  /*fc00*/  IADD3.X R41, PT, PT, RZ, RZ, RZ, P0, !PT ;  /* 0x000000ffff297210 */ /* 0x000fc600007fe4ff */
[----:B------:R-:W-:Y:S01]  /*fc10*/  IMAD.WIDE.U32 R12, R47, UR12, R12 ;  /* 0x0000000c2f0c7c25 */ /* 0x000fe2000f8e000c */
[----:B------:R-:W-:Y:S02]  /*fc20*/  IADD3 R46, P3, PT, R8, R15, RZ ;  /* 0x0000000f082e7210 */ /* 0x000fe40007f7e0ff */
[----:B------:R-:W-:Y:S02]  /*fc30*/  IADD3 R11, P0, P1, R11, R10, R41 ;  /* 0x0000000a0b0b7210 */ /* 0x000fe4000791e029 */
[----:B------:R-:W-:Y:S01]  /*fc40*/  IADD3 R8, P2, PT, R12, R9, RZ ;  /* 0x000000090c087210 */ /* 0x000fe20007f5e0ff */
[----:B------:R-:W-:-:S03]  /*fc50*/  IMAD.X R47, RZ, RZ, RZ, P3 ;  /* 0x000000ffff2f7224 */ /* 0x000fc600018e06ff */
[----:B------:R-:W-:Y:S01]  /*fc60*/  IADD3.X R9, PT, PT, RZ, RZ, RZ, P2, !PT ;  /* 0x000000ffff097210 */ /* 0x000fe200017fe4ff */
[----:B------:R-:W-:Y:S01]  /*fc70*/  IMAD.WIDE.U32 R46, R55, UR14, R46 ;  /* 0x0000000e372e7c25 */ /* 0x000fe2000f8e002e */
[----:B------:R-:W-:-:S03]  /*fc80*/  IADD3 R13, P2, PT, R13, R11, RZ ;  /* 0x0000000b0d0d7210 */ /* 0x000fc60007f5e0ff */
[----:B------:R-:W-:-:S05]  /*fc90*/  IMAD.WIDE.U32 R10, R42, R57, R8 ;  /* 0x000000392a0a7225 */ /* 0x000fca00078e0008 */
[----:B------:R-:W-:Y:S02]  /*fca0*/  IADD3 R8, P3, PT, R11, R13, RZ ;  /* 0x0000000d0b087210 */ /* 0x000fe40007f7e0ff */
[----:B------:R-:W-:Y:S02]  /*fcb0*/  IADD3 R10, P4, PT, R10, R47, RZ ;  /* 0x0000002f0a0a7210 */ /* 0x000fe40007f9e0ff */
[----:B------:R-:W-:-:S03]  /*fcc0*/  IADD3.X R9, PT, PT, RZ, RZ, RZ, P3, !PT ;  /* 0x000000ffff097210 */ /* 0x000fc60001ffe4ff */
[----:B------:R-:W-:Y:S02]  /*fcd0*/  IMAD.X R11, RZ, RZ, RZ, P4 ;  /* 0x000000ffff0b7224 */ /* 0x000fe400020e06ff */
[----:B------:R-:W-:-:S04]  /*fce0*/  IMAD.WIDE.U32 R8, R42, R42, R8 ;  /* 0x0000002a2a087225 */ /* 0x000fc800078e0008 */
[----:B------:R-:W-:Y:S01]  /*fcf0*/  IMAD.WIDE.U32 R42, R55, UR13, R10 ;  /* 0x0000000d372a7c25 */ /* 0x000fe2000f8e000a */
[----:B------:R-:W-:-:S04]  /*fd00*/  IADD3.X R11, PT, PT, RZ, RZ, RZ, P0, P1 ;  /* 0x000000ffff0b7210 */ /* 0x000fc800007e24ff */
[----:B------:R-:W-:Y:S01]  /*fd10*/  IADD3 R40, P3, PT, R8, R43, RZ ;  /* 0x0000002b08287210 */ /* 0x000fe20007f7e0ff */
[----:B------:R-:W-:-:S03]  /*fd20*/  IMAD.X R8, RZ, RZ, RZ, P2 ;  /* 0x000000ffff087224 */ /* 0x000fc600010e06ff */
[----:B------:R-:W-:Y:S02]  /*fd30*/  IADD3.X R41, PT, PT, RZ, RZ, RZ, P3, !PT ;  /* 0x000000ffff297210 */ /* 0x000fe40001ffe4ff */
[----:B------:R-:W-:Y:S01]  /*fd40*/  IADD3 R9, PT, PT, R9, R8, R11 ;  /* 0x0000000809097210 */ /* 0x000fe20007ffe00b */
[----:B------:R-:W-:-:S05]  /*fd50*/  IMAD.WIDE.U32 R40, R55, UR12, R40 ;  /* 0x0000000c37287c25 */ /* 0x000fca000f8e0028 */
[----:B------:R-:W-:-:S04]  /*fd60*/  IADD3 R56, PT, PT, R41, R9, RZ ;  /* 0x0000000929387210 */ /* 0x000fc80007ffe0ff */
[----:B------:R-:W-:-:S13]  /*fd70*/  ISETP.GE.U32.AND P0, PT, R51, R56, PT ;  /* 0x000000383300720c */ /* 0x000fda0003f06070 */
[----:B------:R-:W-:Y:S05]  /*fd80*/  @!P0 BRA `(.L_x_139) ;  /* 0x0000000000748947 */ /* 0x000fea0003800000 */
[----:B------:R-:W-:-:S13]  /*fd90*/  ISETP.GT.U32.AND P0, PT, R51, R56, PT ;  /* 0x000000383300720c */ /* 0x000fda0003f04070 */
[----:B------:R-:W-:Y:S05]  /*fda0*/  @P0 BREAK.RELIABLE B1 ;  /* 0x0000000000010942 */ /* 0x000fea0003800100 */
[----:B------:R-:W-:Y:S05]  /*fdb0*/  @P0 BRA `(.L_x_140) ;  /* 0x0000000000200947 */ /* 0x000fea0003800000 */
[----:B------:R-:W-:-:S13]  /*fdc0*/  ISETP.GE.U32.AND P0, PT, R44, R40, PT ;  /* 0x000000282c00720c */ /* 0x000fda0003f06070 */
[----:B------:R-:W-:Y:S05]  /*fdd0*/  @!P0 BRA `(.L_x_139) ;  /* 0x0000000000608947 */ /* 0x000fea0003800000 */
[----:B------:R-:W-:Y:S02]  /*fde0*/  ISETP.GE.U32.AND P0, PT, R68, R46, PT ;  /* 0x0000002e4400720c */ /* 0x000fe40003f06070 */
[----:B------:R-:W-:Y:S02]  /*fdf0*/  ISETP.LE.U32.AND P1, PT, R44, R40, PT ;  /* 0x000000282c00720c */ /* 0x000fe40003f23070 */
[----:B------:R-:W-:-:S04]  /*fe00*/  ISETP.LE.U32.AND P0, PT, R48, R42, !P0 ;  /* 0x0000002a3000720c */ /* 0x000fc80004703070 */
[----:B------:R-:W-:-:S13]  /*fe10*/  ISETP.LT.U32.OR P0, PT, R48, R42, P0 ;  /* 0x0000002a3000720c */ /* 0x000fda0000701470 */
[----:B------:R-:W-:Y:S05]  /*fe20*/  @P0 BRA P1, `(.L_x_139) ;  /* 0x00000000004c0947 */ /* 0x000fea0000800000 */
[----:B------:R-:W-:Y:S05]  /*fe30*/  BREAK.RELIABLE B1 ;  /* 0x0000000000017942 */ /* 0x000fea0003800100 */
.L_x_140:
[----:B------:R-:W-:Y:S01]  /*fe40*/  ISETP.GE.U32.AND P0, PT, R68, R46, PT ;  /* 0x0000002e4400720c */ /* 0x000fe20003f06070 */
[----:B------:R-:W-:Y:S02]  /*fe50*/  VIADD R67, R42, 0x1 ;  /* 0x000000012a437836 */ /* 0x000fe40000000000 */
[----:B------:R-:W-:Y:S02]  /*fe60*/  VIADD R65, R40, 0x1 ;  /* 0x0000000128417836 */ /* 0x000fe40000000000 */
[----:B------:R-:W-:Y:S02]  /*fe70*/  VIADD R8, R56, 0x1 ;  /* 0x0000000138087836 */ /* 0x000fe40000000000 */
[----:B------:R-:W-:-:S06]  /*fe80*/  IMAD.IADD R57, R68, 0x1, -R46 ;  /* 0x0000000144397824 */ /* 0x000fcc00078e0a2e */
        /* <DEDUP_REMOVED lines=9> */
[----:B------:R-:W-:-:S13]  /*ff20*/  ISETP.GT.U32.OR P0, PT, R9, R44, P0 ;  /* 0x0000002c0900720c */ /* 0x000fda0000704470 */
[----:B------:R-:W-:-:S04]  /*ff30*/  @!P0 IADD3 R8, PT, PT, R56, RZ, RZ ;  /* 0x000000ff38088210 */ /* 0x000fc80007ffe0ff */
[----:B------:R-:W-:Y:S01]  /*ff40*/  IADD3 R55, PT, PT, R51, -R8, RZ ;  /* 0x8000000833377210 */ /* 0x000fe20007ffe0ff */
[----:B------:R-:W-:Y:S06]  /*ff50*/  BRA `(.L_x_141) ;  /* 0x00000000008c7947 */ /* 0x000fec0003800000 */
.L_x_139:
[----:B------:R-:W-:Y:S05]  /*ff60*/  BSYNC.RELIABLE B1 ;  /* 0x0000000000017941 */ /* 0x000fea0003800100 */
.L_x_138:
[----:B------:R-:W-:Y:S01]  /*ff70*/  ISETP.GE.U32.AND P0, PT, R46, R68, PT ;  /* 0x000000442e00720c */ /* 0x000fe20003f06070 */
[----:B------:R-:W-:Y:S01]  /*ff80*/  VIADD R9, R48, 0x1 ;  /* 0x0000000130097836 */ /* 0x000fe20000000000 */
[----:B------:R-:W-:-:S04]  /*ff90*/  IADD3 R57, PT, PT, -R68, R46, RZ ;  /* 0x0000002e44397210 */ /* 0x000fc80007ffe1ff */
[C---:B------:R-:W-:Y:S02]  /*ffa0*/  ISETP.LE.U32.AND P1, PT, R57.reuse, UR15, PT ;  /* 0x0000000f39007c0c */ /* 0x040fe4000bf23070 */
[----:B------:R-:W-:-:S05]  /*ffb0*/  IADD3 R57, PT, PT, -R57, UR15, RZ ;  /* 0x0000000f39397c10 */ /* 0x000fca000fffe1ff */
[----:B------:R-:W-:Y:S01]  /*ffc0*/  @P0 IMAD.MOV R9, RZ, RZ, R48 ;  /* 0x000000ffff090224 */ /* 0x000fe200078e0230 */
[----:B------:R-:W-:-:S04]  /*ffd0*/  ISETP.EQ.AND P0, PT, R48, -0x1, !P0 ;  /* 0xffffffff3000780c */ /* 0x000fc80004702270 */
[-C--:B------:R-:W-:Y:S02]  /*ffe0*/  VIMNMX.U32 R11, PT, PT, R48, R9.reuse, !PT ;  /* 0x00000009300b7248 */ /* 0x080fe40007fe0000 */
[----:B------:R-:W-:Y:S02]  /*fff0*/  IADD3 R9, PT, PT, R42, -R9, RZ ;  /* 0x800000092a097210 */ /* 0x000fe40007ffe0ff */
[----:B------:R-:W-:Y:S01]  /*10000*/  ISETP.GT.U32.OR P0, PT, R11, R42, P0 ;  /* 0x0000002a0b00720c */ /* 0x000fe20000704470 */
[----:B------:R-:W-:Y:S02]  /*10010*/  VIADD R11, R44, 0x1 ;  /* 0x000000012c0b7836 */ /* 0x000fe40000000000 */
[C---:B------:R-:W-:Y:S01]  /*10020*/  VIADD R8, R9.reuse, 0x1 ;  /* 0x0000000109087836 */ /* 0x040fe20000000000 */
[C---:B------:R-:W-:Y:S02]  /*10030*/  @P1 IADD3 R8, PT, PT, R9.reuse, RZ, RZ ;  /* 0x000000ff09081210 */ /* 0x040fe40007ffe0ff */
[----:B------:R-:W-:-:S02]  /*10040*/  ISETP.EQ.AND P1, PT, R9, -0x1, !P1 ;  /* 0xffffffff0900780c */ /* 0x000fc40004f22270 */
[----:B------:R-:W-:Y:S02]  /*10050*/  VIMNMX.U32 R9, PT, PT, R9, R8, !PT ;  /* 0x0000000809097248 */ /* 0x000fe40007fe0000 */
[----:B------:R-:W-:Y:S02]  /*10060*/  IADD3 R67, PT, PT, -R8, UR14, RZ ;  /* 0x0000000e08437c10 */ /* 0x000fe4000fffe1ff */
[----:B------:R-:W-:Y:S02]  /*10070*/  ISETP.GT.U32.OR P1, PT, R9, UR14, P1 ;  /* 0x0000000e09007c0c */ /* 0x000fe40008f24470 */
[C---:B------:R-:W-:Y:S02]  /*10080*/  @!P0 IADD3 R11, PT, PT, R44.reuse, RZ, RZ ;  /* 0x000000ff2c0b8210 */ /* 0x040fe40007ffe0ff */
[C---:B------:R-:W-:Y:S02]  /*10090*/  ISETP.EQ.AND P0, PT, R44.reuse, -0x1, P0 ;  /* 0xffffffff2c00780c */ /* 0x040fe40000702270 */
[----:B------:R-:W-:Y:S01]  /*100a0*/  VIMNMX.U32 R9, PT, PT, R44, R11, !PT ;  /* 0x0000000b2c097248 */ /* 0x000fe20007fe0000 */
[----:B------:R-:W-:-:S03]  /*100b0*/  IMAD.IADD R11, R40, 0x1, -R11 ;  /* 0x00000001280b7824 */ /* 0x000fc600078e0a0b */
[----:B------:R-:W-:Y:S02]  /*100c0*/  ISETP.GT.U32.OR P0, PT, R9, R40, P0 ;  /* 0x000000280900720c */ /* 0x000fe40000704470 */
[C---:B------:R-:W-:Y:S01]  /*100d0*/  IADD3 R10, PT, PT, R11.reuse, 0x1, RZ ;  /* 0x000000010b0a7810 */ /* 0x040fe20007ffe0ff */
[----:B------:R-:W-:Y:S01]  /*100e0*/  @!P1 IMAD.MOV R10, RZ, RZ, R11 ;  /* 0x000000ffff0a9224 */ /* 0x000fe200078e020b */
[----:B------:R-:W-:Y:S02]  /*100f0*/  ISETP.EQ.AND P1, PT, R11, -0x1, P1 ;  /* 0xffffffff0b00780c */ /* 0x000fe40000f22270 */
[----:B------:R-:W-:Y:S02]  /*10100*/  IADD3 R9, PT, PT, R51, 0x1, RZ ;  /* 0x0000000133097810 */ /* 0x000fe40007ffe0ff */
[----:B------:R-:W-:Y:S02]  /*10110*/  VIMNMX.U32 R11, PT, PT, R11, R10, !PT ;  /* 0x0000000a0b0b7248 */ /* 0x000fe40007fe0000 */
[----:B------:R-:W-:-:S02]  /*10120*/  IADD3 R65, PT, PT, -R10, UR13, RZ ;  /* 0x0000000d0a417c10 */ /* 0x000fc4000fffe1ff */
[----:B------:R-:W-:Y:S01]  /*10130*/  ISETP.GT.U32.OR P1, PT, R11, UR13, P1 ;  /* 0x0000000d0b007c0c */ /* 0x000fe20008f24470 */
[----:B------:R-:W-:-:S05]  /*10140*/  @!P0 IMAD.MOV R9, RZ, RZ, R51 ;  /* 0x000000ffff098224 */ /* 0x000fca00078e0233 */
[----:B------:R-:W-:-:S05]  /*10150*/  IADD3 R9, PT, PT, -R56, R9, RZ ;  /* 0x0000000938097210 */ /* 0x000fca0007ffe1ff */
[C---:B------:R-:W-:Y:S02]  /*10160*/  VIADD R55, R9.reuse, 0xffffffff ;  /* 0xffffffff09377836 */ /* 0x040fe40000000000 */
[----:B------:R-:W-:-:S05]  /*10170*/  @!P1 IADD3 R55, PT, PT, R9, RZ, RZ ;  /* 0x000000ff09379210 */ /* 0x000fca0007ffe0ff */
[----:B------:R-:W-:-:S07]  /*10180*/  VIADD R55, R55, UR12 ;  /* 0x0000000c37377c36 */ /* 0x000fce0008000000 */
.L_x_141:
[----:B------:R-:W-:Y:S05]  /*10190*/  BSYNC.RECONVERGENT B0 ;  /* 0x0000000000007941 */ /* 0x000fea0003800200 */
.L_x_137:
[----:B------:R-:W-:Y:S05]  /*101a0*/  WARPSYNC.ALL ;  /* 0x0000000000007948 */ /* 0x000fea0003800000 */
[----:B------:R-:W-:-:S04]  /*101b0*/  IMAD.WIDE.U32 R8, R46, R68, RZ ;  /* 0x000000442e087225 */ /* 0x000fc800078e00ff */
[----:B------:R-:W-:Y:S01]  /*101c0*/  HFMA2 R11, -RZ, RZ, 0, 0 ;  /* 0x00000000ff0b7431 */ /* 0x000fe200000001ff */
[----:B------:R-:W-:Y:S01]  /*101d0*/  UMOV UR6, URZ ;  /* 0x000000ff00067c82 */ /* 0x000fe20008000000 */
[----:B------:R-:W-:Y:S01]  /*101e0*/  UMOV UR7, URZ ;  /* 0x000000ff00077c82 */ /* 0x000fe20008000000 */
[----:B------:R-:W-:Y:S01]  /*101f0*/  IMAD R15, R8, UR16, RZ ;  /* 0x00000010080f7c24 */ /* 0x000fe2000f8e02ff */
[----:B------:R-:W-:Y:S01]  /*10200*/  IADD3 R10, PT, PT, R9, UR6, RZ ;  /* 0x00000006090a7c10 */ /* 0x000fe2000fffe0ff */
[----:B------:R-:W-:Y:S01]  /*10210*/  IMAD.MOV.U32 R9, RZ, RZ, RZ ;  /* 0x000000ffff097224 */ /* 0x000fe200078e00ff */
[----:B------:R-:W-:Y:S01]  /*10220*/  UMOV UR8, URZ ;  /* 0x000000ff00087c82 */ /* 0x000fe20008000000 */
[----:B------:R-:W-:Y:S01]  /*10230*/  IMAD.MOV.U32 R13, RZ, RZ, RZ ;  /* 0x000000ffff0d7224 */ /* 0x000fe200078e00ff */
[----:B------:R-:W-:Y:S01]  /*10240*/  UMOV UR22, URZ ;  /* 0x000000ff00167c82 */ /* 0x000fe20008000000 */
[----:B------:R-:W-:-:S04]  /*10250*/  IMAD.HI.U32 R9, R15, UR15, R8 ;  /* 0x0000000f0f097c27 */ /* 0x000fc8000f8e0008 */
[----:B------:R-:W-:-:S04]  /*10260*/  IMAD.WIDE.U32 R10, R48, R46, R10 ;  /* 0x0000002e300a7225 */ /* 0x000fc800078e000a */
[----:B------:R-:W-:Y:S01]  /*10270*/  VIADD R12, R11, UR6 ;  /* 0x000000060b0c7c36 */ /* 0x000fe20008000000 */
[----:B------:R-:W-:-:S03]  /*10280*/  IADD3 R8, P0, PT, R9, R10, RZ ;  /* 0x0000000a09087210 */ /* 0x000fc60007f1e0ff */
[----:B------:R-:W-:Y:S01]  /*10290*/  IMAD.WIDE.U32 R12, R44, R46, R12 ;  /* 0x0000002e2c0c7225 */ /* 0x000fe200078e000c */
[----:B------:R-:W-:-:S03]  /*102a0*/  IADD3.X R9, PT, PT, RZ, RZ, RZ, P0, !PT ;  /* 0x000000ffff097210 */ /* 0x000fc600007fe4ff */
[----:B------:R-:W-:-:S05]  /*102b0*/  IMAD.WIDE.U32 R8, R15, UR14, R8 ;  /* 0x0000000e0f087c25 */ /* 0x000fca000f8e0008 */
[----:B------:R-:W-:Y:S01]  /*102c0*/  IADD3 R10, P0, PT, R9, R12, RZ ;  /* 0x0000000c090a7210 */ /* 0x000fe20007f1e0ff */
[----:B------:R-:W-:Y:S01]  /*102d0*/  IMAD.MOV.U32 R9, RZ, RZ, RZ ;  /* 0x000000ffff097224 */ /* 0x000fe200078e00ff */
[----:B------:R-:W-:Y:S02]  /*102e0*/  IADD3 R12, PT, PT, R13, UR6, RZ ;  /* 0x000000060d0c7c10 */ /* 0x000fe4000fffe0ff */
[----:B------:R-:W-:Y:S01]  /*102f0*/  MOV R13, RZ ;  /* 0x000000ff000d7202 */ /* 0x000fe20000000f00 */
[----:B------:R-:W-:Y:S02]  /*10300*/  IMAD.X R11, RZ, RZ, RZ, P0 ;  /* 0x000000ffff0b7224 */ /* 0x000fe400000e06ff */
[----:B------:R-:W-:-:S04]  /*10310*/  IMAD.WIDE.U32 R8, R68, R42, R8 ;  /* 0x0000002a44087225 */ /* 0x000fc800078e0008 */
[----:B------:R-:W-:-:S04]  /*10320*/  IMAD.WIDE.U32 R12, R46, R51, R12 ;  /* 0x000000332e0c7225 */ /* 0x000fc800078e000c */
[----:B------:R-:W-:-:S04]  /*10330*/  IMAD.WIDE.U32 R10, R15, UR13, R10 ;  /* 0x0000000d0f0a7c25 */ /* 0x000fc8000f8e000a */
[----:B------:R-:W-:Y:S01]  /*10340*/  VIADD R41, R13, UR6 ;  /* 0x000000060d297c36 */ /* 0x000fe20008000000 */
[----:B------:R-:W-:Y:S02]  /*10350*/  IADD3 R12, P0, PT, R11, R12, RZ ;  /* 0x0000000c0b0c7210 */ /* 0x000fe40007f1e0ff */
[----:B------:R-:W-:Y:S01]  /*10360*/  IADD3 R11, PT, PT, R9, UR6, RZ ;  /* 0x00000006090b7c10 */ /* 0x000fe2000fffe0ff */
[----:B------:R-:W-:Y:S01]  /*10370*/  HFMA2 R9, -RZ, RZ, 0, 0 ;  /* 0x00000000ff097431 */ /* 0x000fe200000001ff */
[----:B------:R-:W-:Y:S02]  /*10380*/  IADD3.X R13, PT, PT, RZ, RZ, RZ, P0, !PT ;  /* 0x000000ffff0d7210 */ /* 0x000fe400007fe4ff */
[----:B------:R-:W-:Y:S01]  /*10390*/  IADD3 R10, P0, PT, R10, R11, RZ ;  /* 0x0000000b0a0a7210 */ /* 0x000fe20007f1e0ff */
[----:B------:R-:W-:-:S04]  /*103a0*/  IMAD.WIDE.U32 R12, R15, UR12, R12 ;  /* 0x0000000c0f0c7c25 */ /* 0x000fc8000f8e000c */
[----:B------:R-:W-:Y:S01]  /*103b0*/  IMAD.X R11, RZ, RZ, RZ, P0 ;  /* 0x000000ffff0b7224 */ /* 0x000fe200000e06ff */
[----:B------:R-:W-:Y:S01]  /*103c0*/  IADD3 R41, P0, PT, R13, R41, RZ ;  /* 0x000000290d297210 */ /* 0x000fe20007f1e0ff */
[----:B------:R-:W-:Y:S02]  /*103d0*/  IMAD R15, R8, UR16, RZ ;  /* 0x00000010080f7c24 */ /* 0x000fe4000f8e02ff */
[----:B------:R-:W-:-:S04]  /*103e0*/  IMAD.WIDE.U32 R10, R48, R42, R10 ;  /* 0x0000002a300a7225 */ /* 0x000fc800078e000a */
[----:B------:R-:W-:Y:S02]  /*103f0*/  VIADD R11, R11, UR6 ;  /* 0x000000060b0b7c36 */ /* 0x000fe40008000000 */
[----:B------:R-:W-:-:S03]  /*10400*/  IMAD.HI.U32 R9, R15, UR15, R8 ;  /* 0x0000000f0f097c27 */ /* 0x000fc6000f8e0008 */
[----:B------:R-:W-:Y:S02]  /*10410*/  IADD3 R8, P1, PT, R12, R11, RZ ;  /* 0x0000000b0c087210 */ /* 0x000fe40007f3e0ff */
[----:B------:R-:W-:Y:S02]  /*10420*/  IADD3 R10, P2, PT, R9, R10, RZ ;  /* 0x0000000a090a7210 */ /* 0x000fe40007f5e0ff */
[----:B------:R-:W-:-:S03]  /*10430*/  IADD3.X R9, PT, PT, RZ, RZ, RZ, P1, !PT ;  /* 0x000000ffff097210 */ /* 0x000fc60000ffe4ff */
[----:B------:R-:W-:Y:S02]  /*10440*/  IMAD.X R11, RZ, RZ, RZ, P2 ;  /* 0x000000ffff0b7224 */ /* 0x000fe400010e06ff */
[----:B------:R-:W-:-:S04]  /*10450*/  IMAD.WIDE.U32 R8, R44, R42, R8 ;  /* 0x0000002a2c087225 */ /* 0x000fc800078e0008 */
[----:B------:R-:W-:Y:S01]  /*10460*/  IMAD.WIDE.U32 R10, R15, UR14, R10 ;  /* 0x0000000e0f0a7c25 */ /* 0x000fe2000f8e000a */
[----:B------:R-:W-:-:S03]  /*10470*/  IADD3 R12, PT, PT, R9, UR6, RZ ;  /* 0x00000006090c7c10 */ /* 0x000fc6000fffe0ff */
[----:B------:R-:W-:Y:S01]  /*10480*/  IMAD.MOV.U32 R14, RZ, RZ, R10 ;  /* 0x000000ffff0e7224 */ /* 0x000fe200078e000a */
[----:B------:R-:W-:Y:S01]  /*10490*/  IADD3 R8, P2, PT, R11, R8, RZ ;  /* 0x000000080b087210 */ /* 0x000fe20007f5e0ff */
[----:B------:R-:W-:Y:S01]  /*104a0*/  IMAD.X R10, RZ, RZ, RZ, P0 ;  /* 0x000000ffff0a7224 */ /* 0x000fe200000e06ff */
[----:B------:R-:W-:-:S03]  /*104b0*/  IADD3 R12, P1, PT, R12, R41, RZ ;  /* 0x000000290c0c7210 */ /* 0x000fc60007f3e0ff */
[----:B------:R-:W-:Y:S01]  /*104c0*/  IMAD.X R9, RZ, RZ, RZ, P2 ;  /* 0x000000ffff097224 */ /* 0x000fe200010e06ff */
[----:B------:R-:W-:Y:S01]  /*104d0*/  IADD3.X R13, PT, PT, RZ, RZ, RZ, P1, !PT ;  /* 0x000000ffff0d7210 */ /* 0x000fe20000ffe4ff */
[----:B------:R-:W-:-:S04]  /*104e0*/  IMAD.WIDE.U32 R8, R15, UR13, R8 ;  /* 0x0000000d0f087c25 */ /* 0x000fc8000f8e0008 */
[----:B------:R-:W-:-:S04]  /*104f0*/  IMAD.WIDE.U32 R12, R42, R51, R12 ;  /* 0x000000332a0c7225 */ /* 0x000fc800078e000c */
[----:B------:R-:W-:Y:S01]  /*10500*/  VIADD R11, R13, UR6 ;  /* 0x000000060d0b7c36 */ /* 0x000fe20008000000 */
[----:B------:R-:W-:-:S04]  /*10510*/  IADD3 R12, P1, PT, R9, R12, RZ ;  /* 0x0000000c090c7210 */ /* 0x000fc80007f3e0ff */
[----:B------:R-:W-:Y:S02]  /*10520*/  IADD3.X R13, PT, PT, RZ, RZ, RZ, P1, !PT ;  /* 0x000000ffff0d7210 */ /* 0x000fe40000ffe4ff */
[----:B------:R-:W-:Y:S01]  /*10530*/  IADD3 R11, P0, PT, R11, R10, RZ ;  /* 0x0000000a0b0b7210 */ /* 0x000fe20007f1e0ff */
[----:B------:R-:W-:Y:S01]  /*10540*/  IMAD.WIDE.U32 R12, R15, UR12, R12 ;  /* 0x0000000c0f0c7c25 */ /* 0x000fe2000f8e000c */
[----:B------:R-:W-:Y:S02]  /*10550*/  MOV R15, RZ ;  /* 0x000000ff000f7202 */ /* 0x000fe40000000f00 */
[----:B------:R-:W-:Y:S01]  /*10560*/  IADD3.X R43, PT, PT, RZ, RZ, RZ, P0, !PT ;  /* 0x000000ffff2b7210 */ /* 0x000fe200007fe4ff */
[----:B------:R-:W-:-:S04]  /*10570*/  IMAD.WIDE.U32 R14, R68, R40, R14 ;  /* 0x00000028440e7225 */ /* 0x000fc800078e000e */
[----:B------:R-:W-:Y:S01]  /*10580*/  IMAD R41, R14, UR16, RZ ;  /* 0x000000100e297c24 */ /* 0x000fe2000f8e02ff */
[----:B------:R-:W-:Y:S01]  /*10590*/  IADD3 R9, PT, PT, R15, UR6, RZ ;  /* 0x000000060f097c10 */ /* 0x000fe2000fffe0ff */
[----:B------:R-:W-:-:S03]  /*105a0*/  HFMA2 R15, -RZ, RZ, 0, 0 ;  /* 0x00000000ff0f7431 */ /* 0x000fc600000001ff */
[----:B------:R-:W-:-:S05]  /*105b0*/  IADD3 R8, P1, PT, R8, R9, RZ ;  /* 0x0000000908087210 */ /* 0x000fca0007f3e0ff */
[----:B------:R-:W-:Y:S02]  /*105c0*/  IMAD.X R9, RZ, RZ, RZ, P1 ;  /* 0x000000ffff097224 */ /* 0x000fe400008e06ff */
[----:B------:R-:W-:Y:S01]  /*105d0*/  IMAD.HI.U32 R15, R41, UR15, R14 ;  /* 0x0000000f290f7c27 */ /* 0x000fe2000f8e000e */
[----:B------:R-:W-:-:S03]  /*105e0*/  IADD3 R14, P1, PT, R13, R11, RZ ;  /* 0x0000000b0d0e7210 */ /* 0x000fc60007f3e0ff */
[----:B------:R-:W-:-:S04]  /*105f0*/  IMAD.WIDE.U32 R8, R48, R40, R8 ;  /* 0x0000002830087225 */ /* 0x000fc800078e0008 */
[----:B------:R-:W-:Y:S01]  /*10600*/  VIADD R9, R9, UR6 ;  /* 0x0000000609097c36 */ /* 0x000fe20008000000 */
[----:B------:R-:W-:-:S04]  /*10610*/  IADD3 R8, P3, PT, R15, R8, RZ ;  /* 0x000000080f087210 */ /* 0x000fc80007f7e0ff */
[----:B------:R-:W-:Y:S01]  /*10620*/  IADD3 R10, P2, PT, R12, R9, RZ ;  /* 0x000000090c0a7210 */ /* 0x000fe20007f5e0ff */
[----:B------:R-:W-:-:S03]  /*10630*/  IMAD.X R9, RZ, RZ, RZ, P3 ;  /* 0x000000ffff097224 */ /* 0x000fc600018e06ff */
[----:B------:R-:W-:Y:S01]  /*10640*/  IADD3.X R11, PT, PT, RZ, RZ, RZ, P2, !PT ;  /* 0x000000ffff0b7210 */ /* 0x000fe200017fe4ff */
[----:B------:R-:W-:-:S04]  /*10650*/  IMAD.WIDE.U32 R12, R41, UR14, R8 ;  /* 0x0000000e290c7c25 */ /* 0x000fc8000f8e0008 */
[----:B------:R-:W-:-:S05]  /*10660*/  IMAD.WIDE.U32 R10, R44, R40, R10 ;  /* 0x000000282c0a7225 */ /* 0x000fca00078e000a */
[----:B------:R-:W-:Y:S02]  /*10670*/  IADD3 R9, PT, PT, R11, UR6, RZ ;  /* 0x000000060b097c10 */ /* 0x000fe4000fffe0ff */
[----:B------:R-:W-:Y:S01]  /*10680*/  IADD3 R10, P3, PT, R13, R10, RZ ;  /* 0x0000000a0d0a7210 */ /* 0x000fe20007f7e0ff */
[----:B------:R-:W-:Y:S01]  /*10690*/  IMAD.MOV.U32 R13, RZ, RZ, RZ ;  /* 0x000000ffff0d7224 */ /* 0x000fe200078e00ff */
[----:B------:R-:W-:Y:S01]  /*106a0*/  IADD3 R8, P2, PT, R9, R14, RZ ;  /* 0x0000000e09087210 */ /* 0x000fe20007f5e0ff */
[----:B------:R-:W-:Y:S02]  /*106b0*/  IMAD.X R14, RZ, RZ, RZ, P1 ;  /* 0x000000ffff0e7224 */ /* 0x000fe400008e06ff */
[----:B------:R-:W-:Y:S01]  /*106c0*/  IMAD.X R11, RZ, RZ, RZ, P3 ;  /* 0x000000ffff0b7224 */ /* 0x000fe200018e06ff */
[----:B------:R-:W-:Y:S01]  /*106d0*/  IADD3.X R9, PT, PT, RZ, RZ, RZ, P2, !PT ;  /* 0x000000ffff097210 */ /* 0x000fe200017fe4ff */
[----:B------:R-:W-:-:S04]  /*106e0*/  IMAD.WIDE.U32 R12, R68, R56, R12 ;  /* 0x00000038440c7225 */ /* 0x000fc800078e000c */
[----:B------:R-:W-:-:S04]  /*106f0*/  IMAD.WIDE.U32 R8, R40, R51, R8 ;  /* 0x0000003328087225 */ /* 0x000fc800078e0008 */
[----:B------:R-:W-:Y:S01]  /*10700*/  IMAD.WIDE.U32 R10, R41, UR13, R10 ;  /* 0x0000000d290a7c25 */ /* 0x000fe2000f8e000a */
[----:B------:R-:W-:-:S04]  /*10710*/  IADD3 R15, PT, PT, R9, UR6, RZ ;  /* 0x00000006090f7c10 */ /* 0x000fc8000fffe0ff */
[----:B------:R-:W-:Y:S02]  /*10720*/  IADD3 R8, P2, PT, R11, R8, RZ ;  /* 0x000000080b087210 */ /* 0x000fe40007f5e0ff */
[----:B------:R-:W-:Y:S02]  /*10730*/  IADD3 R11, PT, PT, R13, UR6, RZ ;  /* 0x000000060d0b7c10 */ /* 0x000fe4000fffe0ff */
[----:B------:R-:W-:Y:S01]  /*10740*/  MOV R13, RZ ;  /* 0x000000ff000d7202 */ /* 0x000fe20000000f00 */
[----:B------:R-:W-:Y:S01]  /*10750*/  IMAD.X R9, RZ, RZ, RZ, P2 ;  /* 0x000000ffff097224 */ /* 0x000fe200010e06ff */
[----:B------:R-:W-:Y:S02]  /*10760*/  IADD3 R10, P2, PT, R10, R11, RZ ;  /* 0x0000000b0a0a7210 */ /* 0x000fe40007f5e0ff */
[----:B------:R-:W-:Y:S01]  /*10770*/  IADD3 R15, P1, P0, R15, R14, R43 ;  /* 0x0000000e0f0f7210 */ /* 0x000fe2000783e02b */
[----:B------:R-:W-:-:S04]  /*10780*/  IMAD.WIDE.U32 R8, R41, UR12, R8 ;  /* 0x0000000c29087c25 */ /* 0x000fc8000f8e0008 */
[----:B------:R-:W-:Y:S02]  /*10790*/  IMAD.X R11, RZ, RZ, RZ, P2 ;  /* 0x000000ffff0b7224 */ /* 0x000fe400010e06ff */
[----:B------:R-:W-:Y:S02]  /*107a0*/  IMAD R41, R12, UR16, RZ ;  /* 0x000000100c297c24 */ /* 0x000fe4000f8e02ff */
[----:B------:R-:W-:-:S04]  /*107b0*/  IMAD.WIDE.U32 R48, R48, R56, R10 ;  /* 0x0000003830307225 */ /* 0x000fc800078e000a */
[----:B------:R-:W-:Y:S01]  /*107c0*/  IMAD.HI.U32 R13, R41, UR15, R12 ;  /* 0x0000000f290d7c27 */ /* 0x000fe2000f8e000c */
[----:B------:R-:W-:-:S03]  /*107d0*/  IADD3 R11, PT, PT, R49, UR6, RZ ;  /* 0x00000006310b7c10 */ /* 0x000fc6000fffe0ff */
[----:B------:R-:W-:Y:S01]  /*107e0*/  IMAD.MOV.U32 R49, RZ, RZ, RZ ;  /* 0x000000ffff317224 */ /* 0x000fe200078e00ff */
[----:B------:R-:W-:-:S05]  /*107f0*/  IADD3 R10, P2, PT, R8, R11, RZ ;  /* 0x0000000b080a7210 */ /* 0x000fca0007f5e0ff */
[----:B------:R-:W-:Y:S02]  /*10800*/  IMAD.X R11, RZ, RZ, RZ, P2 ;  /* 0x000000ffff0b7224 */ /* 0x000fe400010e06ff */
[----:B------:R-:W-:Y:S01]  /*10810*/  IMAD.WIDE.U32 R10, R44, R56, R10 ;  /* 0x000000382c0a7225 */ /* 0x000fe200078e000a */
[----:B------:R-:W-:-:S04]  /*10820*/  IADD3 R44, P2, PT, R13, R48, RZ ;  /* 0x000000300d2c7210 */ /* 0x000fc80007f5e0ff */
[----:B------:R-:W-:Y:S01]  /*10830*/  IADD3 R8, PT, PT, R11, UR6, RZ ;  /* 0x000000060b087c10 */ /* 0x000fe2000fffe0ff */
[----:B------:R-:W-:Y:S01]  /*10840*/  IMAD.X R45, RZ, RZ, RZ, P2 ;  /* 0x000000ffff2d7224 */ /* 0x000fe200010e06ff */
[----:B------:R-:W-:Y:S01]  /*10850*/  IADD3 R9, P2, PT, R9, R15, RZ ;  /* 0x0000000f09097210 */ /* 0x000fe20007f5e0ff */
[----:B------:R-:W-:-:S03]  /*10860*/  IMAD.WIDE.U32 R44, R41, UR14, R44 ;  /* 0x0000000e292c7c25 */ /* 0x000fc6000f8e002c */
[----:B------:R-:W-:Y:S02]  /*10870*/  IADD3 R8, P3, PT, R8, R9, RZ ;  /* 0x0000000908087210 */ /* 0x000fe40007f7e0ff */
[----:B------:R-:W-:Y:S02]  /*10880*/  IADD3 R14, P4, PT, R45, R10, RZ ;  /* 0x0000000a2d0e7210 */ /* 0x000fe40007f9e0ff */
[----:B------:R-:W-:-:S03]  /*10890*/  IADD3.X R9, PT, PT, RZ, RZ, RZ, P3, !PT ;  /* 0x000000ffff097210 */ /* 0x000fc60001ffe4ff */
[----:B------:R-:W-:Y:S02]  /*108a0*/  IMAD.X R15, RZ, RZ, RZ, P4 ;  /* 0x000000ffff0f7224 */ /* 0x000fe400020e06ff */
[----:B------:R-:W-:-:S04]  /*108b0*/  IMAD.WIDE.U32 R8, R56, R51, R8 ;  /* 0x0000003338087225 */ /* 0x000fc800078e0008 */
[----:B------:R-:W-:Y:S01]  /*108c0*/  IMAD.WIDE.U32 R14, R41, UR13, R14 ;  /* 0x0000000d290e7c25 */ /* 0x000fe2000f8e000e */
[----:B------:R-:W-:Y:S02]  /*108d0*/  IADD3 R11, PT, PT, R9, UR6, RZ ;  /* 0x00000006090b7c10 */ /* 0x000fe4000fffe0ff */
[----:B------:R-:W-:Y:S01]  /*108e0*/  IADD3.X R9, PT, PT, RZ, RZ, RZ, P1, P0 ;  /* 0x000000ffff097210 */ /* 0x000fe20000fe04ff */
[----:B------:R-:W-:Y:S01]  /*108f0*/  IMAD.WIDE.U32 R50, R62, R57, RZ ;  /* 0x000000393e327225 */ /* 0x000fe200078e00ff */
[----:B------:R-:W-:-:S03]  /*10900*/  IADD3 R12, P3, PT, R15, R8, RZ ;  /* 0x000000080f0c7210 */ /* 0x000fc60007f7e0ff */
[----:B------:R-:W-:Y:S01]  /*10910*/  IMAD.X R8, RZ, RZ, RZ, P2 ;  /* 0x000000ffff087224 */ /* 0x000fe200010e06ff */
[----:B------:R-:W-:Y:S01]  /*10920*/  IADD3 R48, PT, PT, R51, UR6, RZ ;  /* 0x0000000633307c10 */ /* 0x000fe2000fffe0ff */
[----:B------:R-:W-:-:S03]  /*10930*/  IMAD.X R13, RZ, RZ, RZ, P3 ;  /* 0x000000ffff0d7224 */ /* 0x000fc600018e06ff */
[----:B------:R-:W-:Y:S01]  /*10940*/  IADD3 R11, PT, PT, R11, R8, R9 ;  /* 0x000000080b0b7210 */ /* 0x000fe20007ffe009 */
[----:B------:R-:W-:Y:S01]  /*10950*/  IMAD.WIDE.U32 R12, R41, UR12, R12 ;  /* 0x0000000c290c7c25 */ /* 0x000fe2000f8e000c */
[----:B------:R-:W-:Y:S02]  /*10960*/  MOV R8, R44 ;  /* 0x0000002c00087202 */ /* 0x000fe40000000f00 */
[----:B------:R-:W-:Y:S01]  /*10970*/  MOV R9, R14 ;  /* 0x0000000e00097202 */ /* 0x000fe20000000f00 */
[----:B------:R-:W-:Y:S02]  /*10980*/  IMAD.IADD R11, R13, 0x1, R11 ;  /* 0x000000010d0b7824 */ /* 0x000fe400078e020b */
[----:B------:R-:W-:Y:S02]  /*10990*/  IMAD.MOV.U32 R10, RZ, RZ, R12 ;  /* 0x000000ffff0a7224 */ /* 0x000fe400078e000c */
[----:B------:R-:W-:Y:S02]  /*109a0*/  IMAD R13, R50, UR16, RZ ;  /* 0x00000010320d7c24 */ /* 0x000fe4000f8e02ff */
[----:B------:R-:W-:Y:S01]  /*109b0*/  IMAD.WIDE.U32 R48, R60, R57, R48 ;  /* 0x000000393c307225 */ /* 0x000fe200078e0030 */
[----:B------:R0:W-:Y:S03]  /*109c0*/  STL.128 [UR32], R8 ;  /* 0x00000008ff007987 */ /* 0x0001e60008100c20 */
[----:B0-----:R-:W-:-:S02]  /*109d0*/  HFMA2 R9, -RZ, RZ, 0, 0 ;  /* 0x00000000ff097431 */ /* 0x001fc400000001ff */
[----:B------:R-:W-:-:S04]  /*109e0*/  IMAD.MOV.U32 R8, RZ, RZ, R50 ;  /* 0x000000ffff087224 */ /* 0x000fc800078e0032 */
[----:B------:R-:W-:-:S05]  /*109f0*/  IMAD.HI.U32 R51, R13, UR15, R8 ;  /* 0x0000000f0d337c27 */ /* 0x000fca000f8e0008 */
[----:B------:R-:W-:Y:S02]  /*10a00*/  IADD3 R50, P0, PT, R51, R48, RZ ;  /* 0x0000003033327210 */ /* 0x000fe40007f1e0ff */
[----:B------:R-:W-:Y:S01]  /*10a10*/  IADD3 R48, PT, PT, R49, UR7, RZ ;  /* 0x0000000731307c10 */ /* 0x000fe2000fffe0ff */
[----:B------:R-:W-:Y:S02]  /*10a20*/  HFMA2 R49, -RZ, RZ, 0, 0 ;  /* 0x00000000ff317431 */ /* 0x000fe400000001ff */
[----:B------:R-:W-:Y:S02]  /*10a30*/  IMAD.X R51, RZ, RZ, RZ, P0 ;  /* 0x000000ffff337224 */ /* 0x000fe400000e06ff */
[----:B------:R-:W-:-:S04]  /*10a40*/  IMAD.WIDE.U32 R8, R13, UR14, R50 ;  /* 0x0000000e0d087c25 */ /* 0x000fc8000f8e0032 */
[----:B------:R-:W-:-:S03]  /*10a50*/  IMAD.WIDE.U32 R48, R58, R57, R48 ;  /* 0x000000393a307225 */ /* 0x000fc600078e0030 */
[----:B------:R-:W-:Y:S01]  /*10a60*/  IADD3 R50, P0, PT, R9, R48, RZ ;  /* 0x0000003009327210 */ /* 0x000fe20007f1e0ff */
[----:B------:R-:W-:Y:S02]  /*10a70*/  VIADD R48, R49, UR8 ;  /* 0x0000000831307c36 */ /* 0x000fe40008000000 */
[----:B------:R-:W-:Y:S01]  /*10a80*/  IMAD.MOV.U32 R49, RZ, RZ, RZ ;  /* 0x000000ffff317224 */ /* 0x000fe200078e00ff */
[----:B------:R-:W-:Y:S01]  /*10a90*/  IADD3.X R51, PT, PT, RZ, RZ, RZ, P0, !PT ;  /* 0x000000ffff337210 */ /* 0x000fe200007fe4ff */
[----:B------:R-:W-:Y:S02]  /*10aa0*/  IMAD.MOV.U32 R9, RZ, RZ, RZ ;  /* 0x000000ffff097224 */ /* 0x000fe400078e00ff */
[----:B------:R-:W-:-:S04]  /*10ab0*/  IMAD.WIDE.U32 R48, R57, R25, R48 ;  /* 0x0000001939307225 */ /* 0x000fc800078e0030 */
[----:B------:R-:W-:Y:S01]  /*10ac0*/  IMAD.WIDE.U32 R50, R13, UR13, R50 ;  /* 0x0000000d0d327c25 */ /* 0x000fe2000f8e0032 */
[----:B------:R-:W-:-:S03]  /*10ad0*/  IADD3 R15, PT, PT, R49, UR22, RZ ;  /* 0x00000016310f7c10 */ /* 0x000fc6000fffe0ff */
[----:B------:R-:W-:Y:S01]  /*10ae0*/  IMAD.WIDE.U32 R8, R62, R67, R8 ;  /* 0x000000433e087225 */ /* 0x000fe200078e0008 */
[----:B------:R-:W-:-:S03]  /*10af0*/  IADD3 R48, P0, PT, R51, R48, RZ ;  /* 0x0000003033307210 */ /* 0x000fc60007f1e0ff */
[----:B------:R-:W-:Y:S01]  /*10b00*/  VIADD R51, R9, UR6 ;  /* 0x0000000609337c36 */ /* 0x000fe20008000000 */
[----:B------:R-:W-:Y:S01]  /*10b10*/  IADD3.X R49, PT, PT, RZ, RZ, RZ, P0, !PT ;  /* 0x000000ffff317210 */ /* 0x000fe200007fe4ff */
[----:B------:R-:W-:-:S03]  /*10b20*/  IMAD.MOV.U32 R9, RZ, RZ, RZ ;  /* 0x000000ffff097224 */ /* 0x000fc600078e00ff */
[----:B------:R-:W-:Y:S01]  /*10b30*/  IADD3 R50, P0, PT, R50, R51, RZ ;  /* 0x0000003332327210 */ /* 0x000fe20007f1e0ff */
[----:B------:R-:W-:-:S03]  /*10b40*/  IMAD.WIDE.U32 R48, R13, UR12, R48 ;  /* 0x0000000c0d307c25 */ /* 0x000fc6000f8e0030 */
[----:B------:R-:W-:Y:S01]  /*10b50*/  IADD3.X R51, PT, PT, RZ, RZ, RZ, P0, !PT ;  /* 0x000000ffff337210 */ /* 0x000fe200007fe4ff */
[----:B------:R-:W-:Y:S01]  /*10b60*/  IMAD R13, R8, UR16, RZ ;  /* 0x00000010080d7c24 */ /* 0x000fe2000f8e02ff */
[----:B------:R-:W-:Y:S01]  /*10b70*/  IADD3 R15, P0, PT, R49, R15, RZ ;  /* 0x0000000f310f7210 */ /* 0x000fe20007f1e0ff */
[----:B------:R-:W-:-:S03]  /*10b80*/  IMAD.WIDE.U32 R50, R60, R67, R50 ;  /* 0x000000433c327225 */ /* 0x000fc600078e0032 */
[----:B------:R-:W-:Y:S01]  /*10b90*/  IADD3.X R10, PT, PT, RZ, RZ, RZ, P0, !PT ;  /* 0x000000ffff0a7210 */ /* 0x000fe200007fe4ff */
[----:B------:R-:W-:Y:S01]  /*10ba0*/  IMAD.HI.U32 R9, R13, UR15, R8 ;  /* 0x0000000f0d097c27 */ /* 0x000fe2000f8e0008 */
[----:B------:R-:W-:-:S04]  /*10bb0*/  IADD3 R51, PT, PT, R51, UR7, RZ ;  /* 0x0000000733337c10 */ /* 0x000fc8000fffe0ff */
[----:B------:R-:W-:Y:S02]  /*10bc0*/  IADD3 R8, P2, PT, R9, R50, RZ ;  /* 0x0000003209087210 */ /* 0x000fe40007f5e0ff */
[----:B------:R-:W-:Y:S02]  /*10bd0*/  IADD3 R50, P1, PT, R48, R51, RZ ;  /* 0x0000003330327210 */ /* 0x000fe40007f3e0ff */
[----:B------:R-:W-:-:S03]  /*10be0*/  IADD3.X R9, PT, PT, RZ, RZ, RZ, P2, !PT ;  /* 0x000000ffff097210 */ /* 0x000fc600017fe4ff */
[----:B------:R-:W-:Y:S02]  /*10bf0*/  IMAD.X R51, RZ, RZ, RZ, P1 ;  /* 0x000000ffff337224 */ /* 0x000fe400008e06ff */
[----:B------:R-:W-:-:S04]  /*10c00*/  IMAD.WIDE.U32 R8, R13, UR14, R8 ;  /* 0x0000000e0d087c25 */ /* 0x000fc8000f8e0008 */
[----:B------:R-:W-:-:S04]  /*10c10*/  IMAD.WIDE.U32 R50, R58, R67, R50 ;  /* 0x000000433a327225 */ /* 0x000fc800078e0032 */
[----:B------:R-:W-:Y:S01]  /*10c20*/  VIADD R48, R51, UR8 ;  /* 0x0000000833307c36 */ /* 0x000fe20008000000 */
[----:B------:R-:W-:Y:S01]  /*10c30*/  IADD3 R50, P2, PT, R9, R50, RZ ;  /* 0x0000003209327210 */ /* 0x000fe20007f5e0ff */
[----:B------:R-:W-:-:S03]  /*10c40*/  HFMA2 R9, -RZ, RZ, 0, 0 ;  /* 0x00000000ff097431 */ /* 0x000fc600000001ff */
[----:B------:R-:W-:Y:S01]  /*10c50*/  IADD3 R48, P1, PT, R48, R15, RZ ;  /* 0x0000000f30307210 */ /* 0x000fe20007f3e0ff */
[----:B------:R-:W-:-:S03]  /*10c60*/  IMAD.X R51, RZ, RZ, RZ, P2 ;  /* 0x000000ffff337224 */ /* 0x000fc600010e06ff */
[----:B------:R-:W-:Y:S01]  /*10c70*/  IADD3.X R49, PT, PT, RZ, RZ, RZ, P1, !PT ;  /* 0x000000ffff317210 */ /* 0x000fe20000ffe4ff */
[----:B------:R-:W-:-:S04]  /*10c80*/  IMAD.WIDE.U32 R50, R13, UR13, R50 ;  /* 0x0000000d0d327c25 */ /* 0x000fc8000f8e0032 */
[----:B------:R-:W-:-:S04]  /*10c90*/  IMAD.WIDE.U32 R48, R67, R25, R48 ;  /* 0x0000001943307225 */ /* 0x000fc800078e0030 */
[----:B------:R-:W-:Y:S01]  /*10ca0*/  IMAD.WIDE.U32 R8, R62, R65, R8 ;  /* 0x000000413e087225 */ /* 0x000fe200078e0008 */
[----:B------:R-:W-:-:S03]  /*10cb0*/  IADD3 R48, P1, PT, R51, R48, RZ ;  /* 0x0000003033307210 */ /* 0x000fc60007f3e0ff */
[----:B------:R-:W-:Y:S01]  /*10cc0*/  VIADD R15, R49, UR22 ;  /* 0x00000016310f7c36 */ /* 0x000fe20008000000 */
[----:B------:R-:W-:Y:S01]  /*10cd0*/  IADD3 R51, PT, PT, R9, UR6, RZ ;  /* 0x0000000609337c10 */ /* 0x000fe2000fffe0ff */
[----:B------:R-:W-:Y:S01]  /*10ce0*/  IMAD.X R49, RZ, RZ, RZ, P1 ;  /* 0x000000ffff317224 */ /* 0x000fe200008e06ff */
[----:B------:R-:W-:Y:S02]  /*10cf0*/  MOV R9, RZ ;  /* 0x000000ff00097202 */ /* 0x000fe40000000f00 */
[----:B------:R-:W-:Y:S01]  /*10d00*/  IADD3 R50, P1, PT, R50, R51, RZ ;  /* 0x0000003332327210 */ /* 0x000fe20007f3e0ff */
[----:B------:R-:W-:Y:S01]  /*10d10*/  IMAD.WIDE.U32 R48, R13, UR12, R48 ;  /* 0x0000000c0d307c25 */ /* 0x000fe2000f8e0030 */
[----:B------:R-:W-:-:S03]  /*10d20*/  IADD3 R15, P0, PT, R15, R10, RZ ;  /* 0x0000000a0f0f7210 */ /* 0x000fc60007f1e0ff */
[----:B------:R-:W-:Y:S01]  /*10d30*/  IMAD.X R51, RZ, RZ, RZ, P1 ;  /* 0x000000ffff337224 */ /* 0x000fe200008e06ff */
[----:B------:R-:W-:Y:S01]  /*10d40*/  IADD3 R15, P1, PT, R49, R15, RZ ;  /* 0x0000000f310f7210 */ /* 0x000fe20007f3e0ff */
[----:B------:R-:W-:Y:S02]  /*10d50*/  IMAD R13, R8, UR16, RZ ;  /* 0x00000010080d7c24 */ /* 0x000fe4000f8e02ff */
[----:B------:R-:W-:-:S04]  /*10d60*/  IMAD.WIDE.U32 R50, R60, R65, R50 ;  /* 0x000000413c327225 */ /* 0x000fc800078e0032 */
[----:B------:R-:W-:-:S04]  /*10d70*/  IMAD.HI.U32 R9, R13, UR15, R8 ;  /* 0x0000000f0d097c27 */ /* 0x000fc8000f8e0008 */
        /* <DEDUP_REMOVED lines=9> */
[----:B------:R-:W-:Y:S01]  /*10e10*/  IMAD.X R9, RZ, RZ, RZ, P1 ;  /* 0x000000ffff097224 */ /* 0x000fe200008e06ff */
[----:B------:R-:W-:Y:S02]  /*10e20*/  IADD3 R48, P2, PT, R48, R15, RZ ;  /* 0x0000000f30307210 */ /* 0x000fe40007f5e0ff */
[----:B------:R-:W-:Y:S01]  /*10e30*/  IADD3.X R15, PT, PT, RZ, RZ, RZ, P0, !PT ;  /* 0x000000ffff0f7210 */ /* 0x000fe200007fe4ff */
[----:B------:R-:W-:Y:S02]  /*10e40*/  IMAD.X R51, RZ, RZ, RZ, P3 ;  /* 0x000000ffff337224 */ /* 0x000fe400018e06ff */
[----:B------:R-:W-:Y:S02]  /*10e50*/  IMAD.X R49, RZ, RZ, RZ, P2 ;  /* 0x000000ffff317224 */ /* 0x000fe400010e06ff */
[----:B------:R-:W-:-:S04]  /*10e60*/  IMAD.WIDE.U32 R50, R13, UR13, R50 ;  /* 0x0000000d0d327c25 */ /* 0x000fc8000f8e0032 */
[----:B------:R-:W-:-:S05]  /*10e70*/  IMAD.WIDE.U32 R48, R65, R25, R48 ;  /* 0x0000001941307225 */ /* 0x000fca00078e0030 */
[----:B------:R-:W-:Y:S02]  /*10e80*/  IADD3 R10, PT, PT, R49, UR22, RZ ;  /* 0x00000016310a7c10 */ /* 0x000fe4000fffe0ff */
[----:B------:R-:W-:Y:S02]  /*10e90*/  IADD3 R48, P2, PT, R51, R48, RZ ;  /* 0x0000003033307210 */ /* 0x000fe40007f5e0ff */
[----:B------:R-:W-:Y:S01]  /*10ea0*/  IADD3 R10, P1, P0, R10, R9, R15 ;  /* 0x000000090a0a7210 */ /* 0x000fe2000783e00f */
[----:B------:R-:W-:Y:S02]  /*10eb0*/  HFMA2 R9, -RZ, RZ, 0, 0 ;  /* 0x00000000ff097431 */ /* 0x000fe400000001ff */
[----:B------:R-:W-:Y:S02]  /*10ec0*/  IMAD.X R49, RZ, RZ, RZ, P2 ;  /* 0x000000ffff317224 */ /* 0x000fe400010e06ff */
[----:B------:R-:W-:-:S04]  /*10ed0*/  IMAD.WIDE.U32 R48, R13, UR12, R48 ;  /* 0x0000000c0d307c25 */ /* 0x000fc8000f8e0030 */
[----:B------:R-:W-:-:S04]  /*10ee0*/  IMAD.WIDE.U32 R8, R62, R55, R8 ;  /* 0x000000373e087225 */ /* 0x000fc800078e0008 */
[----:B------:R-:W-:Y:S01]  /*10ef0*/  IMAD R13, R8, UR16, RZ ;  /* 0x00000010080d7c24 */ /* 0x000fe2000f8e02ff */
[----:B------:R-:W-:Y:S01]  /*10f00*/  IADD3 R51, PT, PT, R9, UR6, RZ ;  /* 0x0000000609337c10 */ /* 0x000fe2000fffe0ff */
[----:B------:R-:W-:-:S03]  /*10f10*/  IMAD.MOV.U32 R9, RZ, RZ, RZ ;  /* 0x000000ffff097224 */ /* 0x000fc600078e00ff */
[----:B------:R-:W-:Y:S01]  /*10f20*/  IADD3 R50, P2, PT, R50, R51, RZ ;  /* 0x0000003332327210 */ /* 0x000fe20007f5e0ff */
[----:B------:R-:W-:-:S03]  /*10f30*/  IMAD.HI.U32 R9, R13, UR15, R8 ;  /* 0x0000000f0d097c27 */ /* 0x000fc6000f8e0008 */
[----:B------:R-:W-:-:S03]  /*10f40*/  IADD3.X R51, PT, PT, RZ, RZ, RZ, P2, !PT ;  /* 0x000000ffff337210 */ /* 0x000fc600017fe4ff */
[----:B------:R-:W-:-:S04]  /*10f50*/  IMAD.WIDE.U32 R50, R60, R55, R50 ;  /* 0x000000373c327225 */ /* 0x000fc800078e0032 */
[----:B------:R-:W-:Y:S01]  /*10f60*/  VIADD R15, R51, UR7 ;  /* 0x00000007330f7c36 */ /* 0x000fe20008000000 */
[----:B------:R-:W-:Y:S02]  /*10f70*/  IADD3 R8, P2, PT, R9, R50, RZ ;  /* 0x0000003209087210 */ /* 0x000fe40007f5e0ff */
[----:B------:R-:W-:Y:S02]  /*10f80*/  IADD3 R51, P3, PT, R49, R10, RZ ;  /* 0x0000000a31337210 */ /* 0x000fe40007f7e0ff */
[----:B------:R-:W-:Y:S02]  /*10f90*/  IADD3.X R9, PT, PT, RZ, RZ, RZ, P2, !PT ;  /* 0x000000ffff097210 */ /* 0x000fe400017fe4ff */
[----:B------:R-:W-:Y:S01]  /*10fa0*/  IADD3 R48, P2, PT, R48, R15, RZ ;  /* 0x0000000f30307210 */ /* 0x000fe20007f5e0ff */
[----:B------:R-:W-:-:S03]  /*10fb0*/  IMAD.WIDE.U32 R8, R13, UR14, R8 ;  /* 0x0000000e0d087c25 */ /* 0x000fc6000f8e0008 */
[----:B------:R-:W-:Y:S01]  /*10fc0*/  IADD3.X R49, PT, PT, RZ, RZ, RZ, P2, !PT ;  /* 0x000000ffff317210 */ /* 0x000fe200017fe4ff */
[----:B------:R-:W-:Y:S02]  /*10fd0*/  IMAD.IADD R46, R46, 0x1, R8 ;  /* 0x000000012e2e7824 */ /* 0x000fe400078e0208 */
[----:B------:R-:W-:-:S03]  /*10fe0*/  IMAD.WIDE.U32 R48, R58, R55, R48 ;  /* 0x000000373a307225 */ /* 0x000fc600078e0030 */
[----:B------:R-:W-:Y:S01]  /*10ff0*/  ISETP.GE.U32.AND P2, PT, R46, R8, PT ;  /* 0x000000082e00720c */ /* 0x000fe20003f46070 */
[----:B------:R-:W-:Y:S01]  /*11000*/  VIADD R50, R49, UR8 ;  /* 0x0000000831327c36 */ /* 0x000fe20008000000 */
[----:B------:R-:W-:Y:S01]  /*11010*/  IADD3 R48, P5, PT, R9, R48, RZ ;  /* 0x0000003009307210 */ /* 0x000fe20007fbe0ff */
[----:B------:R-:W-:Y:S01]  /*11020*/  UMOV UR8, UR29 ;  /* 0x0000001d00087c82 */ /* 0x000fe20008000000 */
[----:B------:R-:W-:Y:S01]  /*11030*/  IADD3.X R9, PT, PT, RZ, RZ, RZ, P1, P0 ;  /* 0x000000ffff097210 */ /* 0x000fe20000fe04ff */
[----:B------:R-:W-:Y:S01]  /*11040*/  UMOV UR29, UR21 ;  /* 0x00000015001d7c82 */ /* 0x000fe20008000000 */
[----:B------:R-:W-:Y:S01]  /*11050*/  IADD3 R50, P4, PT, R50, R51, RZ ;  /* 0x0000003332327210 */ /* 0x000fe20007f9e0ff */
[----:B------:R-:W-:Y:S01]  /*11060*/  IMAD.X R49, RZ, RZ, RZ, P5 ;  /* 0x000000ffff317224 */ /* 0x000fe200028e06ff */
[----:B------:R-:W-:Y:S02]  /*11070*/  IADD3.X R8, PT, PT, RZ, RZ, RZ, P3, !PT ;  /* 0x000000ffff087210 */ /* 0x000fe40001ffe4ff */
[----:B------:R-:W-:Y:S01]  /*11080*/  IADD3.X R51, PT, PT, RZ, RZ, RZ, P4, !PT ;  /* 0x000000ffff337210 */ /* 0x000fe200027fe4ff */
[----:B------:R-:W-:-:S04]  /*11090*/  IMAD.WIDE.U32 R48, R13, UR13, R48 ;  /* 0x0000000d0d307c25 */ /* 0x000fc8000f8e0030 */
[----:B------:R-:W-:-:S04]  /*110a0*/  IMAD.WIDE.U32 R50, R55, R25, R50 ;  /* 0x0000001937327225 */ /* 0x000fc800078e0032 */
[----:B------:R-:W-:-:S05]  /*110b0*/  VIADD R15, R51, UR22 ;  /* 0x00000016330f7c36 */ /* 0x000fca0008000000 */
[----:B------:R-:W-:Y:S02]  /*110c0*/  IADD3 R15, PT, PT, R15, R8, R9 ;  /* 0x000000080f0f7210 */ /* 0x000fe40007ffe009 */
[----:B------:R-:W-:Y:S02]  /*110d0*/  SEL R9, RZ, 0x1, P2 ;  /* 0x00000001ff097807 */ /* 0x000fe40001000000 */
[----:B------:R-:W-:Y:S02]  /*110e0*/  IADD3 R8, P0, PT, R49, R50, RZ ;  /* 0x0000003231087210 */ /* 0x000fe40007f1e0ff */
[----:B------:R-:W-:Y:S02]  /*110f0*/  IADD3 R10, P1, P2, R42, R48, R9 ;  /* 0x000000302a0a7210 */ /* 0x000fe40007a3e009 */
[----:B------:R-:W-:-:S03]  /*11100*/  IADD3.X R9, PT, PT, RZ, RZ, RZ, P0, !PT ;  /* 0x000000ffff097210 */ /* 0x000fc600007fe4ff */
[----:B------:R-:W-:Y:S01]  /*11110*/  IMAD.WIDE.U32 R8, R13, UR12, R8 ;  /* 0x0000000c0d087c25 */ /* 0x000fe2000f8e0008 */
[----:B------:R-:W-:-:S04]  /*11120*/  IADD3.X R13, PT, PT, RZ, RZ, RZ, P1, P2 ;  /* 0x000000ffff0d7210 */ /* 0x000fc80000fe44ff */
[----:B------:R-:W-:Y:S01]  /*11130*/  IADD3 R48, P0, P1, R40, R13, R8 ;  /* 0x0000000d28307210 */ /* 0x000fe2000791e008 */
[----:B------:R-:W-:-:S03]  /*11140*/  IMAD.WIDE.U32 R40, R46, R57, RZ ;  /* 0x000000392e287225 */ /* 0x000fc600078e00ff */
[----:B------:R-:W-:-:S04]  /*11150*/  IADD3.X R8, PT, PT, RZ, RZ, RZ, P0, P1 ;  /* 0x000000ffff087210 */ /* 0x000fc800007e24ff */
[----:B------:R-:W-:Y:S01]  /*11160*/  IADD3 R13, PT, PT, R8, R9, R15 ;  /* 0x00000009080d7210 */ /* 0x000fe20007ffe00f */
[----:B------:R-:W-:Y:S01]  /*11170*/  IMAD R15, R40, UR16, RZ ;  /* 0x00000010280f7c24 */ /* 0x000fe2000f8e02ff */
[----:B------:R-:W-:Y:S01]  /*11180*/  MOV R9, RZ ;  /* 0x000000ff00097202 */ /* 0x000fe20000000f00 */
[----:B------:R-:W-:Y:S02]  /*11190*/  IMAD.MOV.U32 R8, RZ, RZ, R40 ;  /* 0x000000ffff087224 */ /* 0x000fe400078e0028 */
[----:B------:R-:W-:Y:S02]  /*111a0*/  IMAD.MOV.U32 R40, RZ, RZ, R41 ;  /* 0x000000ffff287224 */ /* 0x000fe400078e0029 */
[----:B------:R-:W-:Y:S02]  /*111b0*/  HFMA2 R41, -RZ, RZ, 0, 0 ;  /* 0x00000000ff297431 */ /* 0x000fe400000001ff */
[----:B------:R-:W-:-:S04]  /*111c0*/  IMAD.HI.U32 R9, R15, UR15, R8 ;  /* 0x0000000f0f097c27 */ /* 0x000fc8000f8e0008 */
[----:B------:R-:W-:Y:S02]  /*111d0*/  IMAD.IADD R56, R13, 0x1, R56 ;  /* 0x000000010d387824 */ /* 0x000fe400078e0238 */
        /* <DEDUP_REMOVED lines=8> */
[----:B------:R-:W-:Y:S01]  /*11260*/  HFMA2 R43, -RZ, RZ, 0, 0 ;  /* 0x00000000ff2b7431 */ /* 0x000fe200000001ff */
[----:B------:R-:W-:Y:S01]  /*11270*/  MOV R40, R41 ;  /* 0x0000002900287202 */ /* 0x000fe20000000f00 */
[----:B------:R-:W-:Y:S01]  /*11280*/  IMAD.MOV.U32 R41, RZ, RZ, RZ ;  /* 0x000000ffff297224 */ /* 0x000fe200078e00ff */
[----:B------:R-:W-:-:S03]  /*11290*/  IADD3.X R9, PT, PT, RZ, RZ, RZ, P0, !PT ;  /* 0x000000ffff097210 */ /* 0x000fc600007fe4ff */
[----:B------:R-:W-:-:S04]  /*112a0*/  IMAD.WIDE.U32 R40, R46, R55, R40 ;  /* 0x000000372e287225 */ /* 0x000fc800078e0028 */
[----:B------:R-:W-:-:S04]  /*112b0*/  IMAD.WIDE.U32 R46, R15, UR13, R8 ;  /* 0x0000000d0f2e7c25 */ /* 0x000fc8000f8e0008 */
[----:B------:R-:W-:Y:S01]  /*112c0*/  IMAD.WIDE.U32 R42, R57, R10, R42 ;  /* 0x0000000a392a7225 */ /* 0x000fe200078e002a */
[----:B------:R-:W-:-:S03]  /*112d0*/  IADD3 R8, P0, PT, R40, R47, RZ ;  /* 0x0000002f28087210 */ /* 0x000fc60007f1e0ff */
[----:B------:R-:W-:Y:S02]  /*112e0*/  VIADD R47, R43, UR6 ;  /* 0x000000062b2f7c36 */ /* 0x000fe40008000000 */
[----:B------:R-:W-:Y:S02]  /*112f0*/  IMAD.X R9, RZ, RZ, RZ, P0 ;  /* 0x000000ffff097224 */ /* 0x000fe400000e06ff */
[----:B------:R-:W-:Y:S01]  /*11300*/  IMAD.MOV.U32 R43, RZ, RZ, RZ ;  /* 0x000000ffff2b7224 */ /* 0x000fe200078e00ff */
[----:B------:R-:W-:Y:S01]  /*11310*/  IADD3 R46, P0, PT, R46, R47, RZ ;  /* 0x0000002f2e2e7210 */ /* 0x000fe20007f1e0ff */
[----:B------:R-:W-:-:S03]  /*11320*/  IMAD.WIDE.U32 R8, R15, UR12, R8 ;  /* 0x0000000c0f087c25 */ /* 0x000fc6000f8e0008 */
[----:B------:R-:W-:Y:S01]  /*11330*/  IADD3.X R47, PT, PT, RZ, RZ, RZ, P0, !PT ;  /* 0x000000ffff2f7210 */ /* 0x000fe200007fe4ff */
[----:B------:R-:W-:Y:S01]  /*11340*/  IMAD R15, R42, UR16, RZ ;  /* 0x000000102a0f7c24 */ /* 0x000fe2000f8e02ff */
[----:B------:R-:W-:Y:S01]  /*11350*/  IADD3 R40, P0, PT, R41, R9, RZ ;  /* 0x0000000929287210 */ /* 0x000fe20007f1e0ff */
[----:B------:R-:W-:-:S04]  /*11360*/  IMAD.WIDE.U32 R46, R67, R10, R46 ;  /* 0x0000000a432e7225 */ /* 0x000fc800078e002e */
[----:B------:R-:W-:Y:S01]  /*11370*/  IMAD.HI.U32 R43, R15, UR15, R42 ;  /* 0x0000000f0f2b7c27 */ /* 0x000fe2000f8e002a */
[----:B------:R-:W-:-:S04]  /*11380*/  IADD3 R9, PT, PT, R47, UR6, RZ ;  /* 0x000000062f097c10 */ /* 0x000fc8000fffe0ff */
[----:B------:R-:W-:Y:S02]  /*11390*/  IADD3 R8, P1, PT, R8, R9, RZ ;  /* 0x0000000908087210 */ /* 0x000fe40007f3e0ff */
[----:B------:R-:W-:Y:S01]  /*113a0*/  IADD3 R46, P2, PT, R43, R46, RZ ;  /* 0x0000002e2b2e7210 */ /* 0x000fe20007f5e0ff */
[----:B------:R-:W-:Y:S02]  /*113b0*/  IMAD.MOV.U32 R43, RZ, RZ, RZ ;  /* 0x000000ffff2b7224 */ /* 0x000fe400078e00ff */
[----:B------:R-:W-:Y:S01]  /*113c0*/  IMAD.X R9, RZ, RZ, RZ, P1 ;  /* 0x000000ffff097224 */ /* 0x000fe200008e06ff */
[----:B------:R-:W-:Y:S01]  /*113d0*/  IADD3.X R47, PT, PT, RZ, RZ, RZ, P2, !PT ;  /* 0x000000ffff2f7210 */ /* 0x000fe200017fe4ff */
[----:B------:R-:W-:-:S04]  /*113e0*/  IMAD.WIDE.U32 R8, R65, R10, R8 ;  /* 0x0000000a41087225 */ /* 0x000fc800078e0008 */
[----:B------:R-:W-:-:S04]  /*113f0*/  IMAD.WIDE.U32 R46, R15, UR14, R46 ;  /* 0x0000000e0f2e7c25 */ /* 0x000fc8000f8e002e */
[----:B------:R-:W-:Y:S01]  /*11400*/  VIADD R41, R9, UR6 ;  /* 0x0000000609297c36 */ /* 0x000fe20008000000 */
[----:B------:R-:W-:Y:S02]  /*11410*/  IADD3 R8, P2, PT, R47, R8, RZ ;  /* 0x000000082f087210 */ /* 0x000fe40007f5e0ff */
[----:B------:R-:W-:Y:S02]  /*11420*/  MOV R42, R46 ;  /* 0x0000002e002a7202 */ /* 0x000fe40000000f00 */
[----:B------:R-:W-:Y:S01]  /*11430*/  IADD3 R40, P1, PT, R41, R40, RZ ;  /* 0x0000002829287210 */ /* 0x000fe20007f3e0ff */
[----:B------:R-:W-:Y:S02]  /*11440*/  IMAD.X R9, RZ, RZ, RZ, P2 ;  /* 0x000000ffff097224 */ /* 0x000fe400010e06ff */
[----:B------:R-:W-:Y:S01]  /*11450*/  IMAD.WIDE.U32 R42, R57, R48, R42 ;  /* 0x00000030392a7225 */ /* 0x000fe200078e002a */
[----:B------:R-:W-:-:S03]  /*11460*/  IADD3.X R41, PT, PT, RZ, RZ, RZ, P1, !PT ;  /* 0x000000ffff297210 */ /* 0x000fc60000ffe4ff */
[----:B------:R-:W-:Y:S01]  /*11470*/  IMAD.WIDE.U32 R8, R15, UR13, R8 ;  /* 0x0000000d0f087c25 */ /* 0x000fe2000f8e0008 */
[----:B------:R-:W-:-:S03]  /*11480*/  IADD3 R47, PT, PT, R43, UR7, RZ ;  /* 0x000000072b2f7c10 */ /* 0x000fc6000fffe0ff */
        /* <DEDUP_REMOVED lines=9> */
[----:B------:R-:W-:Y:S01]  /*11520*/  IMAD.WIDE.U32 R40, R15, UR12, R40 ;  /* 0x0000000c0f287c25 */ /* 0x000fe2000f8e0028 */
[----:B------:R-:W-:-:S03]  /*11530*/  IADD3.X R15, PT, PT, RZ, RZ, RZ, P0, !PT ;  /* 0x000000ffff0f7210 */ /* 0x000fc600007fe4ff */
[----:B------:R-:W-:Y:S01]  /*11540*/  IMAD.HI.U32 R43, R45, UR15, R42 ;  /* 0x0000000f2d2b7c27 */ /* 0x000fe2000f8e002a */
[----:B------:R-:W-:-:S03]  /*11550*/  IADD3 R15, P0, PT, R10, R15, RZ ;  /* 0x0000000f0a0f7210 */ /* 0x000fc60007f1e0ff */
[----:B------:R-:W-:Y:S01]  /*11560*/  VIADD R9, R9, UR7 ;  /* 0x0000000709097c36 */ /* 0x000fe20008000000 */
[----:B------:R-:W-:Y:S02]  /*11570*/  IADD3 R8, P3, PT, R43, R8, RZ ;  /* 0x000000082b087210 */ /* 0x000fe40007f7e0ff */
[----:B------:R-:W-:Y:S02]  /*11580*/  IADD3 R10, P1, PT, R41, R15, RZ ;  /* 0x0000000f290a7210 */ /* 0x000fe40007f3e0ff */
[----:B------:R-:W-:Y:S01]  /*11590*/  IADD3 R40, P2, PT, R40, R9, RZ ;  /* 0x0000000928287210 */ /* 0x000fe20007f5e0ff */
[----:B------:R-:W-:-:S03]  /*115a0*/  IMAD.X R9, RZ, RZ, RZ, P3 ;  /* 0x000000ffff097224 */ /* 0x000fc600018e06ff */
[----:B------:R-:W-:Y:S01]  /*115b0*/  IADD3.X R41, PT, PT, RZ, RZ, RZ, P2, !PT ;  /* 0x000000ffff297210 */ /* 0x000fe200017fe4ff */
[----:B------:R-:W-:-:S04]  /*115c0*/  IMAD.WIDE.U32 R8, R45, UR14, R8 ;  /* 0x0000000e2d087c25 */ /* 0x000fc8000f8e0008 */
[----:B------:R-:W-:-:S03]  /*115d0*/  IMAD.WIDE.U32 R40, R65, R48, R40 ;  /* 0x0000003041287225 */ /* 0x000fc600078e0028 */
[----:B------:R-:W-:Y:S01]  /*115e0*/  IADD3 R40, P2, PT, R9, R40, RZ ;  /* 0x0000002809287210 */ /* 0x000fe20007f5e0ff */
[----:B------:R-:W-:Y:S01]  /*115f0*/  HFMA2 R9, -RZ, RZ, 0, 0 ;  /* 0x00000000ff097431 */ /* 0x000fe200000001ff */
[----:B------:R-:W-:-:S03]  /*11600*/  IADD3 R43, PT, PT, R41, UR7, RZ ;  /* 0x00000007292b7c10 */ /* 0x000fc6000fffe0ff */
[----:B------:R-:W-:Y:S01]  /*11610*/  IMAD.X R41, RZ, RZ, RZ, P2 ;  /* 0x000000ffff297224 */ /* 0x000fe200010e06ff */
[----:B------:R-:W-:Y:S02]  /*11620*/  IADD3 R42, P2, PT, R43, R10, RZ ;  /* 0x0000000a2b2a7210 */ /* 0x000fe40007f5e0ff */
[----:B------:R-:W-:Y:S01]  /*11630*/  IADD3.X R10, PT, PT, RZ, RZ, RZ, P0, !PT ;  /* 0x000000ffff0a7210 */ /* 0x000fe200007fe4ff */
[----:B------:R-:W-:Y:S01]  /*11640*/  IMAD.WIDE.U32 R46, R45, UR13, R40 ;  /* 0x0000000d2d2e7c25 */ /* 0x000fe2000f8e0028 */
[----:B------:R-:W-:-:S03]  /*11650*/  IADD3.X R43, PT, PT, RZ, RZ, RZ, P2, !PT ;  /* 0x000000ffff2b7210 */ /* 0x000fc600017fe4ff */
[----:B------:R-:W-:-:S04]  /*11660*/  IMAD.WIDE.U32 R8, R57, R56, R8 ;  /* 0x0000003839087225 */ /* 0x000fc800078e0008 */
[----:B------:R-:W-:Y:S02]  /*11670*/  VIADD R41, R9, UR6 ;  /* 0x0000000609297c36 */ /* 0x000fe40008000000 */
[----:B------:R-:W-:-:S03]  /*11680*/  IMAD.WIDE.U32 R42, R55, R48, R42 ;  /* 0x00000030372a7225 */ /* 0x000fc600078e002a */
[----:B------:R-:W-:Y:S01]  /*11690*/  IADD3 R40, P2, PT, R46, R41, RZ ;  /* 0x000000292e287210 */ /* 0x000fe20007f5e0ff */
[----:B------:R-:W-:Y:S02]  /*116a0*/  IMAD R51, R8, UR16, RZ ;  /* 0x0000001008337c24 */ /* 0x000fe4000f8e02ff */
[----:B------:R-:W-:Y:S02]  /*116b0*/  IMAD.MOV.U32 R9, RZ, RZ, RZ ;  /* 0x000000ffff097224 */ /* 0x000fe400078e00ff */
[----:B------:R-:W-:Y:S01]  /*116c0*/  IMAD.X R41, RZ, RZ, RZ, P2 ;  /* 0x000000ffff297224 */ /* 0x000fe200010e06ff */
[----:B------:R-:W-:Y:S01]  /*116d0*/  IADD3 R46, P2, PT, R47, R42, RZ ;  /* 0x0000002a2f2e7210 */ /* 0x000fe20007f5e0ff */
[----:B------:R-:W-:-:S03]  /*116e0*/  IMAD.HI.U32 R9, R51, UR15, R8 ;  /* 0x0000000f33097c27 */ /* 0x000fc6000f8e0008 */
[----:B------:R-:W-:Y:S01]  /*116f0*/  IADD3.X R47, PT, PT, RZ, RZ, RZ, P2, !PT ;  /* 0x000000ffff2f7210 */ /* 0x000fe200017fe4ff */
[----:B------:R-:W-:-:S04]  /*11700*/  IMAD.WIDE.U32 R40, R67, R56, R40 ;  /* 0x0000003843287225 */ /* 0x000fc800078e0028 */
[----:B------:R-:W-:Y:S01]  /*11710*/  IMAD.WIDE.U32 R46, R45, UR12, R46 ;  /* 0x0000000c2d2e7c25 */ /* 0x000fe2000f8e002e */
[----:B------:R-:W-:Y:S02]  /*11720*/  IADD3 R13, PT, PT, R41, UR6, RZ ;  /* 0x00000006290d7c10 */ /* 0x000fe4000fffe0ff */
[----:B------:R-:W-:Y:S01]  /*11730*/  IADD3 R48, P3, PT, R9, R40, RZ ;  /* 0x0000002809307210 */ /* 0x000fe20007f7e0ff */
[----:B------:R-:W-:Y:S01]  /*11740*/  VIADD R42, R43, UR7 ;  /* 0x000000072b2a7c36 */ /* 0x000fe20008000000 */
[----:B------:R-:W-:Y:S01]  /*11750*/  IADD3 R8, P2, PT, R46, R13, RZ ;  /* 0x0000000d2e087210 */ /* 0x000fe20007f5e0ff */
[----:B------:R-:W-:Y:S01]  /*11760*/  IMAD.X R13, RZ, RZ, RZ, P1 ;  /* 0x000000ffff0d7224 */ /* 0x000fe200008e06ff */
[----:B------:R-:W-:Y:S01]  /*11770*/  MOV R45, R54 ;  /* 0x00000036002d7202 */ /* 0x000fe20000000f00 */
[----:B------:R-:W-:Y:S01]  /*11780*/  IMAD.X R49, RZ, RZ, RZ, P3 ;  /* 0x000000ffff317224 */ /* 0x000fe200018e06ff */
[----:B------:R-:W-:Y:S01]  /*11790*/  IADD3.X R9, PT, PT, RZ, RZ, RZ, P2, !PT ;  /* 0x000000ffff097210 */ /* 0x000fe200017fe4ff */
[----:B------:R-:W-:Y:S01]  /*117a0*/  UMOV UR7, UR31 ;  /* 0x0000001f00077c82 */ /* 0x000fe20008000000 */
[----:B------:R-:W-:Y:S01]  /*117b0*/  IADD3 R13, P0, P1, R42, R13, R10 ;  /* 0x0000000d2a0d7210 */ /* 0x000fe2000791e00a */
[----:B------:R-:W-:Y:S01]  /*117c0*/  IMAD.WIDE.U32 R48, R51, UR14, R48 ;  /* 0x0000000e33307c25 */ /* 0x000fe2000f8e0030 */
[----:B------:R-:W-:-:S02]  /*117d0*/  UMOV UR31, UR38 ;  /* 0x00000026001f7c82 */ /* 0x000fc40008000000 */
[----:B------:R-:W-:Y:S01]  /*117e0*/  IADD3 R10, P2, PT, R47, R13, RZ ;  /* 0x0000000d2f0a7210 */ /* 0x000fe20007f5e0ff */
[----:B------:R-:W-:Y:S01]  /*117f0*/  IMAD.WIDE.U32 R8, R65, R56, R8 ;  /* 0x0000003841087225 */ /* 0x000fe200078e0008 */
[----:B------:R-:W-:Y:S02]  /*11800*/  IADD3.X R13, PT, PT, RZ, RZ, RZ, P0, P1 ;  /* 0x000000ffff0d7210 */ /* 0x000fe400007e24ff */
[----:B------:R-:W-:Y:S02]  /*11810*/  MOV R40, R48 ;  /* 0x0000003000287202 */ /* 0x000fe40000000f00 */
[----:B------:R-:W-:Y:S02]  /*11820*/  IADD3 R9, PT, PT, R9, UR6, RZ ;  /* 0x0000000609097c10 */ /* 0x000fe4000fffe0ff */
[----:B------:R-:W-:Y:S02]  /*11830*/  IADD3 R46, P4, PT, R49, R8, RZ ;  /* 0x00000008312e7210 */ /* 0x000fe40007f9e0ff */
[----:B------:R-:W-:Y:S01]  /*11840*/  IADD3 R8, P3, PT, R9, R10, RZ ;  /* 0x0000000a09087210 */ /* 0x000fe20007f7e0ff */
[----:B------:R-:W-:-:S02]  /*11850*/  IMAD.X R10, RZ, RZ, RZ, P2 ;  /* 0x000000ffff0a7224 */ /* 0x000fc400010e06ff */
[----:B------:R-:W-:Y:S01]  /*11860*/  IMAD.X R47, RZ, RZ, RZ, P4 ;  /* 0x000000ffff2f7224 */ /* 0x000fe200020e06ff */
[----:B------:R-:W-:Y:S01]  /*11870*/  IADD3.X R9, PT, PT, RZ, RZ, RZ, P3, !PT ;  /* 0x000000ffff097210 */ /* 0x000fe20001ffe4ff */
[----:B------:R-:W-:-:S04]  /*11880*/  IMAD.WIDE.U32 R46, R51, UR13, R46 ;  /* 0x0000000d332e7c25 */ /* 0x000fc8000f8e002e */
[----:B------:R-:W-:Y:S01]  /*11890*/  IMAD.WIDE.U32 R56, R55, R56, R8 ;  /* 0x0000003837387225 */ /* 0x000fe200078e0008 */
[----:B------:R-:W-:Y:S01]  /*118a0*/  MOV R55, UR32 ;  /* 0x0000002000377c02 */ /* 0x000fe20008000f00 */
[----:B------:R-:W-:Y:S02]  /*118b0*/  UMOV UR32, UR37 ;  /* 0x0000002500207c82 */ /* 0x000fe40008000000 */
[----:B------:R-:W-:Y:S01]  /*118c0*/  IMAD.MOV.U32 R41, RZ, RZ, R46 ;  /* 0x000000ffff297224 */ /* 0x000fe200078e002e */
[----:B------:R-:W-:Y:S01]  /*118d0*/  IADD3 R8, P3, PT, R47, R56, RZ ;  /* 0x000000382f087210 */ /* 0x000fe20007f7e0ff */
[----:B------:R-:W-:Y:S01]  /*118e0*/  IMAD.U32 R56, RZ, RZ, UR30 ;  /* 0x0000001eff387e24 */ /* 0x000fe2000f8e00ff */
[----:B------:R-:W-:-:S03]  /*118f0*/  IADD3 R43, PT, PT, R57, UR6, RZ ;  /* 0x00000006392b7c10 */ /* 0x000fc6000fffe0ff */
[----:B------:R-:W-:Y:S01]  /*11900*/  IMAD.X R9, RZ, RZ, RZ, P3 ;  /* 0x000000ffff097224 */ /* 0x000fe200018e06ff */
[----:B------:R-:W-:Y:S02]  /*11910*/  IADD3 R43, PT, PT, R43, R10, R13 ;  /* 0x0000000a2b2b7210 */ /* 0x000fe40007ffe00d */
[----:B------:R-:W-:Y:S01]  /*11920*/  MOV R10, R12 ;  /* 0x0000000c000a7202 */ /* 0x000fe20000000f00 */
[----:B------:R-:W-:Y:S01]  /*11930*/  IMAD.WIDE.U32 R50, R51, UR12, R8 ;  /* 0x0000000c33327c25 */ /* 0x000fe2000f8e0008 */
[----:B------:R-:W-:Y:S02]  /*11940*/  MOV R8, UR20 ;  /* 0x0000001400087c02 */ /* 0x000fe40008000f00 */
[----:B------:R-:W-:Y:S01]  /*11950*/  MOV R13, R46 ;  /* 0x0000002e000d7202 */ /* 0x000fe20000000f00 */
[----:B------:R-:W-:Y:S01]  /*11960*/  IMAD.MOV.U32 R42, RZ, RZ, R50 ;  /* 0x000000ffff2a7224 */ /* 0x000fe200078e0032 */
[----:B------:R-:W-:Y:S01]  /*11970*/  IADD3 R43, PT, PT, R51, R43, RZ ;  /* 0x0000002b332b7210 */ /* 0x000fe20007ffe0ff */
[----:B-1----:R-:W-:Y:S01]  /*11980*/  IMAD.MOV.U32 R54, RZ, RZ, R8 ;  /* 0x000000ffff367224 */ /* 0x002fe200078e0008 */
[----:B------:R-:W-:Y:S01]  /*11990*/  MOV R8, R44 ;  /* 0x0000002c00087202 */ /* 0x000fe20000000f00 */
[----:B------:R-:W-:Y:S01]  /*119a0*/  IMAD.U32 R9, RZ, RZ, UR21 ;  /* 0x00000015ff097e24 */ /* 0x000fe2000f8e00ff */
[----:B------:R-:W-:Y:S01]  /*119b0*/  MOV R44, R53 ;  /* 0x00000035002c7202 */ /* 0x000fe20000000f00 */
[----:B------:R0:W-:Y:S01]  /*119c0*/  STL.128 [UR30], R40 ;  /* 0x00000028ff007987 */ /* 0x0001e20008100c1e */
[----:B------:R-:W-:Y:S01]  /*119d0*/  IMAD.MOV.U32 R9, RZ, RZ, R14 ;  /* 0x000000ffff097224 */ /* 0x000fe200078e000e */
[----:B------:R-:W-:Y:S01]  /*119e0*/  UMOV UR30, UR39 ;  /* 0x00000027001e7c82 */ /* 0x000fe20008000000 */
[----:B------:R-:W-:-:S02]  /*119f0*/  IMAD.MOV.U32 R12, RZ, RZ, R48 ;  /* 0x000000ffff0c7224 */ /* 0x000fc400078e0030 */
[----:B------:R-:W-:Y:S02]  /*11a00*/  IMAD.MOV.U32 R14, RZ, RZ, R50 ;  /* 0x000000ffff0e7224 */ /* 0x000fe400078e0032 */
[----:B------:R-:W-:Y:S02]  /*11a10*/  IMAD.MOV.U32 R48, RZ, RZ, R32 ;  /* 0x000000ffff307224 */ /* 0x000fe400078e0020 */
[----:B------:R-:W-:Y:S01]  /*11a20*/  IMAD.U32 R53, RZ, RZ, UR36 ;  /* 0x00000024ff357e24 */ /* 0x000fe2000f8e00ff */
[----:B0-----:R-:W-:Y:S01]  /*11a30*/  MOV R40, R36 ;  /* 0x0000002400287202 */ /* 0x001fe20000000f00 */
[----:B------:R-:W-:Y:S06]  /*11a40*/  BRA `(.L_x_102) ;  /* 0x0000002c00bc7947 */ /* 0x000fec0003800000 */
.L_x_131:
[----:B--2---:R-:W2:Y:S04]  /*11a50*/  LDL.128 R8, [R45] ;  /* 0x000000002d087983 */ /* 0x004ea80000100c00 */
[----:B------:R-:W2:Y:S01]  /*11a60*/  LDL.128 R12, [R44] ;  /* 0x000000002c0c7983 */ /* 0x000ea20000100c00 */
[----:B0-----:R-:W-:Y:S01]  /*11a70*/  HFMA2 R43, -RZ, RZ, 0, 0 ;  /* 0x00000000ff2b7431 */ /* 0x001fe200000001ff */
[----:B------:R-:W-:Y:S01]  /*11a80*/  UMOV UR6, URZ ;  /* 0x000000ff00067c82 */ /* 0x000fe20008000000 */
[----:B------:R-:W-:Y:S01]  /*11a90*/  HFMA2 R47, -RZ, RZ, 0, 0 ;  /* 0x00000000ff2f7431 */ /* 0x000fe200000001ff */
[----:B------:R-:W-:Y:S01]  /*11aa0*/  UMOV UR7, URZ ;  /* 0x000000ff00077c82 */ /* 0x000fe20008000000 */
[----:B------:R-:W-:Y:S04]  /*11ab0*/  BSSY.RECONVERGENT B0, `(.L_x_142) ;  /* 0x00000ac000007945 */ /* 0x000fe80003800200 */
[----:B------:R-:W-:Y:S01]  /*11ac0*/  BSSY.RELIABLE B1, `(.L_x_143) ;  /* 0x0000087000017945 */ /* 0x000fe20003800100 */
[----:B--2---:R-:W-:-:S04]  /*11ad0*/  IADD3 R51, PT, PT, R8, R12, RZ ;  /* 0x0000000c08337210 */ /* 0x004fc80007ffe0ff */
[C---:B------:R-:W-:Y:S01]  /*11ae0*/  ISETP.GE.U32.AND P0, PT, R51.reuse, R8, PT ;  /* 0x000000083300720c */ /* 0x040fe20003f06070 */
[----:B------:R-:W-:-:S03]  /*11af0*/  IMAD.WIDE.U32 R40, R51, R51, RZ ;  /* 0x0000003333287225 */ /* 0x000fc600078e00ff */
[----:B------:R-:W-:Y:S01]  /*11b00*/  SEL R42, RZ, 0x1, P0 ;  /* 0x00000001ff2a7807 */ /* 0x000fe20000000000 */
[----:B------:R-:W-:-:S03]  /*11b10*/  IMAD R57, R40, UR16, RZ ;  /* 0x0000001028397c24 */ /* 0x000fc6000f8e02ff */
[----:B------:R-:W-:Y:S01]  /*11b20*/  IADD3 R49, P0, P1, R13, R42, R9 ;  /* 0x0000002a0d317210 */ /* 0x000fe2000791e009 */
[----:B------:R-:W-:Y:S02]  /*11b30*/  IMAD.MOV.U32 R42, RZ, RZ, R41 ;  /* 0x000000ffff2a7224 */ /* 0x000fe400078e0029 */
[----:B------:R-:W-:Y:S01]  /*11b40*/  IMAD.MOV.U32 R41, RZ, RZ, RZ ;  /* 0x000000ffff297224 */ /* 0x000fe200078e00ff */
[----:B------:R-:W-:Y:S01]  /*11b50*/  IADD3.X R45, PT, PT, RZ, RZ, RZ, P0, P1 ;  /* 0x000000ffff2d7210 */ /* 0x000fe200007e24ff */
[----:B------:R-:W-:-:S03]  /*11b60*/  IMAD.WIDE.U32 R42, R51, R49, R42 ;  /* 0x00000031332a7225 */ /* 0x000fc600078e002a */
[----:B------:R-:W-:Y:S01]  /*11b70*/  IADD3 R48, P0, P1, R14, R45, R10 ;  /* 0x0000002d0e307210 */ /* 0x000fe2000791e00a */
[----:B------:R-:W-:Y:S01]  /*11b80*/  IMAD.HI.U32 R41, R57, UR15, R40 ;  /* 0x0000000f39297c27 */ /* 0x000fe2000f8e0028 */
[----:B------:R-:W-:Y:S02]  /*11b90*/  IADD3 R46, PT, PT, R43, UR6, RZ ;  /* 0x000000062b2e7c10 */ /* 0x000fe4000fffe0ff */
[----:B------:R-:W-:Y:S02]  /*11ba0*/  IADD3.X R50, PT, PT, RZ, RZ, RZ, P0, P1 ;  /* 0x000000ffff327210 */ /* 0x000fe400007e24ff */
[----:B------:R-:W-:Y:S01]  /*11bb0*/  IADD3 R40, P2, PT, R41, R42, RZ ;  /* 0x0000002a29287210 */ /* 0x000fe20007f5e0ff */
[----:B------:R-:W-:Y:S01]  /*11bc0*/  IMAD.WIDE.U32 R46, R51, R48, R46 ;  /* 0x00000030332e7225 */ /* 0x000fe200078e002e */
[----:B------:R-:W-:-:S03]  /*11bd0*/  IADD3 R50, PT, PT, R15, R11, R50 ;  /* 0x0000000b0f327210 */ /* 0x000fc60007ffe032 */
[----:B------:R-:W-:Y:S02]  /*11be0*/  IMAD.X R41, RZ, RZ, RZ, P2 ;  /* 0x000000ffff297224 */ /* 0x000fe400010e06ff */
        /* <DEDUP_REMOVED lines=88> */
[----:B------:R-:W-:-:S05]  /*12170*/  IMAD.WIDE.U32 R44, R50, R48, R44 ;  /* 0x00000030322c7225 */ /* 0x000fca00078e002c */
[----:B------:R-:W-:Y:S02]  /*12180*/  IADD3 R42, PT, PT, R45, UR7, RZ ;  /* 0x000000072d2a7c10 */ /* 0x000fe4000fffe0ff */
[----:B------:R-:W-:Y:S02]  /*12190*/  IADD3 R48, P4, PT, R69, R44, RZ ;  /* 0x0000002c45307210 */ /* 0x000fe40007f9e0ff */
[----:B------:R-:W-:Y:S02]  /*121a0*/  IADD3 R42, P3, PT, R42, R43, RZ ;  /* 0x0000002b2a2a7210 */ /* 0x000fe40007f7e0ff */
[----:B------:R-:W-:Y:S01]  /*121b0*/  IADD3.X R45, PT, PT, RZ, RZ, RZ, P0, P1 ;  /* 0x000000ffff2d7210 */ /* 0x000fe200007e24ff */
[----:B------:R-:W-:Y:S01]  /*121c0*/  IMAD.X R49, RZ, RZ, RZ, P4 ;  /* 0x000000ffff317224 */ /* 0x000fe200020e06ff */
[----:B------:R-:W-:Y:S02]  /*121d0*/  IADD3.X R43, PT, PT, RZ, RZ, RZ, P3, !PT ;  /* 0x000000ffff2b7210 */ /* 0x000fe40001ffe4ff */
[----:B------:R-:W-:Y:S01]  /*121e0*/  ISETP.GE.U32.AND P0, PT, R11, R15, PT ;  /* 0x0000000f0b00720c */ /* 0x000fe20003f06070 */
        /* <DEDUP_REMOVED lines=20> */
.L_x_144:
[----:B------:R-:W-:Y:S05]  /*12330*/  BSYNC.RELIABLE B1 ;  /* 0x0000000000017941 */ /* 0x000fea0003800100 */
.L_x_143:
[----:B------:R-:W-:Y:S02]  /*12340*/  ISETP.GE.U32.AND P0, PT, R12, R8, PT ;  /* 0x000000080c00720c */ /* 0x000fe40003f06070 */
[----:B------:R-:W-:Y:S02]  /*12350*/  IADD3 R44, PT, PT, R9, 0x1, RZ ;  /* 0x00000001092c7810 */ /* 0x000fe40007ffe0ff */
[----:B------:R-:W-:-:S09]  /*12360*/  IADD3 R45, PT, PT, R10, 0x1, RZ ;  /* 0x000000010a2d7810 */ /* 0x000fd20007ffe0ff */
[----:B------:R-:W-:Y:S01]  /*12370*/  @P0 IMAD.MOV R44, RZ, RZ, R9 ;  /* 0x000000ffff2c0224 */ /* 0x000fe200078e0209 */
[----:B------:R-:W-:-:S03]  /*12380*/  ISETP.EQ.AND P0, PT, R9, -0x1, !P0 ;  /* 0xffffffff0900780c */ /* 0x000fc60004702270 */
[----:B------:R-:W-:Y:S01]  /*12390*/  IMAD.IADD R43, R13, 0x1, -R44 ;  /* 0x000000010d2b7824 */ /* 0x000fe200078e0a2c */
[----:B------:R-:W-:-:S04]  /*123a0*/  VIMNMX.U32 R42, PT, PT, R9, R44, !PT ;  /* 0x0000002c092a7248 */ /* 0x000fc80007fe0000 */
[----:B------:R-:W-:Y:S02]  /*123b0*/  ISETP.GT.U32.OR P0, PT, R42, R13, P0 ;  /* 0x0000000d2a00720c */ /* 0x000fe40000704470 */
[----:B------:R-:W-:-:S11]  /*123c0*/  IADD3 R42, PT, PT, -R8, R12, RZ ;  /* 0x0000000c082a7210 */ /* 0x000fd60007ffe1ff */
[----:B------:R-:W-:Y:S01]  /*123d0*/  @!P0 IMAD.MOV R45, RZ, RZ, R10 ;  /* 0x000000ffff2d8224 */ /* 0x000fe200078e020a */
[----:B------:R-:W-:-:S04]  /*123e0*/  ISETP.EQ.AND P0, PT, R10, -0x1, P0 ;  /* 0xffffffff0a00780c */ /* 0x000fc80000702270 */
[-C--:B------:R-:W-:Y:S02]  /*123f0*/  VIMNMX.U32 R9, PT, PT, R10, R45.reuse, !PT ;  /* 0x0000002d0a097248 */ /* 0x080fe40007fe0000 */
[----:B------:R-:W-:Y:S02]  /*12400*/  IADD3 R10, PT, PT, R11, 0x1, RZ ;  /* 0x000000010b0a7810 */ /* 0x000fe40007ffe0ff */
[----:B------:R-:W-:Y:S02]  /*12410*/  ISETP.GT.U32.OR P0, PT, R9, R14, P0 ;  /* 0x0000000e0900720c */ /* 0x000fe40000704470 */
[----:B------:R-:W-:-:S11]  /*12420*/  IADD3 R45, PT, PT, R14, -R45, RZ ;  /* 0x8000002d0e2d7210 */ /* 0x000fd60007ffe0ff */
[----:B------:R-:W-:-:S04]  /*12430*/  @!P0 IMAD.MOV R10, RZ, RZ, R11 ;  /* 0x000000ffff0a8224 */ /* 0x000fc800078e020b */
[----:B------:R-:W-:Y:S01]  /*12440*/  IMAD.IADD R44, R15, 0x1, -R10 ;  /* 0x000000010f2c7824 */ /* 0x000fe200078e0a0a */
[----:B------:R-:W-:Y:S06]  /*12450*/  BRA `(.L_x_146) ;  /* 0x0000000000447947 */ /* 0x000fec0003800000 */
.L_x_145:
        /* <DEDUP_REMOVED lines=8> */
[----:B------:R-:W-:-:S11]  /*124e0*/  IADD3 R42, PT, PT, R8, -R12, RZ ;  /* 0x8000000c082a7210 */ /* 0x000fd60007ffe0ff */
[----:B------:R-:W-:Y:S01]  /*124f0*/  @!P0 IMAD.MOV R45, RZ, RZ, R14 ;  /* 0x000000ffff2d8224 */ /* 0x000fe200078e020e */
[----:B------:R-:W-:-:S04]  /*12500*/  ISETP.EQ.AND P0, PT, R14, -0x1, P0 ;  /* 0xffffffff0e00780c */ /* 0x000fc80000702270 */
[-C--:B------:R-:W-:Y:S02]  /*12510*/  VIMNMX.U32 R13, PT, PT, R14, R45.reuse, !PT ;  /* 0x0000002d0e0d7248 */ /* 0x080fe40007fe0000 */
[----:B------:R-:W-:Y:S02]  /*12520*/  IADD3 R14, PT, PT, R15, 0x1, RZ ;  /* 0x000000010f0e7810 */ /* 0x000fe40007ffe0ff */
[----:B------:R-:W-:Y:S02]  /*12530*/  ISETP.GT.U32.OR P0, PT, R13, R10, P0 ;  /* 0x0000000a0d00720c */ /* 0x000fe40000704470 */
[----:B------:R-:W-:-:S11]  /*12540*/  IADD3 R45, PT, PT, R10, -R45, RZ ;  /* 0x8000002d0a2d7210 */ /* 0x000fd60007ffe0ff */
[----:B------:R-:W-:-:S04]  /*12550*/  @!P0 IMAD.MOV R14, RZ, RZ, R15 ;  /* 0x000000ffff0e8224 */ /* 0x000fc800078e020f */
[----:B------:R-:W-:-:S07]  /*12560*/  IMAD.IADD R44, R11, 0x1, -R14 ;  /* 0x000000010b2c7824 */ /* 0x000fce00078e0a0e */
.L_x_146:
[----:B------:R-:W-:Y:S05]  /*12570*/  BSYNC.RECONVERGENT B0 ;  /* 0x0000000000007941 */ /* 0x000fea0003800200 */
.L_x_142:
        /* <DEDUP_REMOVED lines=120> */
.L_x_150:
        /* <DEDUP_REMOVED lines=18> */
.L_x_149:
[----:B------:R-:W-:Y:S05]  /*12e20*/  BSYNC.RELIABLE B1 ;  /* 0x0000000000017941 */ /* 0x000fea0003800100 */
.L_x_148:
        /* <DEDUP_REMOVED lines=34> */
.L_x_151:
[----:B------:R-:W-:Y:S05]  /*13050*/  BSYNC.RECONVERGENT B0 ;  /* 0x0000000000007941 */ /* 0x000fea0003800200 */
.L_x_147:
        /* <DEDUP_REMOVED lines=90> */
[----:B------:R-:W-:Y:S01]  /*13600*/  IADD3 R15, P1, P0, R15, R14, R43 ;  /* 0x0000000e0f0f7210 */ /* 0x000fe2000783e02b */
[----:B------:R-:W-:Y:S01]  /*13610*/  IMAD.X R9, RZ, RZ, RZ, P2 ;  /* 0x000000ffff097224 */ /* 0x000fe200010e06ff */
[----:B------:R-:W-:Y:S01]  /*13620*/  IADD3 R10, P2, PT, R10, R11, RZ ;  /* 0x0000000b0a0a7210 */ /* 0x000fe20007f5e0ff */
[----:B------:R-:W-:Y:S01]  /*13630*/  IMAD R43, R12, UR16, RZ ;  /* 0x000000100c2b7c24 */ /* 0x000fe2000f8e02ff */
[----:B------:R-:W-:Y:S01]  /*13640*/  MOV R13, RZ ;  /* 0x000000ff000d7202 */ /* 0x000fe20000000f00 */
[----:B------:R-:W-:-:S04]  /*13650*/  IMAD.WIDE.U32 R8, R41, UR12, R8 ;  /* 0x0000000c29087c25 */ /* 0x000fc8000f8e0008 */
[----:B------:R-:W-:Y:S02]  /*13660*/  IMAD.X R11, RZ, RZ, RZ, P2 ;  /* 0x000000ffff0b7224 */ /* 0x000fe400010e06ff */
[----:B------:R-:W-:-:S04]  /*13670*/  IMAD.HI.U32 R13, R43, UR15, R12 ;  /* 0x0000000f2b0d7c27 */ /* 0x000fc8000f8e000c */
[----:B------:R-:W-:-:S05]  /*13680*/  IMAD.WIDE.U32 R48, R48, R56, R10 ;  /* 0x0000003830307225 */ /* 0x000fca00078e000a */
[----:B------:R-:W-:Y:S01]  /*13690*/  IADD3 R11, PT, PT, R49, UR6, RZ ;  /* 0x00000006310b7c10 */ /* 0x000fe2000fffe0ff */
[----:B------:R-:W-:-:S03]  /*136a0*/  IMAD.MOV.U32 R49, RZ, RZ, RZ ;  /* 0x000000ffff317224 */ /* 0x000fc600078e00ff */
        /* <DEDUP_REMOVED lines=14> */
[----:B------:R-:W-:-:S03]  /*13790*/  IADD3 R15, PT, PT, R13, UR6, RZ ;  /* 0x000000060d0f7c10 */ /* 0x000fc6000fffe0ff */
[----:B------:R-:W-:Y:S01]  /*137a0*/  IMAD.WIDE.U32 R50, R62, R57, RZ ;  /* 0x000000393e327225 */ /* 0x000fe200078e00ff */
[----:B------:R-:W-:Y:S02]  /*137b0*/  IADD3 R8, P3, PT, R11, R12, RZ ;  /* 0x0000000c0b087210 */ /* 0x000fe40007f7e0ff */
[----:B------:R-:W-:Y:S01]  /*137c0*/  IADD3.X R11, PT, PT, RZ, RZ, RZ, P1, P0 ;  /* 0x000000ffff0b7210 */ /* 0x000fe20000fe04ff */
[----:B------:R-:W-:Y:S01]  /*137d0*/  IMAD.X R12, RZ, RZ, RZ, P2 ;  /* 0x000000ffff0c7224 */ /* 0x000fe200010e06ff */
[----:B------:R-:W-:Y:S01]  /*137e0*/  MOV R13, R10 ;  /* 0x0000000a000d7202 */ /* 0x000fe20000000f00 */
[----:B------:R-:W-:Y:S01]  /*137f0*/  IMAD.X R9, RZ, RZ, RZ, P3 ;  /* 0x000000ffff097224 */ /* 0x000fe200018e06ff */
[----:B------:R-:W-:Y:S02]  /*13800*/  IADD3 R48, PT, PT, R51, UR6, RZ ;  /* 0x0000000633307c10 */ /* 0x000fe4000fffe0ff */
[----:B------:R-:W-:Y:S01]  /*13810*/  IADD3 R15, PT, PT, R15, R12, R11 ;  /* 0x0000000c0f0f7210 */ /* 0x000fe20007ffe00b */
[----:B------:R-:W-:Y:S01]  /*13820*/  IMAD.WIDE.U32 R8, R43, UR12, R8 ;  /* 0x0000000c2b087c25 */ /* 0x000fe2000f8e0008 */
[----:B------:R-:W-:-:S03]  /*13830*/  MOV R12, R40 ;  /* 0x00000028000c7202 */ /* 0x000fc60000000f00 */
        /* <DEDUP_REMOVED lines=65> */
[----:B------:R-:W-:Y:S01]  /*13c50*/  IADD3 R12, P3, PT, R13, R50, RZ ;  /* 0x000000320d0c7210 */ /* 0x000fe20007f7e0ff */
[----:B------:R-:W-:-:S03]  /*13c60*/  IMAD.X R14, RZ, RZ, RZ, P1 ;  /* 0x000000ffff0e7224 */ /* 0x000fc600008e06ff */
[----:B------:R-:W-:Y:S01]  /*13c70*/  IADD3 R50, P2, PT, R48, R51, RZ ;  /* 0x0000003330327210 */ /* 0x000fe20007f5e0ff */
[----:B------:R-:W-:-:S03]  /*13c80*/  IMAD.X R13, RZ, RZ, RZ, P3 ;  /* 0x000000ffff0d7224 */ /* 0x000fc600018e06ff */
[----:B------:R-:W-:Y:S01]  /*13c90*/  IADD3.X R51, PT, PT, RZ, RZ, RZ, P2, !PT ;  /* 0x000000ffff337210 */ /* 0x000fe200017fe4ff */
[----:B------:R-:W-:-:S04]  /*13ca0*/  IMAD.WIDE.U32 R12, R9, UR14, R12 ;  /* 0x0000000e090c7c25 */ /* 0x000fc8000f8e000c */
[----:B------:R-:W-:-:S05]  /*13cb0*/  IMAD.WIDE.U32 R50, R58, R65, R50 ;  /* 0x000000413a327225 */ /* 0x000fca00078e0032 */
[----:B------:R-:W-:Y:S02]  /*13cc0*/  IADD3 R48, PT, PT, R51, UR8, RZ ;  /* 0x0000000833307c10 */ /* 0x000fe4000fffe0ff */
[----:B------:R-:W-:Y:S02]  /*13cd0*/  IADD3 R50, P3, PT, R13, R50, RZ ;  /* 0x000000320d327210 */ /* 0x000fe40007f7e0ff */
        /* <DEDUP_REMOVED lines=12> */
[----:B------:R-:W-:Y:S01]  /*13da0*/  IMAD.WIDE.U32 R12, R62, R55, R12 ;  /* 0x000000373e0c7225 */ /* 0x000fe200078e000c */
[----:B------:R-:W-:-:S03]  /*13db0*/  IADD3 R11, P3, PT, R49, R11, RZ ;  /* 0x0000000b310b7210 */ /* 0x000fc60007f7e0ff */
        /* <DEDUP_REMOVED lines=8> */
[----:B------:R-:W-:-:S04]  /*13e40*/  IADD3 R12, P2, PT, R13, R50, RZ ;  /* 0x000000320d0c7210 */ /* 0x000fc80007f5e0ff */
        /* <DEDUP_REMOVED lines=105> */
[----:B------:R-:W-:Y:S01]  /*144e0*/  IADD3 R44, P2, PT, R44, R11, RZ ;  /* 0x0000000b2c2c7210 */ /* 0x000fe20007f5e0ff */
[----:B------:R-:W-:-:S03]  /*144f0*/  IMAD.WIDE.U32 R46, R41, UR13, R42 ;  /* 0x0000000d292e7c25 */ /* 0x000fc6000f8e002a */
[----:B------:R-:W-:Y:S01]  /*14500*/  IADD3.X R45, PT, PT, RZ, RZ, RZ, P2, !PT ;  /* 0x000000ffff2d7210 */ /* 0x000fe200017fe4ff */
        /* <DEDUP_REMOVED lines=17> */
[----:B------:R-:W-:Y:S01]  /*14620*/  IADD3.X R46, PT, PT, RZ, RZ, RZ, P0, !PT ;  /* 0x000000ffff2e7210 */ /* 0x000fe200007fe4ff */
        /* <DEDUP_REMOVED lines=9> */
[----:B------:R-:W-:Y:S01]  /*146c0*/  MOV R44, R48 ;  /* 0x00000030002c7202 */ /* 0x000fe20000000f00 */
[----:B------:R-:W-:Y:S01]  /*146d0*/  IMAD.X R14, RZ, RZ, RZ, P2 ;  /* 0x000000ffff0e7224 */ /* 0x000fe200010e06ff */
[----:B------:R-:W-:Y:S02]  /*146e0*/  IADD3 R13, PT, PT, R13, UR6, RZ ;  /* 0x000000060d0d7c10 */ /* 0x000fe4000fffe0ff */
[----:B------:R-:W-:Y:S02]  /*146f0*/  IADD3 R42, P4, PT, R49, R12, RZ ;  /* 0x0000000c312a7210 */ /* 0x000fe40007f9e0ff */
[----:B------:R-:W-:-:S03]  /*14700*/  IADD3 R12, P3, PT, R13, R46, RZ ;  /* 0x0000002e0d0c7210 */ /* 0x000fc60007f7e0ff */
[----:B------:R-:W-:Y:S01]  /*14710*/  IMAD.X R43, RZ, RZ, RZ, P4 ;  /* 0x000000ffff2b7224 */ /* 0x000fe200020e06ff */
[----:B------:R-:W-:Y:S01]  /*14720*/  IADD3.X R13, PT, PT, RZ, RZ, RZ, P3, !PT ;  /* 0x000000ffff0d7210 */ /* 0x000fe20001ffe4ff */
[----:B------:R-:W-:-:S04]  /*14730*/  IMAD.WIDE.U32 R42, R9, UR13, R42 ;  /* 0x0000000d092a7c25 */ /* 0x000fc8000f8e002a */
[----:B------:R-:W-:-:S04]  /*14740*/  IMAD.WIDE.U32 R56, R55, R56, R12 ;  /* 0x0000003837387225 */ /* 0x000fc800078e000c */
[----:B------:R-:W-:Y:S01]  /*14750*/  IMAD.MOV.U32 R45, RZ, RZ, R42 ;  /* 0x000000ffff2d7224 */ /* 0x000fe200078e002a */
[----:B------:R-:W-:Y:S01]  /*14760*/  IADD3 R12, P3, PT, R43, R56, RZ ;  /* 0x000000382b0c7210 */ /* 0x000fe20007f7e0ff */
[----:B------:R-:W-:Y:S01]  /*14770*/  IMAD.MOV.U32 R55, RZ, RZ, R54 ;  /* 0x000000ffff377224 */ /* 0x000fe200078e0036 */
[----:B------:R-:W-:Y:S01]  /*14780*/  IADD3 R47, PT, PT, R57, UR6, RZ ;  /* 0x00000006392f7c10 */ /* 0x000fe2000fffe0ff */
[----:B------:R-:W-:Y:S01]  /*14790*/  IMAD.MOV.U32 R43, RZ, RZ, R35 ;  /* 0x000000ffff2b7224 */ /* 0x000fe200078e0023 */
[----:B------:R-:W-:Y:S01]  /*147a0*/  MOV R56, R53 ;  /* 0x0000003500387202 */ /* 0x000fe20000000f00 */
[----:B------:R-:W-:Y:S01]  /*147b0*/  IMAD.X R13, RZ, RZ, RZ, P3 ;  /* 0x000000ffff0d7224 */ /* 0x000fe200018e06ff */
[----:B------:R-:W-:Y:S01]  /*147c0*/  IADD3 R47, PT, PT, R47, R14, R11 ;  /* 0x0000000e2f2f7210 */ /* 0x000fe20007ffe00b */
[----:B------:R-:W-:Y:S01]  /*147d0*/  IMAD.MOV.U32 R11, RZ, RZ, R39 ;  /* 0x000000ffff0b7224 */ /* 0x000fe200078e0027 */
[----:B------:R-:W-:Y:S01]  /*147e0*/  MOV R14, R34 ;  /* 0x00000022000e7202 */ /* 0x000fe20000000f00 */
[----:B------:R-:W-:Y:S01]  /*147f0*/  IMAD.WIDE.U32 R12, R9, UR12, R12 ;  /* 0x0000000c090c7c25 */ /* 0x000fe2000f8e000c */
[----:B------:R-:W-:-:S02]  /*14800*/  MOV R9, R37 ;  /* 0x0000002500097202 */ /* 0x000fc40000000f00 */
[----:B-1----:R-:W-:Y:S01]  /*14810*/  MOV R53, UR39 ;  /* 0x0000002700357c02 */ /* 0x002fe20008000f00 */
[----:B------:R-:W-:Y:S01]  /*14820*/  IMAD.MOV.U32 R46, RZ, RZ, R12 ;  /* 0x000000ffff2e7224 */ /* 0x000fe200078e000c */
[----:B------:R-:W-:Y:S01]  /*14830*/  IADD3 R47, PT, PT, R13, R47, RZ ;  /* 0x0000002f0d2f7210 */ /* 0x000fe20007ffe0ff */
[----:B------:R-:W-:Y:S01]  /*14840*/  IMAD.MOV.U32 R37, RZ, RZ, R10 ;  /* 0x000000ffff257224 */ /* 0x000fe200078e000a */
[----:B------:R-:W-:Y:S01]  /*14850*/  MOV R10, R38 ;  /* 0x00000026000a7202 */ /* 0x000fe20000000f00 */
[----:B------:R-:W-:Y:S01]  /*14860*/  IMAD.MOV.U32 R38, RZ, RZ, R8 ;  /* 0x000000ffff267224 */ /* 0x000fe200078e0008 */
[----:B------:R-:W-:Y:S01]  /*14870*/  MOV R13, R33 ;  /* 0x00000021000d7202 */ /* 0x000fe20000000f00 */
[----:B------:R-:W-:Y:S01]  /*14880*/  IMAD.MOV.U32 R34, RZ, RZ, R12 ;  /* 0x000000ffff227224 */ /* 0x000fe200078e000c */
[----:B------:R-:W-:Y:S01]  /*14890*/  MOV R12, R32 ;  /* 0x00000020000c7202 */ /* 0x000fe20000000f00 */
[----:B------:R-:W-:Y:S01]  /*148a0*/  IMAD.MOV.U32 R33, RZ, RZ, R42 ;  /* 0x000000ffff217224 */ /* 0x000fe200078e002a */
[----:B------:R-:W-:Y:S01]  /*148b0*/  MOV R8, R36 ;  /* 0x0000002400087202 */ /* 0x000fe20000000f00 */
[----:B------:R-:W-:Y:S01]  /*148c0*/  IMAD.U32 R54, RZ, RZ, UR37 ;  /* 0x00000025ff367e24 */ /* 0x000fe2000f8e00ff */
[----:B------:R-:W-:Y:S01]  /*148d0*/  MOV R39, R15 ;  /* 0x0000000f00277202 */ /* 0x000fe20000000f00 */
[----:B------:R-:W-:Y:S01]  /*148e0*/  IMAD.MOV.U32 R35, RZ, RZ, R47 ;  /* 0x000000ffff237224 */ /* 0x000fe200078e002f */
[----:B------:R0:W-:Y:S02]  /*148f0*/  STL.128 [UR30], R44 ;  /* 0x0000002cff007987 */ /* 0x0001e40008100c1e */
[----:B0-----:R-:W-:Y:S01]  /*14900*/  MOV R44, UR30 ;  /* 0x0000001e002c7c02 */ /* 0x001fe20008000f00 */
[----:B------:R-:W-:Y:S01]  /*14910*/  IMAD.U32 R45, RZ, RZ, UR32 ;  /* 0x00000020ff2d7e24 */ /* 0x000fe2000f8e00ff */
[----:B------:R-:W-:Y:S01]  /*14920*/  UMOV UR32, UR20 ;  /* 0x0000001400207c82 */ /* 0x000fe20008000000 */
[----:B------:R-:W-:-:S05]  /*14930*/  UMOV UR30, UR36 ;  /* 0x00000024001e7c82 */ /* 0x000fca0008000000 */
.L_x_102:
[----:B------:R-:W-:Y:S02]  /*14940*/  UISETP.GT.U32.AND UP0, UPT, UR33, 0x1, UPT ;  /* 0x000000012100788c */ /* 0x000fe4000bf04070 */
[----:B------:R-:W-:-:S07]  /*14950*/  USHF.R.U32.HI UR6, URZ, 0x1, UR33 ;  /* 0x00000001ff067899 */ /* 0x000fce0008011621 */
[----:B------:R-:W-:Y:S01]  /*14960*/  UMOV UR33, UR6 ;  /* 0x0000000600217c82 */ /* 0x000fe20008000000 */
[----:B------:R-:W-:Y:S05]  /*14970*/  BRA.U UP0, `(.L_x_152) ;  /* 0xffffff6100087547 */ /* 0x000fea000b83ffff */
[----:B------:R-:W-:Y:S01]  /*14980*/  UIADD3 UR5, UPT, UPT, UR5, 0x2, URZ ;  /* 0x0000000205057890 */ /* 0x000fe2000fffe0ff */
[----:B------:R-:W-:Y:S01]  /*14990*/  MOV R15, R43 ;  /* 0x0000002b000f7202 */ /* 0x000fe20000000f00 */
[----:B------:R-:W-:Y:S01]  /*149a0*/  STL.128 [UR27], R8 ;  /* 0x00000008ff007987 */ /* 0x000fe20008100c1b */
[----:B------:R-:W-:Y:S01]  /*149b0*/  IMAD.MOV.U32 R28, RZ, RZ, R12 ;  /* 0x000000ffff1c7224 */ /* 0x000fe200078e000c */
[----:B------:R-:W-:Y:S01]  /*149c0*/  UISETP.GE.U32.AND UP0, UPT, UR5, 0x4b0, UPT ;  /* 0x000004b00500788c */ /* 0x000fe2000bf06070 */
[----:B------:R-:W-:Y:S01]  /*149d0*/  MOV R29, R13 ;  /* 0x0000000d001d7202 */ /* 0x000fe20000000f00 */
[----:B------:R-:W-:Y:S01]  /*149e0*/  IMAD.MOV.U32 R30, RZ, RZ, R14 ;  /* 0x000000ffff1e7224 */ /* 0x000fe200078e000e */
[----:B------:R-:W-:Y:S01]  /*149f0*/  MOV R31, R43 ;  /* 0x0000002b001f7202 */ /* 0x000fe20000000f00 */
[----:B------:R-:W-:Y:S01]  /*14a00*/  IMAD.MOV.U32 R4, RZ, RZ, R8 ;  /* 0x000000ffff047224 */ /* 0x000fe200078e0008 */
[----:B------:R-:W-:Y:S01]  /*14a10*/  MOV R5, R9 ;  /* 0x0000000900057202 */ /* 0x000fe20000000f00 */
[----:B------:R-:W-:Y:S01]  /*14a20*/  IMAD.MOV.U32 R6, RZ, RZ, R10 ;  /* 0x000000ffff067224 */ /* 0x000fe200078e000a */
[----:B------:R-:W-:Y:S01]  /*14a30*/  MOV R7, R11 ;  /* 0x0000000b00077202 */ /* 0x000fe20000000f00 */
[----:B------:R0:W-:Y:S01]  /*14a40*/  STL.128 [R2], R12 ;  /* 0x0000000c02007387 */ /* 0x0001e20000100c00 */
[----:B------:R-:W-:Y:S01]  /*14a50*/  UMOV UR27, UR19 ;  /* 0x00000013001b7c82 */ /* 0x000fe20008000000 */
[----:B------:R-:W-:Y:S01]  /*14a60*/  UMOV UR19, UR34 ;  /* 0x0000002200137c82 */ /* 0x000fe20008000000 */
[----:B0-----:R-:W-:Y:S01]  /*14a70*/  IMAD.U32 R2, RZ, RZ, UR18 ;  /* 0x00000012ff027e24 */ /* 0x001fe2000f8e00ff */
[----:B------:R-:W-:Y:S01]  /*14a80*/  UMOV UR18, UR35 ;  /* 0x0000002300127c82 */ /* 0x000fe20008000000 */
[----:B------:R-:W-:Y:S05]  /*14a90*/  BRA.U !UP0, `(.L_x_153) ;  /* 0xffffff5d08247547 */ /* 0x000fea000b83ffff */
[----:B------:R-:W-:Y:S02]  /*14aa0*/  HFMA2 R4, -RZ, RZ, 0, 5.9604644775390625e-08 ;  /* 0x00000001ff047431 */ /* 0x000fe400000001ff */
[----:B------:R-:W-:Y:S01]  /*14ab0*/  IMAD.MOV.U32 R5, RZ, RZ, RZ ;  /* 0x000000ffff057224 */ /* 0x000fe200078e00ff */
[----:B------:R-:W-:Y:S02]  /*14ac0*/  CS2R R6, SRZ ;  /* 0x0000000000067805 */ /* 0x000fe4000001ff00 */
[----:B------:R-:W-:Y:S01]  /*14ad0*/  MOV R28, UR15 ;  /* 0x0000000f001c7c02 */ /* 0x000fe20008000f00 */
[----:B------:R-:W-:Y:S01]  /*14ae0*/  IMAD.U32 R29, RZ, RZ, UR14 ;  /* 0x0000000eff1d7e24 */ /* 0x000fe2000f8e00ff */
[----:B------:R-:W-:Y:S01]  /*14af0*/  MOV R30, UR13 ;  /* 0x0000000d001e7c02 */ /* 0x000fe20008000f00 */
[----:B------:R-:W-:Y:S01]  /*14b00*/  IMAD.U32 R31, RZ, RZ, UR12 ;  /* 0x0000000cff1f7e24 */ /* 0x000fe2000f8e00ff */
[----:B------:R0:W-:Y:S01]  /*14b10*/  STL.128 [R16], RZ ;  /* 0x000000ff10007387 */ /* 0x0001e20000100c00 */
[----:B------:R-:W-:Y:S01]  /*14b20*/  HFMA2 R34, -RZ, RZ, 0, 0 ;  /* 0x00000000ff227431 */ /* 0x000fe200000001ff */
[----:B------:R-:W-:Y:S01]  /*14b30*/  BSSY.RECONVERGENT B0, `(.L_x_154) ;  /* 0x0000138000007945 */ /* 0x000fe20003800200 */
[----:B------:R-:W-:Y:S01]  /*14b40*/  MOV R36, RZ ;  /* 0x000000ff00247202 */ /* 0x000fe20000000f00 */
[----:B------:R0:W-:Y:S01]  /*14b50*/  STL.128 [R17], R4 ;  /* 0x0000000411007387 */ /* 0x0001e20000100c00 */
[----:B------:R-:W-:-:S02]  /*14b60*/  IMAD.U32 R2, RZ, RZ, UR12 ;  /* 0x0000000cff027e24 */ /* 0x000fc4000f8e00ff */
[----:B------:R-:W-:Y:S01]  /*14b70*/  IMAD.U32 R12, RZ, RZ, UR15 ;  /* 0x0000000fff0c7e24 */ /* 0x000fe2000f8e00ff */
[----:B------:R0:W-:Y:S04]  /*14b80*/  STL.128 [R18], R28 ;  /* 0x0000001c12007387 */ /* 0x0001e80000100c00 */
[----:B------:R0:W-:Y:S02]  /*14b90*/  STL.128 [R0], R8 ;  /* 0x0000000800007387 */ /* 0x0001e40000100c00 */
.L_x_184:
[----:B------:R-:W-:Y:S01]  /*14ba0*/  ISETP.NE.AND P0, PT, R2, UR24, PT ;  /* 0x0000001802007c0c */ /* 0x000fe2000bf05270 */
[----:B------:R-:W-:Y:S01]  /*14bb0*/  BSSY.RELIABLE B6, `(.L_x_155) ;  /* 0x000000d000067945 */ /* 0x000fe20003800100 */
[----:B0-----:R-:W-:Y:S01]  /*14bc0*/  MOV R10, R0 ;  /* 0x00000000000a7202 */ /* 0x001fe20000000f00 */
[----:B------:R-:W-:Y:S01]  /*14bd0*/  IMAD.MOV.U32 R25, RZ, RZ, R16 ;  /* 0x000000ffff197224 */ /* 0x000fe200078e0010 */
[----:B------:R-:W-:-:S09]  /*14be0*/  MOV R0, R18 ;  /* 0x0000001200007202 */ /* 0x000fd20000000f00 */
[----:B------:R-:W-:Y:S05]  /*14bf0*/  @P0 BRA `(.L_x_156) ;  /* 0x0000000000200947 */ /* 0x000fea0003800000 */
[----:B------:R-:W2:Y:S02]  /*14c00*/  LDL R4, [R0+0x8] ;  /* 0x0000080000047983 */ /* 0x000ea40000100800 */
[----:B--2---:R-:W-:-:S13]  /*14c10*/  ISETP.NE.AND P0, PT, R4, R23, PT ;  /* 0x000000170400720c */ /* 0x004fda0003f05270 */
[----:B------:R-:W-:Y:S05]  /*14c20*/  @P0 BRA `(.L_x_156) ;  /* 0x0000000000140947 */ /* 0x000fea0003800000 */
[----:B------:R-:W2:Y:S01]  /*14c30*/  LDL R4, [R0+0x4] ;  /* 0x0000040000047983 */ /* 0x000ea20000100800 */
[----:B------:R-:W-:-:S04]  /*14c40*/  ISETP.NE.AND P0, PT, R12, R24, PT ;  /* 0x000000180c00720c */ /* 0x000fc80003f05270 */
[----:B--2---:R-:W-:-:S13]  /*14c50*/  ISETP.NE.OR P0, PT, R4, R21, P0 ;  /* 0x000000150400720c */ /* 0x004fda0000705670 */
[----:B------:R-:W-:Y:S05]  /*14c60*/  @!P0 BREAK.RELIABLE B6 ;  /* 0x0000000000068942 */ /* 0x000fea0003800100 */
[----:B------:R-:W-:Y:S05]  /*14c70*/  @!P0 BRA `(.L_x_157) ;  /* 0x00000010008c8947 */ /* 0x000fea0003800000 */
.L_x_156:
[----:B------:R-:W-:Y:S05]  /*14c80*/  BSYNC.RELIABLE B6 ;  /* 0x0000000000067941 */ /* 0x000fea0003800100 */
.L_x_155:
[----:B------:R-:W2:Y:S01]  /*14c90*/  LDL.128 R12, [R10] ;  /* 0x000000000a0c7983 */ /* 0x000ea20000100c00 */
[----:B------:R-:W-:Y:S01]  /*14ca0*/  BSSY.RECONVERGENT B1, `(.L_x_158) ;  /* 0x0000059000017945 */ /* 0x000fe20003800200 */
[----:B------:R-:W-:Y:S02]  /*14cb0*/  IMAD.MOV.U32 R11, RZ, RZ, R2 ;  /* 0x000000ffff0b7224 */ /* 0x000fe400078e0002 */
[----:B--2---:R0:W-:Y:S04]  /*14cc0*/  STL.128 [R3], R12 ;  /* 0x0000000c03007387 */ /* 0x0041e80000100c00 */
[----:B------:R0:W-:Y:S02]  /*14cd0*/  STL.128 [R1+0x20], RZ ;  /* 0x000020ff01007387 */ /* 0x0001e40000100c00 */
.L_x_168:
[----:B------:R-:W-:Y:S01]  /*14ce0*/  ISETP.GE.U32.AND P0, PT, R11, R15, PT ;  /* 0x0000000f0b00720c */ /* 0x000fe20003f06070 */
[----:B------:R-:W-:-:S12]  /*14cf0*/  BSSY.RELIABLE B2, `(.L_x_159) ;  /* 0x0000017000027945 */ /* 0x000fd80003800100 */
[----:B-12---:R-:W-:Y:S05]  /*14d00*/  @P0 BRA `(.L_x_160) ;  /* 0x0000000000080947 */ /* 0x006fea0003800000 */
[----:B------:R1:W5:Y:S01]  /*14d10*/  LDL R5, [R0+0x8] ;  /* 0x0000080000057983 */ /* 0x0003620000100800 */
[----:B------:R-:W-:Y:S05]  /*14d20*/  BRA `(.L_x_161) ;  /* 0x00000000004c7947 */ /* 0x000fea0003800000 */
.L_x_160:
        /* <DEDUP_REMOVED lines=19> */
.L_x_161:
[----:B------:R-:W-:Y:S05]  /*14e60*/  BSYNC.RELIABLE B2 ;  /* 0x0000000000027941 */ /* 0x000fea0003800100 */
.L_x_159:
[----:B------:R-:W2:Y:S04]  /*14e70*/  LDL R11, [R0+0xc] ;  /* 0x00000c00000b7983 */ /* 0x000ea80000100800 */
[----:B------:R3:W5:Y:S01]  /*14e80*/  LDL.64 R6, [R0] ;  /* 0x0000000000067983 */ /* 0x0007620000100a00 */
[----:B------:R-:W-:Y:S01]  /*14e90*/  BSSY.RECONVERGENT B2, `(.L_x_163) ;  /* 0x0000018000027945 */ /* 0x000fe20003800200 */
[----:B------:R-:W-:Y:S01]  /*14ea0*/  MOV R2, RZ ;  /* 0x000000ff00027202 */ /* 0x000fe20000000f00 */
[----:B--23--:R-:W-:-:S07]  /*14eb0*/  IMAD.MOV.U32 R4, RZ, RZ, R11 ;  /* 0x000000ffff047224 */ /* 0x00cfce00078e000b */
.L_x_167:
        /* <DEDUP_REMOVED lines=14> */
.L_x_165:
[----:B------:R-:W-:Y:S05]  /*14fa0*/  BSYNC.RELIABLE B3 ;  /* 0x0000000000037941 */ /* 0x000fea0003800100 */
.L_x_164:
[----:B-----5:R-:W-:Y:S01]  /*14fb0*/  SHF.L.W.U32.HI R4, R5, 0x1, R4 ;  /* 0x0000000105047819 */ /* 0x020fe20000010e04 */
[----:B------:R-:W-:Y:S01]  /*14fc0*/  VIADD R2, R2, 0x1 ;  /* 0x0000000102027836 */ /* 0x000fe20000000000 */
[----:B------:R-:W-:Y:S02]  /*14fd0*/  SHF.L.W.U32.HI R5, R7, 0x1, R5 ;  /* 0x0000000107057819 */ /* 0x000fe40000010e05 */
[C---:B------:R-:W-:Y:S02]  /*14fe0*/  SHF.L.W.U32.HI R7, R6.reuse, 0x1, R7 ;  /* 0x0000000106077819 */ /* 0x040fe40000010e07 */
[----:B------:R-:W-:Y:S01]  /*14ff0*/  SHF.L.U32 R6, R6, 0x1, RZ ;  /* 0x0000000106067819 */ /* 0x000fe200000006ff */
[----:B------:R-:W-:Y:S06]  /*15000*/  BRA `(.L_x_167) ;  /* 0xfffffffc00ac7947 */ /* 0x000fec000383ffff */
.L_x_166:
[----:B------:R-:W-:Y:S05]  /*15010*/  BSYNC.RECONVERGENT B2 ;  /* 0x0000000000027941 */ /* 0x000fea0003800200 */
.L_x_163:
[----:B-----5:R-:W-:Y:S02]  /*15020*/  SHF.L.W.U32.HI R9, R6, 0x1f, R7 ;  /* 0x0000001f06097819 */ /* 0x020fe40000010e07 */
[----:B------:R-:W-:Y:S02]  /*15030*/  SHF.L.W.U32.HI R7, R7, 0x1f, R5 ;  /* 0x0000001f07077819 */ /* 0x000fe40000010e05 */
[----:B------:R-:W-:Y:S02]  /*15040*/  ISETP.GE.U32.AND P0, PT, R12, R9, PT ;  /* 0x000000090c00720c */ /* 0x000fe40003f06070 */
[----:B------:R-:W-:Y:S02]  /*15050*/  IADD3 R6, PT, PT, R7, 0x1, RZ ;  /* 0x0000000107067810 */ /* 0x000fe40007ffe0ff */
[----:B------:R-:W-:Y:S02]  /*15060*/  SHF.L.W.U32.HI R5, R5, 0x1f, R4 ;  /* 0x0000001f05057819 */ /* 0x000fe40000010e04 */
[----:B------:R-:W-:-:S02]  /*15070*/  IADD3 R2, PT, PT, R2, -0x1, RZ ;  /* 0xffffffff02027810 */ /* 0x000fc40007ffe0ff */
[----:B0-----:R-:W-:-:S05]  /*15080*/  IADD3 R12, PT, PT, R12, -R9, RZ ;  /* 0x800000090c0c7210 */ /* 0x001fca0007ffe0ff */
[----:B------:R-:W-:Y:S01]  /*15090*/  @P0 IMAD.MOV R6, RZ, RZ, R7 ;  /* 0x000000ffff060224 */ /* 0x000fe200078e0207 */
[----:B------:R-:W-:-:S04]  /*150a0*/  ISETP.EQ.AND P0, PT, R7, -0x1, !P0 ;  /* 0xffffffff0700780c */ /* 0x000fc80004702270 */
[-C--:B------:R-:W-:Y:S02]  /*150b0*/  VIMNMX.U32 R8, PT, PT, R7, R6.reuse, !PT ;  /* 0x0000000607087248 */ /* 0x080fe40007fe0000 */
[----:B------:R-:W-:Y:S02]  /*150c0*/  IADD3 R7, PT, PT, R5, 0x1, RZ ;  /* 0x0000000105077810 */ /* 0x000fe40007ffe0ff */
[----:B------:R-:W-:Y:S02]  /*150d0*/  ISETP.GT.U32.OR P0, PT, R8, R13, P0 ;  /* 0x0000000d0800720c */ /* 0x000fe40000704470 */
[----:B------:R-:W-:Y:S02]  /*150e0*/  SHF.R.U32.HI R8, RZ, 0x1, R4 ;  /* 0x00000001ff087819 */ /* 0x000fe40000011604 */
[----:B------:R-:W-:-:S03]  /*150f0*/  IADD3 R13, PT, PT, R13, -R6, RZ ;  /* 0x800000060d0d7210 */ /* 0x000fc60007ffe0ff */
[----:B------:R-:W-:-:S06]  /*15100*/  VIADD R4, R8, 0x1 ;  /* 0x0000000108047836 */ /* 0x000fcc0000000000 */
[----:B------:R-:W-:Y:S01]  /*15110*/  @!P0 IMAD.MOV R7, RZ, RZ, R5 ;  /* 0x000000ffff078224 */ /* 0x000fe200078e0205 */
[----:B------:R-:W-:-:S04]  /*15120*/  ISETP.EQ.AND P0, PT, R5, -0x1, P0 ;  /* 0xffffffff0500780c */ /* 0x000fc80000702270 */
[----:B------:R-:W-:-:S04]  /*15130*/  VIMNMX.U32 R5, PT, PT, R5, R7, !PT ;  /* 0x0000000705057248 */ /* 0x000fc80007fe0000 */
[----:B------:R-:W-:Y:S01]  /*15140*/  ISETP.GT.U32.OR P0, PT, R5, R14, P0 ;  /* 0x0000000e0500720c */ /* 0x000fe20000704470 */
[----:B------:R-:W-:Y:S01]  /*15150*/  IMAD.IADD R14, R14, 0x1, -R7 ;  /* 0x000000010e0e7824 */ /* 0x000fe200078e0a07 */
[----:B------:R-:W-:-:S04]  /*15160*/  SHF.R.S32.HI R5, RZ, 0x1f, R2 ;  /* 0x0000001fff057819 */ /* 0x000fc80000011402 */
[----:B------:R-:W-:-:S04]  /*15170*/  LEA.HI R5, R5, R2, RZ, 0x5 ;  /* 0x0000000205057211 */ /* 0x000fc800078f28ff */
[----:B------:R-:W-:-:S03]  /*15180*/  SHF.R.S32.HI R5, RZ, 0x5, R5 ;  /* 0x00000005ff057819 */ /* 0x000fc60000011405 */
[----:B------:R-:W-:Y:S01]  /*15190*/  @!P0 IMAD.MOV R4, RZ, RZ, R8 ;  /* 0x000000ffff048224 */ /* 0x000fe200078e0208 */
[----:B------:R-:W-:-:S04]  /*151a0*/  LEA R5, R5, UR10, 0x2 ;  /* 0x0000000a05057c11 */ /* 0x000fc8000f8e10ff */
[----:B------:R-:W-:-:S05]  /*151b0*/  IADD3 R15, PT, PT, R15, -R4, RZ ;  /* 0x800000040f0f7210 */ /* 0x000fca0007ffe0ff */
[----:B------:R2:W-:Y:S04]  /*151c0*/  STL.128 [R3], R12 ;  /* 0x0000000c03007387 */ /* 0x0005e80000100c00 */
[----:B------:R-:W3:Y:S01]  /*151d0*/  LDL R7, [R5] ;  /* 0x0000000005077983 */ /* 0x000ee20000100800 */
[----:B------:R-:W-:-:S05]  /*151e0*/  IMAD.MOV.U32 R9, RZ, RZ, 0x1 ;  /* 0x00000001ff097424 */ /* 0x000fca00078e00ff */
[----:B------:R-:W-:-:S04]  /*151f0*/  SHF.L.W.U32 R2, R9, R2, RZ ;  /* 0x0000000209027219 */ /* 0x000fc80000000eff */
[----:B---3--:R-:W-:-:S05]  /*15200*/  IADD3 R2, PT, PT, R2, R7, RZ ;  /* 0x0000000702027210 */ /* 0x008fca0007ffe0ff */
[----:B------:R2:W-:Y:S01]  /*15210*/  STL [R5], R2 ;  /* 0x0000000205007387 */ /* 0x0005e20000100800 */
[----:B------:R-:W-:Y:S05]  /*15220*/  BRA `(.L_x_168) ;  /* 0xfffffff800ac7947 */ /* 0x000fea000383ffff */
.L_x_162:
[----:B------:R-:W-:Y:S05]  /*15230*/  BSYNC.RECONVERGENT B1 ;  /* 0x0000000000017941 */ /* 0x000fea0003800200 */
.L_x_158:
[----:B------:R-:W2:Y:S04]  /*15240*/  LDL.128 R28, [R1+0x20] ;  /* 0x00002000011c7983 */ /* 0x000ea80000100c00 */
[----:B0-----:R-:W3:Y:S04]  /*15250*/  LDL R13, [R16+0x4] ;  /* 0x00000400100d7983 */ /* 0x001ee80000100800 */
[----:B------:R-:W4:Y:S04]  /*15260*/  LDL R2, [R16+0x8] ;  /* 0x0000080010027983 */ /* 0x000f280000100800 */
[----:B------:R-:W5:Y:S01]  /*15270*/  LDL.128 R4, [R17] ;  /* 0x0000000011047983 */ /* 0x000f620000100c00 */
[----:B------:R-:W-:Y:S01]  /*15280*/  HFMA2 R27, -RZ, RZ, 0, 0 ;  /* 0x00000000ff1b7431 */ /* 0x000fe200000001ff */
[----:B------:R-:W-:Y:S01]  /*15290*/  MOV R33, RZ ;  /* 0x000000ff00217202 */ /* 0x000fe20000000f00 */
[----:B------:R-:W-:Y:S01]  /*152a0*/  BSSY.RECONVERGENT B2, `(.L_x_169) ;  /* 0x00000bf000027945 */ /* 0x000fe20003800200 */
        /* <DEDUP_REMOVED lines=8> */
[----:B------:R-:W-:-:S04]  /*15330*/  IADD3 R38, P0, PT, R32, R27, RZ ;  /* 0x0000001b20267210 */ /* 0x000fc80007f1e0ff */
[----:B------:R-:W-:-:S03]  /*15340*/  IADD3.X R39, PT, PT, RZ, RZ, RZ, P0, !PT ;  /* 0x000000ffff277210 */ /* 0x000fc600007fe4ff */
[----:B------:R-:W-:-:S04]  /*15350*/  IMAD.WIDE.U32 R32, R29, R13, R38 ;  /* 0x0000000d1d207225 */ /* 0x000fc800078e0026 */
[----:B------:R-:W-:-:S04]  /*15360*/  IMAD.IADD R31, R33, 0x1, R31 ;  /* 0x00000001211f7824 */ /* 0x000fc800078e021f */
[----:B------:R-:W-:Y:S01]  /*15370*/  IMAD R13, R30, R13, R31 ;  /* 0x0000000d1e0d7224 */ /* 0x000fe200078e021f */
[----:B------:R-:W-:Y:S01]  /*15380*/  MOV R30, R32 ;  /* 0x00000020001e7202 */ /* 0x000fe20000000f00 */
[----:B------:R-:W-:-:S04]  /*15390*/  IMAD.MOV.U32 R31, RZ, RZ, RZ ;  /* 0x000000ffff1f7224 */ /* 0x000fc800078e00ff */
[----:B----4-:R-:W-:-:S05]  /*153a0*/  IMAD.WIDE.U32 R30, R28, R2, R30 ;  /* 0x000000021c1e7225 */ /* 0x010fca00078e001e */
[----:B------:R-:W-:-:S05]  /*153b0*/  IADD3 R13, PT, PT, R31, R13, RZ ;  /* 0x0000000d1f0d7210 */ /* 0x000fca0007ffe0ff */
        /* <DEDUP_REMOVED lines=20> */
.L_x_172:
[----:B------:R-:W-:Y:S05]  /*15500*/  BSYNC.RELIABLE B3 ;  /* 0x0000000000037941 */ /* 0x000fea0003800100 */
.L_x_171:
[----:B------:R-:W2:Y:S04]  /*15510*/  LDL.64 R34, [R17] ;  /* 0x0000000011227983 */ /* 0x000ea80000100a00 */
[----:B------:R-:W3:Y:S01]  /*15520*/  LDL R2, [R17+0x8] ;  /* 0x0000080011027983 */ /* 0x000ee20000100800 */
[----:B------:R-:W-:Y:S01]  /*15530*/  VIADD R4, R26, 0x1 ;  /* 0x000000011a047836 */ /* 0x000fe20000000000 */
[----:B------:R-:W-:Y:S01]  /*15540*/  MOV R16, R17 ;  /* 0x0000001100107202 */ /* 0x000fe20000000f00 */
[----:B------:R-:W-:Y:S02]  /*15550*/  VIADD R5, R30, 0x1 ;  /* 0x000000011e057836 */ /* 0x000fe40000000000 */
[----:B------:R-:W-:Y:S02]  /*15560*/  VIADD R36, R28, 0x1 ;  /* 0x000000011c247836 */ /* 0x000fe40000000000 */
[----:B------:R-:W-:Y:S01]  /*15570*/  IMAD.MOV.U32 R18, RZ, RZ, R3 ;  /* 0x000000ffff127224 */ /* 0x000fe200078e0003 */
[----:B------:R-:W-:-:S02]  /*15580*/  MOV R3, R10 ;  /* 0x0000000a00037202 */ /* 0x000fc40000000f00 */
[C---:B--2---:R-:W-:Y:S01]  /*15590*/  ISETP.GE.U32.AND P0, PT, R34.reuse, R8, PT ;  /* 0x000000082200720c */ /* 0x044fe20003f06070 */
[----:B------:R-:W-:-:S12]  /*155a0*/  IMAD.IADD R34, R34, 0x1, -R8 ;  /* 0x0000000122227824 */ /* 0x000fd800078e0a08 */
[C---:B------:R-:W-:Y:S02]  /*155b0*/  @P0 IADD3 R4, PT, PT, R26.reuse, RZ, RZ ;  /* 0x000000ff1a040210 */ /* 0x040fe40007ffe0ff */
[C---:B------:R-:W-:Y:S02]  /*155c0*/  ISETP.EQ.AND P0, PT, R26.reuse, -0x1, !P0 ;  /* 0xffffffff1a00780c */ /* 0x040fe40004702270 */
[----:B------:R-:W-:-:S04]  /*155d0*/  VIMNMX.U32 R26, PT, PT, R26, R4, !PT ;  /* 0x000000041a1a7248 */ /* 0x000fc80007fe0000 */
[----:B------:R-:W-:Y:S02]  /*155e0*/  ISETP.GT.U32.OR P0, PT, R26, R35, P0 ;  /* 0x000000231a00720c */ /* 0x000fe40000704470 */
[----:B------:R-:W-:-:S05]  /*155f0*/  IADD3 R35, PT, PT, R35, -R4, RZ ;  /* 0x8000000423237210 */ /* 0x000fca0007ffe0ff */
[----:B------:R-:W-:Y:S06]  /*15600*/  STL.64 [R17], R34 ;  /* 0x0000002211007387 */ /* 0x000fec0000100a00 */
[C---:B------:R-:W-:Y:S02]  /*15610*/  @!P0 IADD3 R5, PT, PT, R30.reuse, RZ, RZ ;  /* 0x000000ff1e058210 */ /* 0x040fe40007ffe0ff */
[C---:B------:R-:W-:Y:S02]  /*15620*/  ISETP.EQ.AND P0, PT, R30.reuse, -0x1, P0 ;  /* 0xffffffff1e00780c */ /* 0x040fe40000702270 */
[----:B------:R-:W-:Y:S01]  /*15630*/  VIMNMX.U32 R31, PT, PT, R30, R5, !PT ;  /* 0x000000051e1f7248 */ /* 0x000fe20007fe0000 */
[----:B---3--:R-:W-:-:S03]  /*15640*/  IMAD.IADD R4, R2, 0x1, -R5 ;  /* 0x0000000102047824 */ /* 0x008fc600078e0a05 */
[----:B------:R-:W-:Y:S01]  /*15650*/  ISETP.GT.U32.OR P0, PT, R31, R2, P0 ;  /* 0x000000021f00720c */ /* 0x000fe20000704470 */
[----:B------:R-:W-:Y:S01]  /*15660*/  IMAD.MOV.U32 R2, RZ, RZ, R15 ;  /* 0x000000ffff027224 */ /* 0x000fe200078e000f */
[----:B------:R-:W-:Y:S11]  /*15670*/  STL [R17+0x8], R4 ;  /* 0x0000080411007387 */ /* 0x000ff60000100800 */
[----:B------:R-:W-:-:S04]  /*15680*/  @!P0 IADD3 R36, PT, PT, R28, RZ, RZ ;  /* 0x000000ff1c248210 */ /* 0x000fc80007ffe0ff */
[----:B------:R-:W-:-:S05]  /*15690*/  IADD3 R36, PT, PT, R7, -R36, RZ ;  /* 0x8000002407247210 */ /* 0x000fca0007ffe0ff */
[----:B------:R0:W-:Y:S02]  /*156a0*/  STL [R17+0xc], R36 ;  /* 0x00000c2411007387 */ /* 0x0001e40000100800 */
[----:B0-----:R-:W-:Y:S01]  /*156b0*/  IMAD.MOV.U32 R17, RZ, RZ, R25 ;  /* 0x000000ffff117224 */ /* 0x001fe200078e0019 */
[----:B------:R-:W-:Y:S06]  /*156c0*/  BRA `(.L_x_173) ;  /* 0x0000000400f07947 */ /* 0x000fec0003800000 */
.L_x_170:
[----:B------:R-:W2:Y:S04]  /*156d0*/  LDL.64 R4, [R17] ;  /* 0x0000000011047983 */ /* 0x000ea80000100a00 */
[----:B------:R-:W3:Y:S01]  /*156e0*/  LDL R2, [R17+0x8] ;  /* 0x0000080011027983 */ /* 0x000ee20000100800 */
[----:B------:R-:W-:Y:S03]  /*156f0*/  BSSY.RECONVERGENT B1, `(.L_x_174) ;  /* 0x0000060000017945 */ /* 0x000fe60003800200 */
[----:B------:R0:W-:Y:S01]  /*15700*/  STL.128 [R1+0x20], RZ ;  /* 0x000020ff01007387 */ /* 0x0001e20000100c00 */
[----:B--2---:R-:W-:Y:S02]  /*15710*/  ISETP.GE.U32.AND P0, PT, R8, R4, PT ;  /* 0x000000040800720c */ /* 0x004fe40003f06070 */
[----:B------:R-:W-:-:S02]  /*15720*/  IADD3 R6, PT, PT, R5, 0x1, RZ ;  /* 0x0000000105067810 */ /* 0x000fc40007ffe0ff */
[----:B------:R-:W-:-:S09]  /*15730*/  IADD3 R8, PT, PT, R8, -R4, RZ ;  /* 0x8000000408087210 */ /* 0x000fd20007ffe0ff */
        /* <DEDUP_REMOVED lines=8> */
[-C--:B------:R-:W-:Y:S02]  /*157c0*/  VIMNMX.U32 R9, PT, PT, R2, R5.reuse, !PT ;  /* 0x0000000502097248 */ /* 0x080fe40007fe0000 */
[----:B------:R-:W-:Y:S02]  /*157d0*/  IADD3 R2, PT, PT, R7, 0x1, RZ ;  /* 0x0000000107027810 */ /* 0x000fe40007ffe0ff */
[----:B------:R-:W-:Y:S02]  /*157e0*/  ISETP.GT.U32.OR P0, PT, R9, R30, P0 ;  /* 0x0000001e0900720c */ /* 0x000fe40000704470 */
[----:B------:R-:W-:-:S11]  /*157f0*/  IADD3 R4, PT, PT, R30, -R5, RZ ;  /* 0x800000051e047210 */ /* 0x000fd60007ffe0ff */
[----:B------:R-:W-:-:S04]  /*15800*/  @!P0 IMAD.MOV R2, RZ, RZ, R7 ;  /* 0x000000ffff028224 */ /* 0x000fc800078e0207 */
[----:B0-----:R-:W-:-:S07]  /*15810*/  IMAD.IADD R2, R28, 0x1, -R2 ;  /* 0x000000011c027824 */ /* 0x001fce00078e0a02 */
.L_x_183:
[----:B------:R-:W-:Y:S01]  /*15820*/  ISETP.LE.U32.AND P0, PT, R2, UR12, PT ;  /* 0x0000000c02007c0c */ /* 0x000fe2000bf03070 */
[----:B------:R-:W-:-:S12]  /*15830*/  BSSY.RELIABLE B4, `(.L_x_175) ;  /* 0x000000d000047945 */ /* 0x000fd80003800100 */
[----:B0-----:R-:W-:Y:S05]  /*15840*/  @!P0 BRA `(.L_x_176) ;  /* 0x00000000002c8947 */ /* 0x001fea0003800000 */
        /* <DEDUP_REMOVED lines=11> */
.L_x_176:
[----:B------:R-:W-:Y:S05]  /*15900*/  BSYNC.RELIABLE B4 ;  /* 0x0000000000047941 */ /* 0x000fea0003800100 */
.L_x_175:
[----:B------:R-:W-:Y:S01]  /*15910*/  HFMA2 R5, -RZ, RZ, 0, 0 ;  /* 0x00000000ff057431 */ /* 0x000fe200000001ff */
[----:B------:R-:W-:Y:S01]  /*15920*/  BSSY.RECONVERGENT B4, `(.L_x_178) ;  /* 0x000001c000047945 */ /* 0x000fe20003800200 */
[----:B------:R-:W-:Y:S01]  /*15930*/  IMAD.U32 R7, RZ, RZ, UR15 ;  /* 0x0000000fff077e24 */ /* 0x000fe2000f8e00ff */
[----:B------:R-:W-:Y:S01]  /*15940*/  MOV R6, UR14 ;  /* 0x0000000e00067c02 */ /* 0x000fe20008000f00 */
[----:B------:R-:W-:Y:S01]  /*15950*/  IMAD.U32 R9, RZ, RZ, UR13 ;  /* 0x0000000dff097e24 */ /* 0x000fe2000f8e00ff */
[----:B------:R-:W-:-:S07]  /*15960*/  MOV R13, UR12 ;  /* 0x0000000c000d7c02 */ /* 0x000fce0008000f00 */
.L_x_182:
        /* <DEDUP_REMOVED lines=14> */
.L_x_180:
[----:B------:R-:W-:Y:S05]  /*15a50*/  BSYNC.RELIABLE B5 ;  /* 0x0000000000057941 */ /* 0x000fea0003800100 */
.L_x_179:
[C---:B------:R-:W-:Y:S01]  /*15a60*/  SHF.L.W.U32.HI R14, R7.reuse, 0x1, R6 ;  /* 0x00000001070e7819 */ /* 0x040fe20000010e06 */
[----:B------:R-:W-:Y:S01]  /*15a70*/  IMAD.SHL.U32 R7, R7, 0x2, RZ ;  /* 0x0000000207077824 */ /* 0x000fe200078e00ff */
[----:B------:R-:W-:Y:S02]  /*15a80*/  SHF.L.W.U32.HI R16, R6, 0x1, R9 ;  /* 0x0000000106107819 */ /* 0x000fe40000010e09 */
[----:B------:R-:W-:Y:S01]  /*15a90*/  SHF.L.W.U32.HI R13, R9, 0x1, R13 ;  /* 0x00000001090d7819 */ /* 0x000fe20000010e0d */
[----:B------:R-:W-:Y:S01]  /*15aa0*/  IMAD.MOV.U32 R6, RZ, RZ, R14 ;  /* 0x000000ffff067224 */ /* 0x000fe200078e000e */
[----:B------:R-:W-:Y:S02]  /*15ab0*/  IADD3 R5, PT, PT, R5, 0x1, RZ ;  /* 0x0000000105057810 */ /* 0x000fe40007ffe0ff */
[----:B------:R-:W-:Y:S01]  /*15ac0*/  MOV R9, R16 ;  /* 0x0000001000097202 */ /* 0x000fe20000000f00 */
[----:B------:R-:W-:Y:S06]  /*15ad0*/  BRA `(.L_x_182) ;  /* 0xfffffffc00a47947 */ /* 0x000fec000383ffff */
.L_x_181:
[----:B------:R-:W-:Y:S05]  /*15ae0*/  BSYNC.RECONVERGENT B4 ;  /* 0x0000000000047941 */ /* 0x000fea0003800200 */
.L_x_178:
[----:B------:R-:W-:-:S05]  /*15af0*/  VIADD R5, R5, 0xffffffff ;  /* 0xffffffff05057836 */ /* 0x000fca0000000000 */
[----:B------:R-:W-:-:S04]  /*15b00*/  SHF.R.S32.HI R14, RZ, 0x1f, R5 ;  /* 0x0000001fff0e7819 */ /* 0x000fc80000011405 */
[----:B------:R-:W-:-:S04]  /*15b10*/  LEA.HI R14, R14, R5, RZ, 0x5 ;  /* 0x000000050e0e7211 */ /* 0x000fc800078f28ff */
[----:B------:R-:W-:-:S04]  /*15b20*/  SHF.R.S32.HI R14, RZ, 0x5, R14 ;  /* 0x00000005ff0e7819 */ /* 0x000fc8000001140e */
[----:B------:R-:W-:-:S05]  /*15b30*/  LEA R14, R14, UR10, 0x2 ;  /* 0x0000000a0e0e7c11 */ /* 0x000fca000f8e10ff */
[----:B------:R-:W2:Y:S01]  /*15b40*/  LDL R16, [R14] ;  /* 0x000000000e107983 */ /* 0x000ea20000100800 */
[----:B------:R-:W-:Y:S01]  /*15b50*/  SHF.L.W.U32.HI R7, R7, 0x1f, R6 ;  /* 0x0000001f07077819 */ /* 0x000fe20000010e06 */
[----:B------:R-:W-:Y:S01]  /*15b60*/  HFMA2 R18, -RZ, RZ, 0, 5.9604644775390625e-08 ;  /* 0x00000001ff127431 */ /* 0x000fe200000001ff */
[----:B------:R-:W-:Y:S02]  /*15b70*/  SHF.L.W.U32.HI R6, R6, 0x1f, R9 ;  /* 0x0000001f06067819 */ /* 0x000fe40000010e09 */
[----:B------:R-:W-:Y:S02]  /*15b80*/  ISETP.GE.U32.AND P0, PT, R8, R7, PT ;  /* 0x000000070800720c */ /* 0x000fe40003f06070 */
[----:B------:R-:W-:Y:S02]  /*15b90*/  IADD3 R27, PT, PT, R6, 0x1, RZ ;  /* 0x00000001061b7810 */ /* 0x000fe40007ffe0ff */
[--C-:B------:R-:W-:Y:S02]  /*15ba0*/  SHF.L.W.U32.HI R9, R9, 0x1f, R13.reuse ;  /* 0x0000001f09097819 */ /* 0x100fe40000010e0d */
[----:B------:R-:W-:-:S02]  /*15bb0*/  SHF.R.U32.HI R13, RZ, 0x1, R13 ;  /* 0x00000001ff0d7819 */ /* 0x000fc4000001160d */
[----:B------:R-:W-:Y:S02]  /*15bc0*/  SHF.L.W.U32 R5, R18, R5, RZ ;  /* 0x0000000512057219 */ /* 0x000fe40000000eff */
[----:B------:R-:W-:-:S03]  /*15bd0*/  IADD3 R8, PT, PT, -R7, R8, RZ ;  /* 0x0000000807087210 */ /* 0x000fc60007ffe1ff */
        /* <DEDUP_REMOVED lines=10> */
[----:B------:R-:W-:Y:S01]  /*15c80*/  IADD3 R4, PT, PT, R4, -R6, RZ ;  /* 0x8000000604047210 */ /* 0x000fe20007ffe0ff */
[----:B--2---:R-:W-:Y:S01]  /*15c90*/  IMAD.IADD R29, R5, 0x1, R16 ;  /* 0x00000001051d7824 */ /* 0x004fe200078e0210 */
[----:B------:R-:W-:-:S09]  /*15ca0*/  IADD3 R5, PT, PT, R13, 0x1, RZ ;  /* 0x000000010d057810 */ /* 0x000fd20007ffe0ff */
[----:B------:R-:W-:Y:S01]  /*15cb0*/  @!P0 IMAD.MOV R5, RZ, RZ, R13 ;  /* 0x000000ffff058224 */ /* 0x000fe200078e020d */
[----:B------:R0:W-:Y:S03]  /*15cc0*/  STL [R14], R29 ;  /* 0x0000001d0e007387 */ /* 0x0001e60000100800 */
[----:B------:R-:W-:Y:S01]  /*15cd0*/  IMAD.IADD R2, R2, 0x1, -R5 ;  /* 0x0000000102027824 */ /* 0x000fe200078e0a05 */
[----:B------:R-:W-:Y:S06]  /*15ce0*/  BRA `(.L_x_183) ;  /* 0xfffffff800cc7947 */ /* 0x000fec000383ffff */
.L_x_177:
[----:B------:R-:W-:Y:S05]  /*15cf0*/  BSYNC.RECONVERGENT B1 ;  /* 0x0000000000017941 */ /* 0x000fea0003800200 */
.L_x_174:
[----:B------:R-:W-:Y:S01]  /*15d00*/  ISETP.LE.U32.AND P0, PT, R8, UR15, PT ;  /* 0x0000000f08007c0c */ /* 0x000fe2000bf03070 */
[----:B------:R-:W-:Y:S01]  /*15d10*/  IMAD.MOV.U32 R18, RZ, RZ, R3 ;  /* 0x000000ffff127224 */ /* 0x000fe200078e0003 */
[----:B------:R-:W-:Y:S01]  /*15d20*/  IADD3 R5, PT, PT, R26, 0x1, RZ ;  /* 0x000000011a057810 */ /* 0x000fe20007ffe0ff */
[----:B------:R-:W-:Y:S01]  /*15d30*/  IMAD.MOV.U32 R3, RZ, RZ, R10 ;  /* 0x000000ffff037224 */ /* 0x000fe200078e000a */
[----:B------:R-:W-:Y:S02]  /*15d40*/  IADD3 R7, PT, PT, R4, 0x1, RZ ;  /* 0x0000000104077810 */ /* 0x000fe40007ffe0ff */
[----:B------:R-:W-:Y:S02]  /*15d50*/  IADD3 R36, PT, PT, R2, 0x1, RZ ;  /* 0x0000000102247810 */ /* 0x000fe40007ffe0ff */
[----:B------:R-:W-:Y:S02]  /*15d60*/  IADD3 R34, PT, PT, -R8, UR15, RZ ;  /* 0x0000000f08227c10 */ /* 0x000fe4000fffe1ff */
[----:B------:R-:W-:-:S03]  /*15d70*/  MOV R16, R17 ;  /* 0x0000001100107202 */ /* 0x000fc60000000f00 */
[----:B------:R-:W-:Y:S01]  /*15d80*/  @P0 IMAD.MOV R5, RZ, RZ, R26 ;  /* 0x000000ffff050224 */ /* 0x000fe200078e021a */
[----:B------:R-:W-:-:S04]  /*15d90*/  ISETP.EQ.AND P0, PT, R26, -0x1, !P0 ;  /* 0xffffffff1a00780c */ /* 0x000fc80004702270 */
[----:B------:R-:W-:Y:S02]  /*15da0*/  VIMNMX.U32 R26, PT, PT, R26, R5, !PT ;  /* 0x000000051a1a7248 */ /* 0x000fe40007fe0000 */
[----:B------:R-:W-:Y:S02]  /*15db0*/  IADD3 R35, PT, PT, -R5, UR14, RZ ;  /* 0x0000000e05237c10 */ /* 0x000fe4000fffe1ff */
[----:B------:R-:W-:-:S03]  /*15dc0*/  ISETP.GT.U32.OR P0, PT, R26, UR14, P0 ;  /* 0x0000000e1a007c0c */ /* 0x000fc60008704470 */
[----:B------:R-:W-:Y:S10]  /*15dd0*/  STL.64 [R17], R34 ;  /* 0x0000002211007387 */ /* 0x000ff40000100a00 */
[----:B------:R-:W-:Y:S01]  /*15de0*/  @!P0 IMAD.MOV R7, RZ, RZ, R4 ;  /* 0x000000ffff078224 */ /* 0x000fe200078e0204 */
[----:B------:R-:W-:-:S04]  /*15df0*/  ISETP.EQ.AND P0, PT, R4, -0x1, P0 ;  /* 0xffffffff0400780c */ /* 0x000fc80000702270 */
[----:B------:R-:W-:-:S04]  /*15e00*/  VIMNMX.U32 R4, PT, PT, R4, R7, !PT ;  /* 0x0000000704047248 */ /* 0x000fc80007fe0000 */
[----:B------:R-:W-:Y:S02]  /*15e10*/  ISETP.GT.U32.OR P0, PT, R4, UR13, P0 ;  /* 0x0000000d04007c0c */ /* 0x000fe40008704470 */
[----:B------:R-:W-:-:S05]  /*15e20*/  IADD3 R4, PT, PT, -R7, UR13, RZ ;  /* 0x0000000d07047c10 */ /* 0x000fca000fffe1ff */
[----:B------:R-:W-:Y:S06]  /*15e30*/  STL [R17+0x8], R4 ;  /* 0x0000080411007387 */ /* 0x000fec0000100800 */
[----:B------:R-:W-:Y:S01]  /*15e40*/  @!P0 IMAD.MOV R36, RZ, RZ, R2 ;  /* 0x000000ffff248224 */ /* 0x000fe200078e0202 */
[----:B------:R-:W-:-:S04]  /*15e50*/  MOV R2, R15 ;  /* 0x0000000f00027202 */ /* 0x000fc80000000f00 */
[----:B------:R-:W-:-:S05]  /*15e60*/  IADD3 R36, PT, PT, -R36, UR12, RZ ;  /* 0x0000000c24247c10 */ /* 0x000fca000fffe1ff */
[----:B------:R0:W-:Y:S02]  /*15e70*/  STL [R17+0xc], R36 ;  /* 0x00000c2411007387 */ /* 0x0001e40000100800 */
[----:B0-----:R-:W-:-:S07]  /*15e80*/  MOV R17, R25 ;  /* 0x0000001900117202 */ /* 0x001fce0000000f00 */
.L_x_173:
[----:B------:R-:W-:Y:S05]  /*15e90*/  BSYNC.RECONVERGENT B2 ;  /* 0x0000000000027941 */ /* 0x000fea0003800200 */
.L_x_169:
[----:B------:R-:W-:Y:S05]  /*15ea0*/  BRA `(.L_x_184) ;  /* 0xffffffec003c7947 */ /* 0x000fea000383ffff */
.L_x_157:
[----:B------:R-:W-:Y:S05]  /*15eb0*/  BSYNC.RECONVERGENT B0 ;  /* 0x0000000000007941 */ /* 0x000fea0003800200 */
.L_x_154:
[----:B------:R-:W-:Y:S05]  /*15ec0*/  WARPSYNC.ALL ;  /* 0x0000000000007948 */ /* 0x000fea0003800000 */
[----:B------:R-:W2:Y:S04]  /*15ed0*/  LDL.64 R2, [R10] ;  /* 0x000000000a027983 */ /* 0x000ea80000100a00 */
[----:B------:R-:W3:Y:S01]  /*15ee0*/  LDL R15, [R10+0x8] ;  /* 0x000008000a0f7983 */ /* 0x000ee20000100800 */
[----:B------:R-:W-:Y:S01]  /*15ef0*/  BSSY.RECONVERGENT B0, `(.L_x_185) ;  /* 0x0000007000007945 */ /* 0x000fe20003800200 */
[----:B--2---:R-:W-:-:S04]  /*15f00*/  ISETP.NE.AND P0, PT, R3, R20, PT ;  /* 0x000000140300720c */ /* 0x004fc80003f05270 */
[----:B---3--:R-:W-:-:S04]  /*15f10*/  ISETP.NE.OR P0, PT, R15, R22, P0 ;  /* 0x000000160f00720c */ /* 0x008fc80000705670 */
[----:B------:R-:W-:-:S13]  /*15f20*/  ISETP.NE.OR P0, PT, R11, R52, P0 ;  /* 0x000000340b00720c */ /* 0x000fda0000705670 */
[----:B------:R-:W-:Y:S05]  /*15f30*/  @P0 BRA `(.L_x_186) ;  /* 0x0000000000080947 */ /* 0x000fea0003800000 */
[----:B------:R-:W-:-:S13]  /*15f40*/  ISETP.NE.AND P0, PT, R2, R19, PT ;  /* 0x000000130200720c */ /* 0x000fda0003f05270 */
[----:B------:R-:W-:Y:S05]  /*15f50*/  @!P0 EXIT ;  /* 0x000000000000894d */ /* 0x000fea0003800000 */
.L_x_186:
[----:B------:R-:W-:Y:S05]  /*15f60*/  BSYNC.RECONVERGENT B0 ;  /* 0x0000000000007941 */ /* 0x000fea0003800200 */
.L_x_185:
[----:B------:R-:W-:Y:S01]  /*15f70*/  ISETP.NE.AND P0, PT, R15, UR13, PT ;  /* 0x0000000d0f007c0c */ /* 0x000fe2000bf05270 */
[----:B------:R-:W-:Y:S03]  /*15f80*/  BSSY.RECONVERGENT B0, `(.L_x_187) ;  /* 0x0000006000007945 */ /* 0x000fe60003800200 */
[----:B------:R-:W-:-:S13]  /*15f90*/  ISETP.NE.OR P0, PT, R11, UR12, P0 ;  /* 0x0000000c0b007c0c */ /* 0x000fda0008705670 */
[----:B------:R-:W-:Y:S05]  /*15fa0*/  @P0 BRA `(.L_x_188) ;  /* 0x00000000000c0947 */ /* 0x000fea0003800000 */
[----:B------:R-:W-:-:S04]  /*15fb0*/  ISETP.NE.AND P0, PT, R2, UR15, PT ;  /* 0x0000000f02007c0c */ /* 0x000fc8000bf05270 */
[----:B------:R-:W-:-:S13]  /*15fc0*/  ISETP.NE.OR P0, PT, R3, UR14, P0 ;  /* 0x0000000e03007c0c */ /* 0x000fda0008705670 */
[----:B------:R-:W-:Y:S05]  /*15fd0*/  @!P0 EXIT ;  /* 0x000000000000894d */ /* 0x000fea0003800000 */
.L_x_188:
[----:B------:R-:W-:Y:S05]  /*15fe0*/  BSYNC.RECONVERGENT B0 ;  /* 0x0000000000007941 */ /* 0x000fea0003800200 */
.L_x_187:
[----:B------:R-:W0:Y:S01]  /*15ff0*/  S2R R5, SR_TID.X ;  /* 0x0000000000057919 */ /* 0x000e220000002100 */
[----:B------:R-:W0:Y:S01]  /*16000*/  S2UR UR4, SR_CTAID.X ;  /* 0x00000000000479c3 */ /* 0x000e220000002500 */
[----:B------:R-:W-:Y:S01]  /*16010*/  IMAD.MOV.U32 R13, RZ, RZ, R2 ;  /* 0x000000ffff0d7224 */ /* 0x000fe200078e0002 */
[----:B------:R-:W-:Y:S01]  /*16020*/  MOV R14, R3 ;  /* 0x00000003000e7202 */ /* 0x000fe20000000f00 */
[----:B------:R1:W-:Y:S01]  /*16030*/  STL [R1+0xc0], R11 ;  /* 0x0000c00b01007387 */ /* 0x0003e20000100800 */
[----:B------:R-:W-:-:S04]  /*16040*/  MOV R0, 0x18 ;  /* 0x0000001800007802 */ /* 0x000fc80000000f00 */
[----:B------:R-:W0:Y:S08]  /*16050*/  LDC R12, c[0x0][0x360] ;  /* 0x0000d800ff0c7b82 */ /* 0x000e300000000800 */
[----:B------:R-:W2:Y:S08]  /*16060*/  LDC R7, c[0x0][0x3b0] ;  /* 0x0000ec00ff077b82 */ /* 0x000eb00000000800 */
[----:B------:R-:W3:Y:S01]  /*16070*/  LDC R6, c[0x0][0x2f8] ;  /* 0x0000be00ff067b82 */ /* 0x000ee20000000800 */
[----:B0-----:R-:W-:-:S07]  /*16080*/  IMAD R12, R12, UR4, R5 ;  /* 0x000000040c0c7c24 */ /* 0x001fce000f8e0205 */
[----:B------:R1:W0:Y:S01]  /*16090*/  LDC.64 R2, c[0x4][R0] ;  /* 0x0100000000027b82 */ /* 0x0002220000000a00 */
[----:B------:R-:W4:Y:S01]  /*160a0*/  LDCU.64 UR4, c[0x4][0x10] ;  /* 0x01000200ff0477ac */ /* 0x000f220008000a00 */
[----:B--2---:R-:W-:-:S05]  /*160b0*/  IADD3 R12, PT, PT, R12, 0x6, R7 ;  /* 0x000000060c0c7810 */ /* 0x004fca0007ffe007 */
[----:B------:R1:W-:Y:S01]  /*160c0*/  STL.128 [R1+0xb0], R12 ;  /* 0x0000b00c01007387 */ /* 0x0003e20000100c00 */
[----:B---3--:R-:W-:Y:S01]  /*160d0*/  IADD3 R6, P0, P1, R1, 0xb0, R6 ;  /* 0x000000b001067810 */ /* 0x008fe2000791e006 */
[----:B----4-:R-:W-:Y:S01]  /*160e0*/  IMAD.U32 R4, RZ, RZ, UR4 ;  /* 0x00000004ff047e24 */ /* 0x010fe2000f8e00ff */
[----:B------:R-:W-:Y:S02]  /*160f0*/  MOV R5, UR5 ;  /* 0x0000000500057c02 */ /* 0x000fe40008000f00 */
[----:B------:R-:W-:-:S09]  /*16100*/  IADD3.X R7, PT, PT, RZ, UR17, RZ, P0, P1 ;  /* 0x00000011ff077c10 */ /* 0x000fd200087e24ff */
[----:B------:R-:W-:-:S07]  /*16110*/  LEPC R20, `(.L_x_189) ;  /* 0x000000001014794e */ /* 0x000fce0000000000 */
[----:B01----:R-:W-:Y:S05]  /*16120*/  CALL.ABS.NOINC R2 ;  /* 0x0000000002007343 */ /* 0x003fea0003c00000 */
.L_x_189:
[----:B------:R-:W-:Y:S05]  /*16130*/  EXIT ;  /* 0x000000000000794d */ /* 0x000fea0003800000 */
.L_x_190:
        /* <DEDUP_REMOVED lines=12> */
.L_x_192:


//--------------------- .nv.global.init           --------------------------
	.section	.nv.global.init,"aw",@progbits
.nv.global.init:
	.type		$str,@object
	.size		$str,(.L_0 - $str)
$str:
        /*0000*/ 	.byte	0x25, 0x69, 0x3a, 0x20, 0x25, 0x75, 0x20, 0x25, 0x75, 0x20, 0x25, 0x75, 0x20, 0x25, 0x75, 0x0a
        /*0010*/ 	.byte	0x00
.L_0:


//--------------------- .nv.shared._Z5setupPjS_S_S_S_S_ --------------------------
	.section	.nv.shared._Z5setupPjS_S_S_S_S_,"aw",@nobits
	.sectionflags	@""
	.align	16
	.zero		1024


//--------------------- .nv.shared.reserved.0     --------------------------
	.section	.nv.shared.reserved.0,"aw",@nobits
	.weak		__nv_reservedSMEM_offset_0_alias
	.size		__nv_reservedSMEM_offset_0_alias, 0, 64
	.other		__nv_reservedSMEM_offset_0_alias,@"STO_CUDA_RESERVED_SHARED STV_DEFAULT"
__nv_reservedSMEM_offset_0_alias:
	.zero		0
	.zero		64


//--------------------- .nv.shared._Z11curveThreadPjS_S_S_S_S_i --------------------------
	.section	.nv.shared._Z11curveThreadPjS_S_S_S_S_i,"aw",@nobits
	.sectionflags	@""
	.align	16
	.zero		1024


//--------------------- .nv.constant0._Z5setupPjS_S_S_S_S_ --------------------------
	.section	.nv.constant0._Z5setupPjS_S_S_S_S_,"a",@progbits
	.sectionflags	@""
	.align	4
.nv.constant0._Z5setupPjS_S_S_S_S_:
	.zero		944


//--------------------- .nv.constant0._Z11curveThreadPjS_S_S_S_S_i --------------------------
	.section	.nv.constant0._Z11curveThreadPjS_S_S_S_S_i,"a",@progbits
	.sectionflags	@""
	.align	4
.nv.constant0._Z11curveThreadPjS_S_S_S_S_i:
	.zero		948


//--------------------- SYMBOLS --------------------------

	.type		.nv.reservedSmem.offset0,@object
	.size		.nv.reservedSmem.offset0,0x4
	.type		.nv.reservedSmem.cap,@object
	.size		.nv.reservedSmem.cap,0x4
	.type		malloc,@function
	.type		free,@function
	.type		vprintf,@function
